def matmul_kernel(
    a_ptr,
    b_ptr,
    c_ptr,
    M,
    N,
    K,
    stride_am,
    stride_ak,
    stride_bk,
    stride_bn,
    stride_cm,
    stride_cn,
    BLOCK_M: tl.constexpr,
    BLOCK_N: tl.constexpr,
    BLOCK_K: tl.constexpr,
    GROUP_M: tl.constexpr,
):
    pid = tl.program_id(axis=0)
    num_pid_m = tl.cdiv(M, BLOCK_M)
    num_pid_n = tl.cdiv(N, BLOCK_N)
    num_pid_in_group = GROUP_M * num_pid_n
    group_id = pid // num_pid_in_group
    first_pid_m = group_id * GROUP_M
    group_size_m = min(num_pid_m - first_pid_m, GROUP_M)
    pid_m = first_pid_m + ((pid % num_pid_in_group) % group_size_m)
    pid_n = (pid % num_pid_in_group) // group_size_m

    offs_am = (pid_m * BLOCK_M + tl.arange(0, BLOCK_M)) % M
    offs_bn = (pid_n * BLOCK_N + tl.arange(0, BLOCK_N)) % N
    offs_k = tl.arange(0, BLOCK_K)
    a_ptrs = a_ptr + offs_am[:, None] * stride_am + offs_k[None, :] * stride_ak
    b_ptrs = b_ptr + offs_k[:, None] * stride_bk + offs_bn[None, :] * stride_bn

    acc = tl.zeros((BLOCK_M, BLOCK_N), dtype=tl.float32)
    for kk in range(0, tl.cdiv(K, BLOCK_K)):
        a = tl.load(a_ptrs, mask=offs_k[None, :] < K - kk * BLOCK_K, other=0.0)
        b = tl.load(b_ptrs, mask=offs_k[:, None] < K - kk * BLOCK_K, other=0.0)
        acc = tl.dot(a, b, acc)
        a_ptrs += BLOCK_K * stride_ak
        b_ptrs += BLOCK_K * stride_bk

    c = acc.to(c_ptr.dtype.element_ty)
    offs_cm = pid_m * BLOCK_M + tl.arange(0, BLOCK_M)
    offs_cn = pid_n * BLOCK_N + tl.arange(0, BLOCK_N)
    c_ptrs = c_ptr + offs_cm[:, None] * stride_cm + offs_cn[None, :] * stride_cn
    mask = (offs_cm[:, None] < M) & (offs_cn[None, :] < N)
    tl.store(c_ptrs, c, mask=mask)

# config = {"BLOCK_K": 128, "BLOCK_M": 512, "BLOCK_N": 256, "GROUP_M": 8, "arch": "sm_100", "dtype": "fp8e5m2", "num_ctas": 1, "num_stages": 3, "num_warps": 16}
# arch = sm_100


// ===== COMPILED SASS (sm_100a) =====

	.target	sm_100a

	.elftype	@"ET_EXEC"


//--------------------- .note.nv.tkinfo           --------------------------
	.section	.note.nv.tkinfo,"",@"SHT_NOTE"
	.sectionflags	@"SHF_NOTE_NV_TKINFO"
	.tkinfo
        /*0018*/ 	.word	0x00000081
        /*0030*/ 	.string	""
        /*0030*/ 	.string	"ptxas-blackwell"
        /*0030*/ 	.string	"Cuda compilation tools, release 12.9, V12.9.86"
        /*0030*/ 	.string	"Build cuda_12.9.r12.9/compiler.36037853_0"
        /*0030*/ 	.string	"-v  -suppress-debug-info  -lineinfo  -arch sm_100a "



//--------------------- .note.nv.cuver            --------------------------
	.section	.note.nv.cuver,"",@"SHT_NOTE"
	.sectionflags	@"SHF_NOTE_NV_CUVER"
        /*0018*/ 	.short	0x0001
        /*001a*/ 	.short	0x0064
        /*001c*/ 	.short	0x0001
        /*001e*/ 	.short	0x0000
        /*0020*/ 	.short	0x0001
        /*0022*/ 	.short	0x0000


//--------------------- .nv.info                  --------------------------
	.section	.nv.info,"",@"SHT_CUDA_INFO"
	.align	4


	//----- nvinfo : EIATTR_REGCOUNT
	.align		4
        /*0000*/ 	.byte	0x04, 0x2f
        /*0002*/ 	.short	(.L_1 - .L_0)
	.align		4
.L_0:
        /*0004*/ 	.word	index@(matmul_kernel)
        /*0008*/ 	.word	0x00000020


	//----- nvinfo : EIATTR_FRAME_SIZE
	.align		4
.L_1:
        /*000c*/ 	.byte	0x04, 0x11
        /*000e*/ 	.short	(.L_3 - .L_2)
	.align		4
.L_2:
        /*0010*/ 	.word	index@(matmul_kernel)
        /*0014*/ 	.word	0x000032a0


	//----- nvinfo : EIATTR_MIN_STACK_SIZE
	.align		4
.L_3:
        /*0018*/ 	.byte	0x04, 0x12
        /*001a*/ 	.short	(.L_5 - .L_4)
	.align		4
.L_4:
        /*001c*/ 	.word	index@(matmul_kernel)
        /*0020*/ 	.word	0x000032a0
.L_5:


//--------------------- .nv.info.matmul_kernel    --------------------------
	.section	.nv.info.matmul_kernel,"",@"SHT_CUDA_INFO"
	.sectionflags	@""
	.align	4


	//----- nvinfo : EIATTR_CUDA_API_VERSION
	.align		4
        /*0000*/ 	.byte	0x04, 0x37
        /*0002*/ 	.short	(.L_7 - .L_6)
.L_6:
        /*0004*/ 	.word	0x00000081


	//----- nvinfo : EIATTR_KPARAM_INFO
	.align		4
.L_7:
        /*0008*/ 	.byte	0x04, 0x17
        /*000a*/ 	.short	(.L_9 - .L_8)
.L_8:
        /*000c*/ 	.word	0x00000000
        /*0010*/ 	.short	0x000d
        /*0012*/ 	.short	0x0048
        /*0014*/ 	.byte	0x00, 0xf4, 0x21, 0x00


	//----- nvinfo : EIATTR_KPARAM_INFO
	.align		4
.L_9:
        /*0018*/ 	.byte	0x04, 0x17
        /*001a*/ 	.short	(.L_11 - .L_10)
.L_10:
        /*001c*/ 	.word	0x00000000
        /*0020*/ 	.short	0x000c
        /*0022*/ 	.short	0x0040
        /*0024*/ 	.byte	0x00, 0xf4, 0x21, 0x00


	//----- nvinfo : EIATTR_KPARAM_INFO
	.align		4
.L_11:
        /*0028*/ 	.byte	0x04, 0x17
        /*002a*/ 	.short	(.L_13 - .L_12)
.L_12:
        /*002c*/ 	.word	0x00000000
        /*0030*/ 	.short	0x000b
        /*0032*/ 	.short	0x0038
        /*0034*/ 	.byte	0x00, 0xf0, 0x11, 0x00


	//----- nvinfo : EIATTR_KPARAM_INFO
	.align		4
.L_13:
        /*0038*/ 	.byte	0x04, 0x17
        /*003a*/ 	.short	(.L_15 - .L_14)
.L_14:
        /*003c*/ 	.word	0x00000000
        /*0040*/ 	.short	0x000a
        /*0042*/ 	.short	0x0034
        /*0044*/ 	.byte	0x00, 0xf0, 0x11, 0x00


	//----- nvinfo : EIATTR_KPARAM_INFO
	.align		4
.L_15:
        /*0048*/ 	.byte	0x04, 0x17
        /*004a*/ 	.short	(.L_17 - .L_16)
.L_16:
        /*004c*/ 	.word	0x00000000
        /*0050*/ 	.short	0x0009
        /*0052*/ 	.short	0x0030
        /*0054*/ 	.byte	0x00, 0xf0, 0x11, 0x00


	//----- nvinfo : EIATTR_KPARAM_INFO
	.align		4
.L_17:
        /*0058*/ 	.byte	0x04, 0x17
        /*005a*/ 	.short	(.L_19 - .L_18)
.L_18:
        /*005c*/ 	.word	0x00000000
        /*0060*/ 	.short	0x0008
        /*0062*/ 	.short	0x002c
        /*0064*/ 	.byte	0x00, 0xf0, 0x11, 0x00


	//----- nvinfo : EIATTR_KPARAM_INFO
	.align		4
.L_19:
        /*0068*/ 	.byte	0x04, 0x17
        /*006a*/ 	.short	(.L_21 - .L_20)
.L_20:
        /*006c*/ 	.word	0x00000000
        /*0070*/ 	.short	0x0007
        /*0072*/ 	.short	0x0028
        /*0074*/ 	.byte	0x00, 0xf0, 0x11, 0x00


	//----- nvinfo : EIATTR_KPARAM_INFO
	.align		4
.L_21:
        /*0078*/ 	.byte	0x04, 0x17
        /*007a*/ 	.short	(.L_23 - .L_22)
.L_22:
        /*007c*/ 	.word	0x00000000
        /*0080*/ 	.short	0x0006
        /*0082*/ 	.short	0x0024
        /*0084*/ 	.byte	0x00, 0xf0, 0x11, 0x00


	//----- nvinfo : EIATTR_KPARAM_INFO
	.align		4
.L_23:
        /*0088*/ 	.byte	0x04, 0x17
        /*008a*/ 	.short	(.L_25 - .L_24)
.L_24:
        /*008c*/ 	.word	0x00000000
        /*0090*/ 	.short	0x0005
        /*0092*/ 	.short	0x0020
        /*0094*/ 	.byte	0x00, 0xf0, 0x11, 0x00


	//----- nvinfo : EIATTR_KPARAM_INFO
	.align		4
.L_25:
        /*0098*/ 	.byte	0x04, 0x17
        /*009a*/ 	.short	(.L_27 - .L_26)
.L_26:
        /*009c*/ 	.word	0x00000000
        /*00a0*/ 	.short	0x0004
        /*00a2*/ 	.short	0x001c
        /*00a4*/ 	.byte	0x00, 0xf0, 0x11, 0x00


	//----- nvinfo : EIATTR_KPARAM_INFO
	.align		4
.L_27:
        /*00a8*/ 	.byte	0x04, 0x17
        /*00aa*/ 	.short	(.L_29 - .L_28)
.L_28:
        /*00ac*/ 	.word	0x00000000
        /*00b0*/ 	.short	0x0003
        /*00b2*/ 	.short	0x0018
        /*00b4*/ 	.byte	0x00, 0xf0, 0x11, 0x00


	//----- nvinfo : EIATTR_KPARAM_INFO
	.align		4
.L_29:
        /*00b8*/ 	.byte	0x04, 0x17
        /*00ba*/ 	.short	(.L_31 - .L_30)
.L_30:
        /*00bc*/ 	.word	0x00000000
        /*00c0*/ 	.short	0x0002
        /*00c2*/ 	.short	0x0010
        /*00c4*/ 	.byte	0x00, 0xf4, 0x21, 0x00


	//----- nvinfo : EIATTR_KPARAM_INFO
	.align		4
.L_31:
        /*00c8*/ 	.byte	0x04, 0x17
        /*00ca*/ 	.short	(.L_33 - .L_32)
.L_32:
        /*00cc*/ 	.word	0x00000000
        /*00d0*/ 	.short	0x0001
        /*00d2*/ 	.short	0x0008
        /*00d4*/ 	.byte	0x00, 0xf4, 0x21, 0x00


	//----- nvinfo : EIATTR_KPARAM_INFO
	.align		4
.L_33:
        /*00d8*/ 	.byte	0x04, 0x17
        /*00da*/ 	.short	(.L_35 - .L_34)
.L_34:
        /*00dc*/ 	.word	0x00000000
        /*00e0*/ 	.short	0x0000
        /*00e2*/ 	.short	0x0000
        /*00e4*/ 	.byte	0x00, 0xf4, 0x21, 0x00


	//----- nvinfo : EIATTR_SPARSE_MMA_MASK
	.align		4
.L_35:
        /*00e8*/ 	.byte	0x03, 0x50
        /*00ea*/ 	.short	0x0000


	//----- nvinfo : EIATTR_MAXREG_COUNT
	.align		4
        /*00ec*/ 	.byte	0x03, 0x1b
        /*00ee*/ 	.short	0x0080


	//----- nvinfo : EIATTR_NUM_BARRIERS
	.align		4
        /*00f0*/ 	.byte	0x02, 0x4c
        /*00f2*/ 	.byte	0x01
	.zero		1


	//----- nvinfo : EIATTR_ANNOTATIONS
	.align		4
        /*00f4*/ 	.byte	0x04, 0x55
        /*00f6*/ 	.short	(.L_37 - .L_36)


	//   ....[0]....
.L_36:
        /*00f8*/ 	.word	0x00000001
        /*00fc*/ 	.byte	0x50, 0x00, 0x00, 0x00, 0x01, 0x00, 0x00, 0x00, 0x70, 0x00, 0x00, 0x00, 0x01, 0x00, 0x00, 0x00
        /* <DEDUP_REMOVED lines=938> */
        /*3bac*/ 	.byte	0x50, 0x03, 0x01, 0x00, 0x01, 0x00, 0x00, 0x00, 0x70, 0x03, 0x01, 0x00


	//----- nvinfo : EIATTR_VRC_CTA_INIT_COUNT
	.align		4
.L_37:
        /*3bb8*/ 	.byte	0x02, 0x4a
	.zero		1
	.zero		1


	//----- nvinfo : EIATTR_EXIT_INSTR_OFFSETS
	.align		4
        /*3bbc*/ 	.byte	0x04, 0x1c
        /*3bbe*/ 	.short	(.L_39 - .L_38)


	//   ....[0]....
.L_38:
        /*3bc0*/ 	.word	0x000467a0


	//   ....[1]....
        /*3bc4*/ 	.word	0x000467c0


	//----- nvinfo : EIATTR_REQNTID
	.align		4
.L_39:
        /*3bc8*/ 	.byte	0x04, 0x10
        /*3bca*/ 	.short	(.L_41 - .L_40)
.L_40:
        /*3bcc*/ 	.word	0x00000200
        /*3bd0*/ 	.word	0x00000001
        /*3bd4*/ 	.word	0x00000001


	//----- nvinfo : EIATTR_CBANK_PARAM_SIZE
	.align		4
.L_41:
        /*3bd8*/ 	.byte	0x03, 0x19
        /*3bda*/ 	.short	0x0050


	//----- nvinfo : EIATTR_PARAM_CBANK
	.align		4
        /*3bdc*/ 	.byte	0x04, 0x0a
        /*3bde*/ 	.short	(.L_43 - .L_42)
	.align		4
.L_42:
        /*3be0*/ 	.word	index@(.nv.constant0.matmul_kernel)
        /*3be4*/ 	.short	0x0380
        /*3be6*/ 	.short	0x0050


	//----- nvinfo : EIATTR_SW_WAR
	.align		4
.L_43:
        /*3be8*/ 	.byte	0x04, 0x36
        /*3bea*/ 	.short	(.L_45 - .L_44)
.L_44:
        /*3bec*/ 	.word	0x00000008
.L_45:


//--------------------- .nv.compat                --------------------------
	.section	.nv.compat,"",@"SHT_CUDA_COMPAT_INFO"
	.align	4
        /*0000*/ 	.byte	0x02, 0x02, 0x02, 0x00, 0x02, 0x05, 0x05, 0x00, 0x02, 0x03, 0x00, 0x00, 0x02, 0x06, 0x01, 0x00


//--------------------- .nv.callgraph             --------------------------
	.section	.nv.callgraph,"",@"SHT_CUDA_CALLGRAPH"
	.align	4
	.sectionentsize	8
	.align		4
        /*0000*/ 	.word	0x00000000
	.align		4
        /*0004*/ 	.word	0xffffffff
	.align		4
        /*0008*/ 	.word	0x00000000
	.align		4
        /*000c*/ 	.word	0xfffffffe
	.align		4
        /*0010*/ 	.word	0x00000000
	.align		4
        /*0014*/ 	.word	0xfffffffd
	.align		4
        /*0018*/ 	.word	0x00000000
	.align		4
        /*001c*/ 	.word	0xfffffffc


//--------------------- .text.matmul_kernel       --------------------------
	.section	.text.matmul_kernel,"ax",@progbits
	.align	128
        .global         matmul_kernel
        .type           matmul_kernel,@function
        .size           matmul_kernel,(.L_x_3 - matmul_kernel)
        .other          matmul_kernel,@"STO_CUDA_ENTRY STV_DEFAULT"
matmul_kernel:
.text.matmul_kernel:
[----:B------:R-:W0:Y:S08]  /*0000*/  LDC R1, c[0x0][0x37c] ;  /* 0x0000df00ff017b82 */ /* 0x000e300000000800 */
[----:B------:R-:W1:Y:S01]  /*0010*/  LDC.64 R2, c[0x0][0x398] ;  /* 0x0000e600ff027b82 */ /* 0x000e620000000a00 */
[----:B------:R-:W2:Y:S01]  /*0020*/  S2R R15, SR_TID.X ;  /* 0x00000000000f7919 */ /* 0x000ea20000002100 */
[----:B0-----:R-:W-:Y:S01]  /*0030*/  VIADD R1, R1, 0xffffcd60 ;  /* 0xffffcd6001017836 */ /* 0x001fe20000000000 */
[----:B------:R-:W0:Y:S04]  /*0040*/  LDCU UR4, c[0x0][0x3a0] ;  /* 0x00007400ff0477ac */ /* 0x000e280008000800 */
[----:B------:R3:W-:Y:S01]  /*0050*/  STL [R1+0x380], RZ ;  /* 0x000380ff01007387 */ /* 0x0007e20000100800 */
[----:B------:R-:W4:Y:S03]  /*0060*/  LDCU.64 UR6, c[0x0][0x358] ;  /* 0x00006b00ff0677ac */ /* 0x000f260008000a00 */
[----:B------:R3:W-:Y:S04]  /*0070*/  STL [R1+0x384], RZ ;  /* 0x000384ff01007387 */ /* 0x0007e80000100800 */
[----:B------:R3:W-:Y:S01]  /*0080*/  STL [R1+0x388], RZ ;  /* 0x000388ff01007387 */ /* 0x0007e20000100800 */
[----:B0-----:R-:W-:Y:S01]  /*0090*/  UIADD3 UR4, UPT, UPT, UR4, 0x7f, URZ ;  /* 0x0000007f04047890 */ /* 0x001fe2000fffe0ff */
[----:B-1----:R-:W-:-:S03]  /*00a0*/  VIADD R0, R3, 0xff ;  /* 0x000000ff03007836 */ /* 0x002fc60000000000 */
[----:B------:R-:W-:Y:S02]  /*00b0*/  UISETP.GE.AND UP0, UPT, UR4, 0x80, UPT ;  /* 0x000000800400788c */ /* 0x000fe4000bf06270 */
[----:B------:R-:W-:-:S04]  /*00c0*/  SHF.R.S32.HI R5, RZ, 0x1f, R0 ;  /* 0x0000001fff057819 */ /* 0x000fc80000011400 */
[----:B------:R-:W-:Y:S02]  /*00d0*/  LEA.HI R5, R5, R0, RZ, 0x8 ;  /* 0x0000000005057211 */ /* 0x000fe400078f40ff */
[----:B--2---:R-:W-:Y:S02]  /*00e0*/  LOP3.LUT R18, R15, 0x180, RZ, 0xc0, !PT ;  /* 0x000001800f127812 */ /* 0x004fe400078ec0ff */
[----:B------:R-:W-:Y:S02]  /*00f0*/  SHF.R.S32.HI R0, RZ, 0x8, R5 ;  /* 0x00000008ff007819 */ /* 0x000fe40000011405 */
[----:B------:R-:W0:Y:S03]  /*0100*/  S2R R5, SR_CTAID.X ;  /* 0x0000000000057919 */ /* 0x000e260000002500 */
[----:B------:R-:W-:-:S05]  /*0110*/  IMAD.SHL.U32 R0, R0, 0x8, RZ ;  /* 0x0000000800007824 */ /* 0x000fca00078e00ff */
[-C--:B------:R-:W-:Y:S02]  /*0120*/  IABS R9, R0.reuse ;  /* 0x0000000000097213 */ /* 0x080fe40000000000 */
[----:B------:R-:W-:Y:S02]  /*0130*/  IABS R12, R0 ;  /* 0x00000000000c7213 */ /* 0x000fe40000000000 */
[----:B------:R-:W1:Y:S08]  /*0140*/  I2F.RP R4, R9 ;  /* 0x0000000900047306 */ /* 0x000e700000209400 */
[----:B-1----:R-:W1:Y:S01]  /*0150*/  MUFU.RCP R4, R4 ;  /* 0x0000000400047308 */ /* 0x002e620000001000 */
[----:B0-----:R-:W-:Y:S01]  /*0160*/  IABS R10, R5 ;  /* 0x00000005000a7213 */ /* 0x001fe20000000000 */
[----:B-1----:R-:W-:-:S02]  /*0170*/  VIADD R6, R4, 0xffffffe ;  /* 0x0ffffffe04067836 */ /* 0x002fc40000000000 */
[----:B------:R-:W-:-:S04]  /*0180*/  IMAD.MOV R4, RZ, RZ, -R12 ;  /* 0x000000ffff047224 */ /* 0x000fc800078e0a0c */
[----:B------:R0:W1:Y:S02]  /*0190*/  F2I.FTZ.U32.TRUNC.NTZ R7, R6 ;  /* 0x0000000600077305 */ /* 0x000064000021f000 */
[----:B0-----:R-:W-:Y:S02]  /*01a0*/  IMAD.MOV.U32 R6, RZ, RZ, RZ ;  /* 0x000000ffff067224 */ /* 0x001fe400078e00ff */
[----:B-1----:R-:W-:-:S04]  /*01b0*/  IMAD.MOV R8, RZ, RZ, -R7 ;  /* 0x000000ffff087224 */ /* 0x002fc800078e0a07 */
[----:B------:R-:W-:Y:S02]  /*01c0*/  IMAD R11, R8, R9, RZ ;  /* 0x00000009080b7224 */ /* 0x000fe400078e02ff */
[----:B------:R-:W-:Y:S02]  /*01d0*/  IMAD.MOV.U32 R8, RZ, RZ, R10 ;  /* 0x000000ffff087224 */ /* 0x000fe400078e000a */
[----:B------:R-:W-:-:S06]  /*01e0*/  IMAD.HI.U32 R7, R7, R11, R6 ;  /* 0x0000000b07077227 */ /* 0x000fcc00078e0006 */
[----:B------:R-:W-:-:S04]  /*01f0*/  IMAD.HI.U32 R7, R7, R8, RZ ;  /* 0x0000000807077227 */ /* 0x000fc800078e00ff */
[----:B------:R-:W-:-:S05]  /*0200*/  IMAD R4, R7, R4, R8 ;  /* 0x0000000407047224 */ /* 0x000fca00078e0208 */
[----:B------:R-:W-:-:S13]  /*0210*/  ISETP.GT.U32.AND P1, PT, R9, R4, PT ;  /* 0x000000040900720c */ /* 0x000fda0003f24070 */
[----:B------:R-:W-:Y:S02]  /*0220*/  @!P1 IMAD.IADD R4, R4, 0x1, -R9 ;  /* 0x0000000104049824 */ /* 0x000fe400078e0a09 */
[----:B------:R-:W-:Y:S01]  /*0230*/  @!P1 VIADD R7, R7, 0x1 ;  /* 0x0000000107079836 */ /* 0x000fe20000000000 */
[----:B------:R-:W-:Y:S02]  /*0240*/  ISETP.NE.AND P1, PT, R0, RZ, PT ;  /* 0x000000ff0000720c */ /* 0x000fe40003f25270 */
[----:B------:R-:W-:Y:S02]  /*0250*/  ISETP.GE.U32.AND P0, PT, R4, R9, PT ;  /* 0x000000090400720c */ /* 0x000fe40003f06070 */
[----:B------:R-:W-:-:S04]  /*0260*/  LOP3.LUT R4, R5, R0, RZ, 0x3c, !PT ;  /* 0x0000000005047212 */ /* 0x000fc800078e3cff */
[----:B------:R-:W-:Y:S01]  /*0270*/  ISETP.GE.AND P2, PT, R4, RZ, PT ;  /* 0x000000ff0400720c */ /* 0x000fe20003f46270 */
[----:B------:R-:W-:-:S06]  /*0280*/  VIADD R4, R2, 0x1ff ;  /* 0x000001ff02047836 */ /* 0x000fcc0000000000 */
[----:B------:R-:W-:-:S04]  /*0290*/  @P0 VIADD R7, R7, 0x1 ;  /* 0x0000000107070836 */ /* 0x000fc80000000000 */
[----:B------:R-:W-:Y:S01]  /*02a0*/  IMAD.MOV.U32 R6, RZ, RZ, R7 ;  /* 0x000000ffff067224 */ /* 0x000fe200078e0007 */
[----:B------:R-:W-:-:S03]  /*02b0*/  SHF.R.S32.HI R7, RZ, 0x1f, R4 ;  /* 0x0000001fff077819 */ /* 0x000fc60000011404 */
[----:B------:R-:W-:Y:S01]  /*02c0*/  @!P2 IMAD.MOV R6, RZ, RZ, -R6 ;  /* 0x000000ffff06a224 */ /* 0x000fe200078e0a06 */
[----:B------:R-:W-:Y:S02]  /*02d0*/  @!P1 LOP3.LUT R6, RZ, R0, RZ, 0x33, !PT ;  /* 0x00000000ff069212 */ /* 0x000fe400078e33ff */
[----:B------:R-:W-:-:S03]  /*02e0*/  LEA.HI R7, R7, R4, RZ, 0x9 ;  /* 0x0000000407077211 */ /* 0x000fc600078f48ff */
[----:B------:R-:W-:Y:S02]  /*02f0*/  IMAD.SHL.U32 R4, R6, 0x8, RZ ;  /* 0x0000000806047824 */ /* 0x000fe400078e00ff */
[----:B------:R-:W-:-:S03]  /*0300*/  IMAD.MOV R6, RZ, RZ, -R6 ;  /* 0x000000ffff067224 */ /* 0x000fc600078e0a06 */
[----:B------:R-:W-:Y:S01]  /*0310*/  LEA.HI.SX32 R7, R7, -R4, 0x17 ;  /* 0x8000000407077211 */ /* 0x000fe200078fbaff */
[----:B------:R-:W-:Y:S02]  /*0320*/  IMAD R13, R0, R6, R5 ;  /* 0x00000006000d7224 */ /* 0x000fe400078e0205 */
[----:B------:R-:W-:Y:S01]  /*0330*/  IMAD.MOV.U32 R6, RZ, RZ, RZ ;  /* 0x000000ffff067224 */ /* 0x000fe200078e00ff */
[----:B------:R-:W-:-:S04]  /*0340*/  VIMNMX R8, PT, PT, R7, 0x8, PT ;  /* 0x0000000807087848 */ /* 0x000fc80003fe0100 */
[-C--:B------:R-:W-:Y:S02]  /*0350*/  IABS R10, R8.reuse ;  /* 0x00000008000a7213 */ /* 0x080fe40000000000 */
[----:B------:R-:W-:Y:S02]  /*0360*/  IABS R0, R8 ;  /* 0x0000000800007213 */ /* 0x000fe40000000000 */
[----:B------:R-:W0:Y:S08]  /*0370*/  I2F.RP R9, R10 ;  /* 0x0000000a00097306 */ /* 0x000e300000209400 */
[----:B0-----:R-:W0:Y:S02]  /*0380*/  MUFU.RCP R9, R9 ;  /* 0x0000000900097308 */ /* 0x001e240000001000 */
[----:B0-----:R-:W-:-:S06]  /*0390*/  VIADD R7, R9, 0xffffffe ;  /* 0x0ffffffe09077836 */ /* 0x001fcc0000000000 */
[----:B------:R-:W0:Y:S02]  /*03a0*/  F2I.FTZ.U32.TRUNC.NTZ R7, R7 ;  /* 0x0000000700077305 */ /* 0x000e24000021f000 */
[----:B0-----:R-:W-:-:S04]  /*03b0*/  IMAD.MOV R11, RZ, RZ, -R7 ;  /* 0x000000ffff0b7224 */ /* 0x001fc800078e0a07 */
[----:B------:R-:W-:Y:S01]  /*03c0*/  IMAD.MOV.U32 R5, RZ, RZ, R11 ;  /* 0x000000ffff057224 */ /* 0x000fe200078e000b */
[----:B------:R-:W-:-:S03]  /*03d0*/  IABS R11, R13 ;  /* 0x0000000d000b7213 */ /* 0x000fc60000000000 */
[----:B------:R-:W-:-:S04]  /*03e0*/  IMAD R5, R5, R10, RZ ;  /* 0x0000000a05057224 */ /* 0x000fc800078e02ff */
[----:B------:R-:W-:-:S04]  /*03f0*/  IMAD.HI.U32 R6, R7, R5, R6 ;  /* 0x0000000507067227 */ /* 0x000fc800078e0006 */
[----:B------:R-:W-:Y:S02]  /*0400*/  IMAD.MOV R5, RZ, RZ, -R0 ;  /* 0x000000ffff057224 */ /* 0x000fe400078e0a00 */
[----:B------:R-:W-:Y:S01]  /*0410*/  IMAD.HI.U32 R0, R6, R11, RZ ;  /* 0x0000000b06007227 */ /* 0x000fe200078e00ff */
[----:B------:R-:W-:-:S03]  /*0420*/  LOP3.LUT R6, R15, 0x1ff, RZ, 0xc0, !PT ;  /* 0x000001ff0f067812 */ /* 0x000fc600078ec0ff */
[----:B------:R-:W-:-:S05]  /*0430*/  IMAD R5, R0, R5, R11 ;  /* 0x0000000500057224 */ /* 0x000fca00078e020b */
[----:B------:R-:W-:-:S13]  /*0440*/  ISETP.GT.U32.AND P1, PT, R10, R5, PT ;  /* 0x000000050a00720c */ /* 0x000fda0003f24070 */
[----:B------:R-:W-:Y:S02]  /*0450*/  @!P1 IMAD.IADD R5, R5, 0x1, -R10 ;  /* 0x0000000105059824 */ /* 0x000fe400078e0a0a */
[----:B------:R-:W-:Y:S01]  /*0460*/  @!P1 VIADD R0, R0, 0x1 ;  /* 0x0000000100009836 */ /* 0x000fe20000000000 */
[----:B------:R-:W-:Y:S02]  /*0470*/  ISETP.NE.AND P1, PT, R8, RZ, PT ;  /* 0x000000ff0800720c */ /* 0x000fe40003f25270 */
[----:B------:R-:W-:Y:S02]  /*0480*/  ISETP.GE.U32.AND P0, PT, R5, R10, PT ;  /* 0x0000000a0500720c */ /* 0x000fe40003f06070 */
[----:B------:R-:W-:-:S04]  /*0490*/  LOP3.LUT R5, R13, R8, RZ, 0x3c, !PT ;  /* 0x000000080d057212 */ /* 0x000fc800078e3cff */
[----:B------:R-:W-:-:S07]  /*04a0*/  ISETP.GE.AND P2, PT, R5, RZ, PT ;  /* 0x000000ff0500720c */ /* 0x000fce0003f46270 */
[----:B------:R-:W-:-:S06]  /*04b0*/  @P0 VIADD R0, R0, 0x1 ;  /* 0x0000000100000836 */ /* 0x000fcc0000000000 */
[----:B------:R-:W-:Y:S01]  /*04c0*/  @!P2 IMAD.MOV R0, RZ, RZ, -R0 ;  /* 0x000000ffff00a224 */ /* 0x000fe200078e0a00 */
[----:B------:R-:W-:-:S05]  /*04d0*/  @!P1 LOP3.LUT R0, RZ, R8, RZ, 0x33, !PT ;  /* 0x00000008ff009212 */ /* 0x000fca00078e33ff */
[----:B------:R-:W-:-:S04]  /*04e0*/  IMAD.MOV R5, RZ, RZ, -R0 ;  /* 0x000000ffff057224 */ /* 0x000fc800078e0a00 */
[----:B------:R-:W-:Y:S02]  /*04f0*/  IMAD R5, R8, R5, R13 ;  /* 0x0000000508057224 */ /* 0x000fe400078e020d */
[----:B------:R-:W-:Y:S02]  /*0500*/  IMAD.SHL.U32 R8, R0, 0x100, RZ ;  /* 0x0000010000087824 */ /* 0x000fe400078e00ff */
[----:B------:R-:W-:-:S04]  /*0510*/  IMAD.IADD R5, R4, 0x1, R5 ;  /* 0x0000000104057824 */ /* 0x000fc800078e0205 */
[----:B------:R-:W-:-:S05]  /*0520*/  IMAD R14, R5, 0x200, R6 ;  /* 0x00000200050e7824 */ /* 0x000fca00078e0206 */
[----:B------:R3:W-:Y:S04]  /*0530*/  STL [R1+0x122c], R14 ;  /* 0x00122c0e01007387 */ /* 0x0007e80000100800 */
[----:B------:R3:W-:Y:S04]  /*0540*/  STL [R1+0x38c], RZ ;  /* 0x00038cff01007387 */ /* 0x0007e80000100800 */
        /* <DEDUP_REMOVED lines=252> */
[----:B------:R3:W-:Y:S01]  /*1510*/  STL [R1+0x34c], RZ ;  /* 0x00034cff01007387 */ /* 0x0007e20000100800 */
[----:B----4-:R-:W-:Y:S05]  /*1520*/  BRA.U !UP0, `(.L_x_0) ;  /* 0x0000038108747547 */ /* 0x010fea000b800000 */
[----:B------:R-:W-:Y:S01]  /*1530*/  IABS R0, R2 ;  /* 0x0000000200007213 */ /* 0x000fe20000000000 */
[----:B------:R-:W-:Y:S01]  /*1540*/  STL [R1+0x12fc], R3 ;  /* 0x0012fc0301007387 */ /* 0x000fe20000100800 */
[----:B------:R-:W-:Y:S01]  /*1550*/  IABS R23, R3 ;  /* 0x0000000300177213 */ /* 0x000fe20000000000 */
[----:B------:R-:W0:Y:S01]  /*1560*/  LDCU UR5, c[0x0][0x3ac] ;  /* 0x00007580ff0577ac */ /* 0x000e220008000800 */
[----:B------:R-:W1:Y:S01]  /*1570*/  I2F.RP R6, R0 ;  /* 0x0000000000067306 */ /* 0x000e620000209400 */
[----:B------:R-:W-:Y:S02]  /*1580*/  LEA.HI R18, R18, R8, RZ, 0x19 ;  /* 0x0000000812127211 */ /* 0x000fe400078fc8ff */
[----:B------:R-:W-:Y:S01]  /*1590*/  ISETP.GE.AND P4, PT, R14, RZ, PT ;  /* 0x000000ff0e00720c */ /* 0x000fe20003f86270 */
[----:B------:R-:W2:Y:S01]  /*15a0*/  LDCU.128 UR12, c[0x0][0x380] ;  /* 0x00007000ff0c77ac */ /* 0x000ea20008000c00 */
[----:B------:R-:W-:Y:S01]  /*15b0*/  ISETP.NE.AND P2, PT, R2, RZ, PT ;  /* 0x000000ff0200720c */ /* 0x000fe20003f45270 */
[----:B------:R-:W-:-:S02]  /*15c0*/  VIADD R11, R18, 0xf0 ;  /* 0x000000f0120b7836 */ /* 0x000fc40000000000 */
[----:B------:R-:W4:Y:S01]  /*15d0*/  I2F.RP R7, R23 ;  /* 0x0000001700077306 */ /* 0x000f220000209400 */
[C---:B------:R-:W-:Y:S01]  /*15e0*/  VIADD R10, R18.reuse, 0xec ;  /* 0x000000ec120a7836 */ /* 0x040fe20000000000 */
[----:B------:R-:W5:Y:S01]  /*15f0*/  LDCU UR10, c[0x0][0x3b0] ;  /* 0x00007600ff0a77ac */ /* 0x000f620008000800 */
[----:B------:R-:W-:Y:S01]  /*1600*/  IABS R19, R11 ;  /* 0x0000000b00137213 */ /* 0x000fe20000000000 */
[C---:B------:R-:W-:Y:S02]  /*1610*/  VIADD R13, R18.reuse, 0xe4 ;  /* 0x000000e4120d7836 */ /* 0x040fe40000000000 */
[C---:B------:R-:W-:Y:S01]  /*1620*/  VIADD R28, R18.reuse, 0xb8 ;  /* 0x000000b8121c7836 */ /* 0x040fe20000000000 */
[----:B------:R-:W3:Y:S01]  /*1630*/  LDCU UR4, c[0x0][0x3a4] ;  /* 0x00007480ff0477ac */ /* 0x000ee20008000800 */
[----:B-1----:R-:W1:Y:S01]  /*1640*/  MUFU.RCP R6, R6 ;  /* 0x0000000600067308 */ /* 0x002e620000001000 */
[----:B------:R-:W-:Y:S01]  /*1650*/  VIADD R29, R18, 0x28 ;  /* 0x00000028121d7836 */ /* 0x000fe20000000000 */
[----:B------:R-:W0:Y:S01]  /*1660*/  LDCU UR8, c[0x0][0x3a0] ;  /* 0x00007400ff0877ac */ /* 0x000e220008000800 */
[----:B------:R-:W0:Y:S05]  /*1670*/  LDCU UR9, c[0x0][0x3a8] ;  /* 0x00007500ff0977ac */ /* 0x000e2a0008000800 */
[----:B----4-:R-:W4:Y:S01]  /*1680*/  MUFU.RCP R7, R7 ;  /* 0x0000000700077308 */ /* 0x010f220000001000 */
[----:B-1----:R-:W-:Y:S01]  /*1690*/  VIADD R4, R6, 0xffffffe ;  /* 0x0ffffffe06047836 */ /* 0x002fe20000000000 */
[----:B------:R-:W-:Y:S01]  /*16a0*/  IABS R6, R14 ;  /* 0x0000000e00067213 */ /* 0x000fe20000000000 */
[----:B---3--:R-:W-:-:S05]  /*16b0*/  VIADD R14, R18, 0xe0 ;  /* 0x000000e0120e7836 */ /* 0x008fca0000000000 */
[----:B------:R1:W3:Y:S01]  /*16c0*/  F2I.FTZ.U32.TRUNC.NTZ R5, R4 ;  /* 0x0000000400057305 */ /* 0x0002e2000021f000 */
[----:B----4-:R-:W-:-:S07]  /*16d0*/  VIADD R24, R7, 0xffffffe ;  /* 0x0ffffffe07187836 */ /* 0x010fce0000000000 */
[----:B------:R4:W0:Y:S01]  /*16e0*/  F2I.FTZ.U32.TRUNC.NTZ R25, R24 ;  /* 0x0000001800197305 */ /* 0x000822000021f000 */
[----:B-1----:R-:W-:Y:S02]  /*16f0*/  IMAD.MOV.U32 R4, RZ, RZ, RZ ;  /* 0x000000ffff047224 */ /* 0x002fe400078e00ff */
[----:B---3--:R-:W-:Y:S02]  /*1700*/  IMAD.MOV R9, RZ, RZ, -R5 ;  /* 0x000000ffff097224 */ /* 0x008fe400078e0a05 */
[----:B----4-:R-:W-:Y:S02]  /*1710*/  IMAD.MOV.U32 R24, RZ, RZ, RZ ;  /* 0x000000ffff187224 */ /* 0x010fe400078e00ff */
[----:B------:R-:W-:-:S04]  /*1720*/  IMAD R9, R9, R0, RZ ;  /* 0x0000000009097224 */ /* 0x000fc800078e02ff */
[----:B------:R-:W-:-:S04]  /*1730*/  IMAD.HI.U32 R5, R5, R9, R4 ;  /* 0x0000000905057227 */ /* 0x000fc800078e0004 */
[----:B------:R-:W-:Y:S02]  /*1740*/  VIADD R4, R18, 0xfc ;  /* 0x000000fc12047836 */ /* 0x000fe40000000000 */
[----:B------:R-:W-:-:S03]  /*1750*/  IMAD.HI.U32 R5, R5, R6, RZ ;  /* 0x0000000605057227 */ /* 0x000fc600078e00ff */
[----:B------:R-:W-:Y:S01]  /*1760*/  IABS R16, R4 ;  /* 0x0000000400107213 */ /* 0x000fe20000000000 */
[----:B------:R-:W-:Y:S01]  /*1770*/  IMAD.MOV R5, RZ, RZ, -R5 ;  /* 0x000000ffff057224 */ /* 0x000fe200078e0a05 */
[----:B------:R-:W-:-:S03]  /*1780*/  ISETP.GE.AND P5, PT, R4, RZ, PT ;  /* 0x000000ff0400720c */ /* 0x000fc60003fa6270 */
[----:B------:R-:W-:Y:S02]  /*1790*/  IMAD R5, R0, R5, R6 ;  /* 0x0000000500057224 */ /* 0x000fe400078e0206 */
[----:B0-----:R-:W-:-:S03]  /*17a0*/  IMAD.MOV R6, RZ, RZ, -R25 ;  /* 0x000000ffff067224 */ /* 0x001fc600078e0a19 */
[----:B------:R-:W-:Y:S01]  /*17b0*/  ISETP.GT.U32.AND P0, PT, R0, R5, PT ;  /* 0x000000050000720c */ /* 0x000fe20003f04070 */
[----:B------:R-:W-:-:S04]  /*17c0*/  IMAD R7, R6, R23, RZ ;  /* 0x0000001706077224 */ /* 0x000fc800078e02ff */
[----:B------:R-:W-:-:S04]  /*17d0*/  IMAD.HI.U32 R24, R25, R7, R24 ;  /* 0x0000000719187227 */ /* 0x000fc800078e0018 */
[----:B------:R-:W-:Y:S02]  /*17e0*/  VIADD R25, R18, 0xb4 ;  /* 0x000000b412197836 */ /* 0x000fe40000000000 */
[----:B------:R-:W-:-:S04]  /*17f0*/  IMAD.HI.U32 R6, R24, R16, RZ ;  /* 0x0000001018067227 */ /* 0x000fc800078e00ff */
[----:B------:R-:W-:Y:S02]  /*1800*/  @!P0 IMAD.IADD R5, R5, 0x1, -R0 ;  /* 0x0000000105058824 */ /* 0x000fe400078e0a00 */
[----:B------:R-:W-:Y:S02]  /*1810*/  IMAD.MOV R7, RZ, RZ, -R6 ;  /* 0x000000ffff077224 */ /* 0x000fe400078e0a06 */
[----:B------:R-:W-:Y:S01]  /*1820*/  VIADD R6, R18, 0xf8 ;  /* 0x000000f812067836 */ /* 0x000fe20000000000 */
[----:B------:R-:W-:Y:S01]  /*1830*/  ISETP.GT.U32.AND P0, PT, R0, R5, PT ;  /* 0x000000050000720c */ /* 0x000fe20003f04070 */
[----:B------:R-:W-:Y:S01]  /*1840*/  IMAD R16, R23, R7, R16 ;  /* 0x0000000717107224 */ /* 0x000fe200078e0210 */
[----:B------:R-:W-:Y:S01]  /*1850*/  IABS R7, R10 ;  /* 0x0000000a00077213 */ /* 0x000fe20000000000 */
[----:B------:R-:W-:Y:S01]  /*1860*/  IMAD.HI.U32 R4, R24, R19, RZ ;  /* 0x0000001318047227 */ /* 0x000fe200078e00ff */
[----:B------:R-:W-:Y:S02]  /*1870*/  IABS R9, R6 ;  /* 0x0000000600097213 */ /* 0x000fe40000000000 */
[----:B------:R-:W-:Y:S01]  /*1880*/  ISETP.GE.AND P3, PT, R6, RZ, PT ;  /* 0x000000ff0600720c */ /* 0x000fe20003f66270 */
[----:B------:R-:W-:-:S04]  /*1890*/  IMAD.HI.U32 R6, R24, R7, RZ ;  /* 0x0000000718067227 */ /* 0x000fc800078e00ff */
[----:B------:R-:W-:Y:S02]  /*18a0*/  IMAD.MOV R4, RZ, RZ, -R4 ;  /* 0x000000ffff047224 */ /* 0x000fe400078e0a04 */
[----:B------:R-:W-:Y:S01]  /*18b0*/  @!P0 IMAD.IADD R5, R5, 0x1, -R0 ;  /* 0x0000000105058824 */ /* 0x000fe200078e0a00 */
[C---:B------:R-:W-:Y:S01]  /*18c0*/  ISETP.GT.U32.AND P0, PT, R23.reuse, R16, PT ;  /* 0x000000101700720c */ /* 0x040fe20003f04070 */
[----:B------:R-:W-:Y:S02]  /*18d0*/  VIADD R0, R18, 0xf4 ;  /* 0x000000f412007836 */ /* 0x000fe40000000000 */
[----:B------:R-:W-:Y:S02]  /*18e0*/  IMAD.MOV R6, RZ, RZ, -R6 ;  /* 0x000000ffff067224 */ /* 0x000fe400078e0a06 */
[C---:B------:R-:W-:Y:S01]  /*18f0*/  IMAD R19, R23.reuse, R4, R19 ;  /* 0x0000000417137224 */ /* 0x040fe200078e0213 */
[----:B------:R-:W-:Y:S01]  /*1900*/  ISETP.GE.AND P1, PT, R0, RZ, PT ;  /* 0x000000ff0000720c */ /* 0x000fe20003f26270 */
[----:B------:R-:W-:Y:S01]  /*1910*/  IMAD R4, R23, R6, R7 ;  /* 0x0000000617047224 */ /* 0x000fe200078e0207 */
[----:B------:R-:W-:Y:S01]  /*1920*/  IABS R15, R0 ;  /* 0x00000000000f7213 */ /* 0x000fe20000000000 */
[----:B------:R-:W-:Y:S01]  /*1930*/  IMAD.HI.U32 R0, R24, R9, RZ ;  /* 0x0000000918007227 */ /* 0x000fe200078e00ff */
[----:B------:R-:W-:-:S03]  /*1940*/  IABS R6, R13 ;  /* 0x0000000d00067213 */ /* 0x000fc60000000000 */
[----:B------:R-:W-:Y:S02]  /*1950*/  IMAD.MOV R8, RZ, RZ, -R0 ;  /* 0x000000ffff087224 */ /* 0x000fe400078e0a00 */
[----:B------:R-:W-:-:S04]  /*1960*/  IMAD.HI.U32 R0, R24, R15, RZ ;  /* 0x0000000f18007227 */ /* 0x000fc800078e00ff */
[C---:B------:R-:W-:Y:S02]  /*1970*/  IMAD R9, R23.reuse, R8, R9 ;  /* 0x0000000817097224 */ /* 0x040fe400078e0209 */
[----:B------:R-:W-:Y:S02]  /*1980*/  IMAD.MOV R8, RZ, RZ, -R0 ;  /* 0x000000ffff087224 */ /* 0x000fe400078e0a00 */
[----:B------:R-:W-:Y:S02]  /*1990*/  IMAD.MOV.U32 R0, RZ, RZ, R5 ;  /* 0x000000ffff007224 */ /* 0x000fe400078e0005 */
[C---:B------:R-:W-:Y:S01]  /*19a0*/  IMAD R15, R23.reuse, R8, R15 ;  /* 0x00000008170f7224 */ /* 0x040fe200078e020f */
[----:B------:R-:W-:Y:S01]  /*19b0*/  IABS R8, R14 ;  /* 0x0000000e00087213 */ /* 0x000fe20000000000 */
[----:B------:R-:W-:Y:S01]  /*19c0*/  @!P4 IMAD.MOV R0, RZ, RZ, -R0 ;  /* 0x000000ffff00c224 */ /* 0x000fe200078e0a00 */
[----:B------:R-:W-:Y:S01]  /*19d0*/  @!P2 LOP3.LUT R0, RZ, R2, RZ, 0x33, !PT ;  /* 0x00000002ff00a212 */ /* 0x000fe200078e33ff */
[----:B------:R-:W-:Y:S01]  /*19e0*/  VIADD R7, R18, 0xe8 ;  /* 0x000000e812077836 */ /* 0x000fe20000000000 */
[C---:B------:R-:W-:Y:S01]  /*19f0*/  ISETP.GT.U32.AND P2, PT, R23.reuse, R9, PT ;  /* 0x000000091700720c */ /* 0x040fe20003f44070 */
[----:B------:R-:W-:Y:S01]  /*1a00*/  @!P0 IMAD.IADD R16, R16, 0x1, -R23 ;  /* 0x0000000110108824 */ /* 0x000fe200078e0a17 */
[C---:B------:R-:W-:Y:S01]  /*1a10*/  ISETP.GT.U32.AND P4, PT, R23.reuse, R15, PT ;  /* 0x0000000f1700720c */ /* 0x040fe20003f84070 */
[----:B------:R-:W-:Y:S01]  /*1a20*/  IMAD.HI.U32 R20, R24, R6, RZ ;  /* 0x0000000618147227 */ /* 0x000fe200078e00ff */
[----:B------:R-:W-:Y:S01]  /*1a30*/  IABS R5, R7 ;  /* 0x0000000700057213 */ /* 0x000fe20000000000 */
[----:B------:R-:W-:Y:S01]  /*1a40*/  STL [R1+0x1284], R0 ;  /* 0x0012840001007387 */ /* 0x000fe20000100800 */
[----:B------:R-:W-:Y:S01]  /*1a50*/  ISETP.GT.U32.AND P0, PT, R23, R16, PT ;  /* 0x000000101700720c */ /* 0x000fe20003f04070 */
[----:B------:R-:W-:-:S02]  /*1a60*/  IMAD.MOV R21, RZ, RZ, -R20 ;  /* 0x000000ffff157224 */ /* 0x000fc400078e0a14 */
[----:B------:R-:W-:-:S04]  /*1a70*/  IMAD.HI.U32 R17, R24, R5, RZ ;  /* 0x0000000518117227 */ /* 0x000fc800078e00ff */
[--C-:B------:R-:W-:Y:S02]  /*1a80*/  @!P2 IMAD.IADD R9, R9, 0x1, -R23.reuse ;  /* 0x000000010909a824 */ /* 0x100fe400078e0a17 */
[----:B------:R-:W-:Y:S01]  /*1a90*/  @!P4 IMAD.IADD R15, R15, 0x1, -R23 ;  /* 0x000000010f0fc824 */ /* 0x000fe200078e0a17 */
[C---:B------:R-:W-:Y:S01]  /*1aa0*/  ISETP.GT.U32.AND P4, PT, R23.reuse, R19, PT ;  /* 0x000000131700720c */ /* 0x040fe20003f84070 */
[----:B------:R-:W-:Y:S01]  /*1ab0*/  IMAD.MOV R22, RZ, RZ, -R17 ;  /* 0x000000ffff167224 */ /* 0x000fe200078e0a11 */
[C---:B------:R-:W-:Y:S01]  /*1ac0*/  ISETP.GT.U32.AND P2, PT, R23.reuse, R9, PT ;  /* 0x000000091700720c */ /* 0x040fe20003f44070 */
[----:B------:R-:W-:Y:S01]  /*1ad0*/  @!P0 IMAD.IADD R16, R16, 0x1, -R23 ;  /* 0x0000000110108824 */ /* 0x000fe200078e0a17 */
[C---:B------:R-:W-:Y:S01]  /*1ae0*/  ISETP.GT.U32.AND P6, PT, R23.reuse, R15, PT ;  /* 0x0000000f1700720c */ /* 0x040fe20003fc4070 */
[C---:B------:R-:W-:Y:S01]  /*1af0*/  IMAD R5, R23.reuse, R22, R5 ;  /* 0x0000001617057224 */ /* 0x040fe200078e0205 */
[C---:B------:R-:W-:Y:S01]  /*1b00*/  ISETP.GT.U32.AND P0, PT, R23.reuse, R4, PT ;  /* 0x000000041700720c */ /* 0x040fe20003f04070 */
[----:B------:R-:W-:-:S02]  /*1b10*/  IMAD R6, R23, R21, R6 ;  /* 0x0000001517067224 */ /* 0x000fc400078e0206 */
[----:B------:R-:W-:Y:S02]  /*1b20*/  VIADD R2, R18, 0xdc ;  /* 0x000000dc12027836 */ /* 0x000fe40000000000 */
[----:B------:R-:W-:-:S03]  /*1b30*/  IMAD.HI.U32 R17, R24, R8, RZ ;  /* 0x0000000818117227 */ /* 0x000fc600078e00ff */
[----:B------:R-:W-:Y:S01]  /*1b40*/  IABS R12, R2 ;  /* 0x00000002000c7213 */ /* 0x000fe20000000000 */
[--C-:B------:R-:W-:Y:S01]  /*1b50*/  @!P2 IMAD.IADD R9, R9, 0x1, -R23.reuse ;  /* 0x000000010909a824 */ /* 0x100fe200078e0a17 */
[----:B------:R-:W-:Y:S01]  /*1b60*/  ISETP.GT.U32.AND P2, PT, R23, R5, PT ;  /* 0x000000051700720c */ /* 0x000fe20003f44070 */
[--C-:B------:R-:W-:Y:S01]  /*1b70*/  @!P6 IMAD.IADD R15, R15, 0x1, -R23.reuse ;  /* 0x000000010f0fe824 */ /* 0x100fe200078e0a17 */
[----:B------:R-:W-:Y:S01]  /*1b80*/  ISETP.GT.U32.AND P6, PT, R23, R6, PT ;  /* 0x000000061700720c */ /* 0x000fe20003fc4070 */
[--C-:B------:R-:W-:Y:S01]  /*1b90*/  @!P4 IMAD.IADD R19, R19, 0x1, -R23.reuse ;  /* 0x000000011313c824 */ /* 0x100fe200078e0a17 */
[----:B------:R-:W-:Y:S01]  /*1ba0*/  ISETP.GE.AND P4, PT, R11, RZ, PT ;  /* 0x000000ff0b00720c */ /* 0x000fe20003f86270 */
[----:B------:R-:W-:Y:S01]  /*1bb0*/  @!P0 IMAD.IADD R4, R4, 0x1, -R23 ;  /* 0x0000000104048824 */ /* 0x000fe200078e0a17 */
[----:B------:R-:W-:Y:S01]  /*1bc0*/  ISETP.GE.AND P0, PT, R10, RZ, PT ;  /* 0x000000ff0a00720c */ /* 0x000fe20003f06270 */
[----:B------:R-:W-:Y:S02]  /*1bd0*/  @!P5 IMAD.MOV R16, RZ, RZ, -R16 ;  /* 0x000000ffff10d224 */ /* 0x000fe400078e0a10 */
[----:B------:R-:W-:Y:S01]  /*1be0*/  IMAD.MOV R17, RZ, RZ, -R17 ;  /* 0x000000ffff117224 */ /* 0x000fe200078e0a11 */
[----:B------:R-:W-:Y:S01]  /*1bf0*/  ISETP.GT.U32.AND P5, PT, R23, R4, PT ;  /* 0x000000041700720c */ /* 0x000fe20003fa4070 */
[----:B------:R-:W-:Y:S01]  /*1c00*/  IMAD.HI.U32 R20, R24, R12, RZ ;  /* 0x0000000c18147227 */ /* 0x000fe200078e00ff */
[----:B------:R-:W-:Y:S03]  /*1c10*/  STL [R1+0x1300], R16 ;  /* 0x0013001001007387 */ /* 0x000fe60000100800 */
[--C-:B------:R-:W-:Y:S01]  /*1c20*/  @!P2 IMAD.IADD R5, R5, 0x1, -R23.reuse ;  /* 0x000000010505a824 */ /* 0x100fe200078e0a17 */
[----:B------:R-:W-:Y:S01]  /*1c30*/  ISETP.GT.U32.AND P2, PT, R23, R19, PT ;  /* 0x000000131700720c */ /* 0x000fe20003f44070 */
[----:B------:R-:W-:-:S02]  /*1c40*/  @!P6 IMAD.IADD R6, R6, 0x1, -R23 ;  /* 0x000000010606e824 */ /* 0x000fc400078e0a17 */
[----:B------:R-:W-:Y:S01]  /*1c50*/  @!P3 IMAD.MOV R9, RZ, RZ, -R9 ;  /* 0x000000ffff09b224 */ /* 0x000fe200078e0a09 */
[C---:B------:R-:W-:Y:S01]  /*1c60*/  ISETP.GT.U32.AND P6, PT, R23.reuse, R5, PT ;  /* 0x000000051700720c */ /* 0x040fe20003fc4070 */
[C---:B------:R-:W-:Y:S01]  /*1c70*/  IMAD R8, R23.reuse, R17, R8 ;  /* 0x0000001117087224 */ /* 0x040fe200078e0208 */
[C---:B------:R-:W-:Y:S01]  /*1c80*/  ISETP.GT.U32.AND P3, PT, R23.reuse, R6, PT ;  /* 0x000000061700720c */ /* 0x040fe20003f64070 */
[----:B------:R-:W-:Y:S01]  /*1c90*/  IMAD.MOV R20, RZ, RZ, -R20 ;  /* 0x000000ffff147224 */ /* 0x000fe200078e0a14 */
[----:B------:R-:W-:Y:S01]  /*1ca0*/  STL [R1+0x1304], R9 ;  /* 0x0013040901007387 */ /* 0x000fe20000100800 */
[C---:B------:R-:W-:Y:S02]  /*1cb0*/  VIADD R17, R18.reuse, 0xd8 ;  /* 0x000000d812117836 */ /* 0x040fe40000000000 */
[----:B------:R-:W-:Y:S02]  /*1cc0*/  VIADD R11, R18, 0xd4 ;  /* 0x000000d4120b7836 */ /* 0x000fe40000000000 */
[----:B------:R-:W-:Y:S01]  /*1cd0*/  IMAD R12, R23, R20, R12 ;  /* 0x00000014170c7224 */ /* 0x000fe200078e020c */
[----:B------:R-:W-:Y:S01]  /*1ce0*/  IABS R10, R17 ;  /* 0x00000011000a7213 */ /* 0x000fe20000000000 */
[----:B------:R-:W-:Y:S01]  /*1cf0*/  @!P1 IMAD.MOV R15, RZ, RZ, -R15 ;  /* 0x000000ffff0f9224 */ /* 0x000fe200078e0a0f */
[----:B------:R-:W-:Y:S01]  /*1d00*/  IABS R20, R11 ;  /* 0x0000000b00147213 */ /* 0x000fe20000000000 */
[--C-:B------:R-:W-:Y:S01]  /*1d10*/  @!P2 IMAD.IADD R19, R19, 0x1, -R23.reuse ;  /* 0x000000011313a824 */ /* 0x100fe200078e0a17 */
[----:B------:R-:W-:Y:S01]  /*1d20*/  ISETP.GT.U32.AND P1, PT, R23, R8, PT ;  /* 0x000000081700720c */ /* 0x000fe20003f24070 */
[--C-:B------:R-:W-:Y:S01]  /*1d30*/  @!P5 IMAD.IADD R4, R4, 0x1, -R23.reuse ;  /* 0x000000010404d824 */ /* 0x100fe200078e0a17 */
[----:B------:R-:W-:Y:S01]  /*1d40*/  ISETP.GE.AND P2, PT, R7, RZ, PT ;  /* 0x000000ff0700720c */ /* 0x000fe20003f46270 */
[--C-:B------:R-:W-:Y:S01]  /*1d50*/  @!P6 IMAD.IADD R5, R5, 0x1, -R23.reuse ;  /* 0x000000010505e824 */ /* 0x100fe200078e0a17 */
[----:B------:R-:W-:Y:S01]  /*1d60*/  ISETP.GT.U32.AND P5, PT, R23, R12, PT ;  /* 0x0000000c1700720c */ /* 0x000fe20003fa4070 */
[----:B------:R-:W-:Y:S01]  /*1d70*/  IMAD.MOV.U32 R7, RZ, RZ, R20 ;  /* 0x000000ffff077224 */ /* 0x000fe200078e0014 */
[----:B------:R-:W-:Y:S01]  /*1d80*/  ISETP.GE.AND P6, PT, R13, RZ, PT ;  /* 0x000000ff0d00720c */ /* 0x000fe20003fc6270 */
[----:B------:R-:W-:Y:S01]  /*1d90*/  IMAD.HI.U32 R13, R24, R10, RZ ;  /* 0x0000000a180d7227 */ /* 0x000fe200078e00ff */
[----:B------:R0:W-:Y:S03]  /*1da0*/  STL [R1+0x1308], R15 ;  /* 0x0013080f01007387 */ /* 0x0001e60000100800 */
[----:B------:R-:W-:Y:S01]  /*1db0*/  @!P3 IMAD.IADD R6, R6, 0x1, -R23 ;  /* 0x000000010606b824 */ /* 0x000fe200078e0a17 */
[----:B------:R-:W-:Y:S01]  /*1dc0*/  ISETP.GE.AND P3, PT, R14, RZ, PT ;  /* 0x000000ff0e00720c */ /* 0x000fe20003f66270 */
[----:B------:R-:W-:-:S04]  /*1dd0*/  IMAD.HI.U32 R14, R24, R7, RZ ;  /* 0x00000007180e7227 */ /* 0x000fc800078e00ff */
[----:B------:R-:W-:Y:S02]  /*1de0*/  IMAD.MOV R13, RZ, RZ, -R13 ;  /* 0x000000ffff0d7224 */ /* 0x000fe400078e0a0d */
[----:B------:R-:W-:Y:S02]  /*1df0*/  IMAD.MOV R14, RZ, RZ, -R14 ;  /* 0x000000ffff0e7224 */ /* 0x000fe400078e0a0e */
[----:B------:R-:W-:Y:S02]  /*1e00*/  IMAD R10, R23, R13, R10 ;  /* 0x0000000d170a7224 */ /* 0x000fe400078e020a */
[--C-:B------:R-:W-:Y:S01]  /*1e10*/  @!P1 IMAD.IADD R8, R8, 0x1, -R23.reuse ;  /* 0x0000000108089824 */ /* 0x100fe200078e0a17 */
[----:B------:R-:W-:Y:S01]  /*1e20*/  ISETP.GE.AND P1, PT, R2, RZ, PT ;  /* 0x000000ff0200720c */ /* 0x000fe20003f26270 */
[----:B------:R-:W-:Y:S02]  /*1e30*/  IMAD.MOV.U32 R2, RZ, RZ, R4 ;  /* 0x000000ffff027224 */ /* 0x000fe400078e0004 */
[----:B------:R-:W-:Y:S01]  /*1e40*/  @!P5 IMAD.IADD R12, R12, 0x1, -R23 ;  /* 0x000000010c0cd824 */ /* 0x000fe200078e0a17 */
[----:B------:R-:W-:Y:S01]  /*1e50*/  ISETP.GE.AND P5, PT, R17, RZ, PT ;  /* 0x000000ff1100720c */ /* 0x000fe20003fa6270 */
[----:B------:R-:W-:-:S02]  /*1e60*/  IMAD R4, R23, R14, R7 ;  /* 0x0000000e17047224 */ /* 0x000fc400078e0207 */
[----:B------:R-:W-:Y:S01]  /*1e70*/  @!P2 IMAD.MOV R5, RZ, RZ, -R5 ;  /* 0x000000ffff05a224 */ /* 0x000fe200078e0a05 */
[C---:B------:R-:W-:Y:S01]  /*1e80*/  ISETP.GT.U32.AND P2, PT, R23.reuse, R10, PT ;  /* 0x0000000a1700720c */ /* 0x040fe20003f44070 */
[----:B------:R-:W-:Y:S01]  /*1e90*/  @!P0 IMAD.MOV R2, RZ, RZ, -R2 ;  /* 0x000000ffff028224 */ /* 0x000fe200078e0a02 */
[C---:B------:R-:W-:Y:S01]  /*1ea0*/  ISETP.GT.U32.AND P0, PT, R23.reuse, R12, PT ;  /* 0x0000000c1700720c */ /* 0x040fe20003f04070 */
[----:B------:R-:W-:Y:S01]  /*1eb0*/  @!P6 IMAD.MOV R6, RZ, RZ, -R6 ;  /* 0x000000ffff06e224 */ /* 0x000fe200078e0a06 */
[C---:B------:R-:W-:Y:S01]  /*1ec0*/  ISETP.GT.U32.AND P6, PT, R23.reuse, R4, PT ;  /* 0x000000041700720c */ /* 0x040fe20003fc4070 */
[----:B------:R-:W-:Y:S01]  /*1ed0*/  @!P4 IMAD.MOV R19, RZ, RZ, -R19 ;  /* 0x000000ffff13c224 */ /* 0x000fe200078e0a13 */
[----:B------:R-:W-:Y:S01]  /*1ee0*/  ISETP.GT.U32.AND P4, PT, R23, R8, PT ;  /* 0x000000081700720c */ /* 0x000fe20003f84070 */
[C---:B------:R-:W-:Y:S02]  /*1ef0*/  VIADD R7, R18.reuse, 0xd0 ;  /* 0x000000d012077836 */ /* 0x040fe40000000000 */
[C---:B------:R-:W-:Y:S01]  /*1f00*/  VIADD R13, R18.reuse, 0xcc ;  /* 0x000000cc120d7836 */ /* 0x040fe20000000000 */
[----:B------:R-:W-:Y:S01]  /*1f10*/  STL [R1+0x130c], R19 ;  /* 0x00130c1301007387 */ /* 0x000fe20000100800 */
[----:B0-----:R-:W-:Y:S01]  /*1f20*/  VIADD R15, R18, 0x1c ;  /* 0x0000001c120f7836 */ /* 0x001fe20000000000 */
[----:B------:R-:W-:Y:S01]  /*1f30*/  IABS R20, R7 ;  /* 0x0000000700147213 */ /* 0x000fe20000000000 */
[--C-:B------:R-:W-:Y:S01]  /*1f40*/  @!P2 IMAD.IADD R10, R10, 0x1, -R23.reuse ;  /* 0x000000010a0aa824 */ /* 0x100fe200078e0a17 */
[----:B------:R-:W-:Y:S01]  /*1f50*/  ISETP.GE.AND P2, PT, R13, RZ, PT ;  /* 0x000000ff0d00720c */ /* 0x000fe20003f46270 */
[--C-:B------:R-:W-:Y:S01]  /*1f60*/  @!P0 IMAD.IADD R12, R12, 0x1, -R23.reuse ;  /* 0x000000010c0c8824 */ /* 0x100fe200078e0a17 */
[----:B------:R-:W-:Y:S01]  /*1f70*/  ISETP.GE.AND P0, PT, R7, RZ, PT ;  /* 0x000000ff0700720c */ /* 0x000fe20003f06270 */
[--C-:B------:R-:W-:Y:S01]  /*1f80*/  @!P6 IMAD.IADD R4, R4, 0x1, -R23.reuse ;  /* 0x000000010404e824 */ /* 0x100fe200078e0a17 */
[----:B------:R-:W-:Y:S01]  /*1f90*/  ISETP.GT.U32.AND P6, PT, R23, R10, PT ;  /* 0x0000000a1700720c */ /* 0x000fe20003fc4070 */
[----:B------:R-:W-:Y:S01]  /*1fa0*/  IMAD.HI.U32 R7, R24, R20, RZ ;  /* 0x0000001418077227 */ /* 0x000fe200078e00ff */
[----:B------:R0:W-:Y:S03]  /*1fb0*/  STL [R1+0x1310], R2 ;  /* 0x0013100201007387 */ /* 0x0001e60000100800 */
[----:B------:R-:W-:Y:S01]  /*1fc0*/  @!P4 IMAD.IADD R8, R8, 0x1, -R23 ;  /* 0x000000010808c824 */ /* 0x000fe200078e0a17 */
[----:B------:R-:W-:Y:S01]  /*1fd0*/  ISETP.GE.AND P4, PT, R11, RZ, PT ;  /* 0x000000ff0b00720c */ /* 0x000fe20003f86270 */
[----:B------:R-:W-:Y:S01]  /*1fe0*/  IMAD.MOV R7, RZ, RZ, -R7 ;  /* 0x000000ffff077224 */ /* 0x000fe200078e0a07 */
[----:B------:R-:W-:Y:S01]  /*1ff0*/  IABS R11, R13 ;  /* 0x0000000d000b7213 */ /* 0x000fe20000000000 */
[----:B------:R-:W-:Y:S01]  /*2000*/  @!P3 IMAD.MOV R8, RZ, RZ, -R8 ;  /* 0x000000ffff08b224 */ /* 0x000fe200078e0a08 */
[C---:B------:R-:W-:Y:S01]  /*2010*/  ISETP.GT.U32.AND P3, PT, R23.reuse, R4, PT ;  /* 0x000000041700720c */ /* 0x040fe20003f64070 */
[----:B------:R-:W-:Y:S01]  /*2020*/  IMAD R20, R23, R7, R20 ;  /* 0x0000000717147224 */ /* 0x000fe200078e0214 */
[----:B------:R-:W-:Y:S01]  /*2030*/  STL [R1+0x1314], R5 ;  /* 0x0013140501007387 */ /* 0x000fe20000100800 */
[----:B------:R-:W-:-:S03]  /*2040*/  IMAD.HI.U32 R13, R24, R11, RZ ;  /* 0x0000000b180d7227 */ /* 0x000fc600078e00ff */
[----:B------:R1:W-:Y:S01]  /*2050*/  STL [R1+0x1318], R6 ;  /* 0x0013180601007387 */ /* 0x0003e20000100800 */
[----:B------:R-:W-:Y:S01]  /*2060*/  @!P6 IMAD.IADD R10, R10, 0x1, -R23 ;  /* 0x000000010a0ae824 */ /* 0x000fe200078e0a17 */
[C---:B------:R-:W-:Y:S01]  /*2070*/  ISETP.GT.U32.AND P6, PT, R23.reuse, R20, PT ;  /* 0x000000141700720c */ /* 0x040fe20003fc4070 */
[----:B------:R-:W-:Y:S01]  /*2080*/  IMAD.MOV R14, RZ, RZ, -R13 ;  /* 0x000000ffff0e7224 */ /* 0x000fe200078e0a0d */
[----:B------:R-:W-:Y:S01]  /*2090*/  STL [R1+0x131c], R8 ;  /* 0x00131c0801007387 */ /* 0x000fe20000100800 */
[----:B0-----:R-:W-:Y:S02]  /*20a0*/  IMAD.MOV.U32 R2, RZ, RZ, R10 ;  /* 0x000000ffff027224 */ /* 0x001fe400078e000a */
[----:B------:R-:W-:Y:S02]  /*20b0*/  IMAD R11, R23, R14, R11 ;  /* 0x0000000e170b7224 */ /* 0x000fe400078e020b */
[----:B------:R-:W-:Y:S01]  /*20c0*/  IMAD.MOV.U32 R3, RZ, RZ, R12 ;  /* 0x000000ffff037224 */ /* 0x000fe200078e000c */
[----:B-1----:R-:W-:Y:S01]  /*20d0*/  IABS R6, R18 ;  /* 0x0000001200067213 */ /* 0x002fe20000000000 */
[----:B------:R-:W-:-:S02]  /*20e0*/  VIADD R12, R18, 0xc8 ;  /* 0x000000c8120c7836 */ /* 0x000fc40000000000 */
[----:B------:R-:W-:Y:S01]  /*20f0*/  @!P5 IMAD.MOV R2, RZ, RZ, -R2 ;  /* 0x000000ffff02d224 */ /* 0x000fe200078e0a02 */
[C---:B------:R-:W-:Y:S01]  /*2100*/  ISETP.GT.U32.AND P5, PT, R23.reuse, R11, PT ;  /* 0x0000000b1700720c */ /* 0x040fe20003fa4070 */
[----:B------:R-:W-:Y:S01]  /*2110*/  @!P6 IMAD.IADD R20, R20, 0x1, -R23 ;  /* 0x000000011414e824 */ /* 0x000fe200078e0a17 */
[----:B------:R-:W-:Y:S01]  /*2120*/  IABS R21, R12 ;  /* 0x0000000c00157213 */ /* 0x000fe20000000000 */
[----:B------:R-:W-:Y:S01]  /*2130*/  @!P1 IMAD.MOV R3, RZ, RZ, -R3 ;  /* 0x000000ffff039224 */ /* 0x000fe200078e0a03 */
[----:B------:R-:W-:Y:S01]  /*2140*/  ISETP.GE.AND P1, PT, R12, RZ, PT ;  /* 0x000000ff0c00720c */ /* 0x000fe20003f26270 */
[----:B------:R-:W-:Y:S01]  /*2150*/  VIADD R7, R18, 0xc4 ;  /* 0x000000c412077836 */ /* 0x000fe20000000000 */
[----:B------:R-:W-:Y:S01]  /*2160*/  ISETP.GT.U32.AND P6, PT, R23, R20, PT ;  /* 0x000000141700720c */ /* 0x000fe20003fc4070 */
[----:B------:R-:W-:Y:S01]  /*2170*/  IMAD.HI.U32 R14, R24, R21, RZ ;  /* 0x00000015180e7227 */ /* 0x000fe200078e00ff */
[----:B------:R-:W-:Y:S02]  /*2180*/  STL [R1+0xb8], R3 ;  /* 0x0000b80301007387 */ /* 0x000fe40000100800 */
[----:B------:R-:W-:Y:S01]  /*2190*/  IABS R13, R7 ;  /* 0x00000007000d7213 */ /* 0x000fe20000000000 */
[----:B------:R-:W-:Y:S01]  /*21a0*/  VIADD R12, R18, 0xc0 ;  /* 0x000000c0120c7836 */ /* 0x000fe20000000000 */
[----:B------:R-:W-:Y:S01]  /*21b0*/  STL [R1+0xbc], R2 ;  /* 0x0000bc0201007387 */ /* 0x000fe20000100800 */
[----:B------:R-:W-:Y:S01]  /*21c0*/  @!P3 IMAD.IADD R4, R4, 0x1, -R23 ;  /* 0x000000010404b824 */ /* 0x000fe200078e0a17 */
[----:B------:R-:W-:Y:S01]  /*21d0*/  ISETP.GE.AND P3, PT, R7, RZ, PT ;  /* 0x000000ff0700720c */ /* 0x000fe20003f66270 */
[----:B------:R-:W-:Y:S01]  /*21e0*/  VIADD R7, R18, 0xbc ;  /* 0x000000bc12077836 */ /* 0x000fe20000000000 */
[----:B------:R-:W-:Y:S01]  /*21f0*/  IABS R17, R12 ;  /* 0x0000000c00117213 */ /* 0x000fe20000000000 */
[----:B------:R-:W-:-:S02]  /*2200*/  IMAD.MOV R14, RZ, RZ, -R14 ;  /* 0x000000ffff0e7224 */ /* 0x000fc400078e0a0e */
[----:B------:R-:W-:Y:S02]  /*2210*/  @!P5 IMAD.IADD R11, R11, 0x1, -R23 ;  /* 0x000000010b0bd824 */ /* 0x000fe400078e0a17 */
[----:B------:R-:W-:Y:S02]  /*2220*/  IMAD.MOV.U32 R0, RZ, RZ, R4 ;  /* 0x000000ffff007224 */ /* 0x000fe400078e0004 */
[C---:B------:R-:W-:Y:S01]  /*2230*/  IMAD R21, R23.reuse, R14, R21 ;  /* 0x0000000e17157224 */ /* 0x040fe200078e0215 */
[----:B------:R-:W-:Y:S01]  /*2240*/  IABS R14, R7 ;  /* 0x00000007000e7213 */ /* 0x000fe20000000000 */
[----:B------:R-:W-:Y:S01]  /*2250*/  IMAD.HI.U32 R10, R24, R17, RZ ;  /* 0x00000011180a7227 */ /* 0x000fe200078e00ff */
[----:B------:R-:W-:-:S03]  /*2260*/  ISETP.GT.U32.AND P5, PT, R23, R11, PT ;  /* 0x0000000b1700720c */ /* 0x000fc60003fa4070 */
[----:B------:R-:W-:Y:S01]  /*2270*/  @!P4 IMAD.MOV R0, RZ, RZ, -R0 ;  /* 0x000000ffff00c224 */ /* 0x000fe200078e0a00 */
[----:B------:R-:W-:Y:S01]  /*2280*/  ISETP.GE.AND P4, PT, R12, RZ, PT ;  /* 0x000000ff0c00720c */ /* 0x000fe20003f86270 */
[----:B------:R-:W-:Y:S01]  /*2290*/  @!P6 IMAD.IADD R20, R20, 0x1, -R23 ;  /* 0x000000011414e824 */ /* 0x000fe200078e0a17 */
[----:B------:R-:W-:Y:S01]  /*22a0*/  ISETP.GT.U32.AND P6, PT, R23, R21, PT ;  /* 0x000000151700720c */ /* 0x000fe20003fc4070 */
[C---:B------:R-:W-:Y:S01]  /*22b0*/  IMAD.HI.U32 R4, R24.reuse, R13, RZ ;  /* 0x0000000d18047227 */ /* 0x040fe200078e00ff */
[----:B------:R0:W-:Y:S03]  /*22c0*/  STL [R1+0xc4], R0 ;  /* 0x0000c40001007387 */ /* 0x0001e60000100800 */
[----:B------:R-:W-:-:S04]  /*22d0*/  IMAD.HI.U32 R12, R24, R14, RZ ;  /* 0x0000000e180c7227 */ /* 0x000fc800078e00ff */
[----:B------:R-:W-:Y:S02]  /*22e0*/  IMAD.MOV R10, RZ, RZ, -R10 ;  /* 0x000000ffff0a7224 */ /* 0x000fe400078e0a0a */
[----:B------:R-:W-:Y:S02]  /*22f0*/  IMAD.MOV R4, RZ, RZ, -R4 ;  /* 0x000000ffff047224 */ /* 0x000fe400078e0a04 */
[----:B------:R-:W-:Y:S02]  /*2300*/  IMAD.MOV R12, RZ, RZ, -R12 ;  /* 0x000000ffff0c7224 */ /* 0x000fe400078e0a0c */
[C---:B------:R-:W-:Y:S02]  /*2310*/  IMAD R17, R23.reuse, R10, R17 ;  /* 0x0000000a17117224 */ /* 0x040fe400078e0211 */
[C---:B------:R-:W-:Y:S01]  /*2320*/  IMAD R13, R23.reuse, R4, R13 ;  /* 0x00000004170d7224 */ /* 0x040fe200078e020d */
[----:B------:R-:W-:Y:S01]  /*2330*/  IABS R4, R28 ;  /* 0x0000001c00047213 */ /* 0x000fe20000000000 */
[----:B0-----:R-:W-:Y:S01]  /*2340*/  IMAD.MOV.U32 R0, RZ, RZ, R20 ;  /* 0x000000ffff007224 */ /* 0x001fe200078e0014 */
[----:B------:R-:W-:Y:S01]  /*2350*/  IABS R20, R25 ;  /* 0x0000001900147213 */ /* 0x000fe20000000000 */
[----:B------:R-:W-:-:S02]  /*2360*/  IMAD R14, R23, R12, R14 ;  /* 0x0000000c170e7224 */ /* 0x000fc400078e020e */
[--C-:B------:R-:W-:Y:S01]  /*2370*/  @!P5 IMAD.IADD R11, R11, 0x1, -R23.reuse ;  /* 0x000000010b0bd824 */ /* 0x100fe200078e0a17 */
[C---:B------:R-:W-:Y:S01]  /*2380*/  ISETP.GT.U32.AND P5, PT, R23.reuse, R17, PT ;  /* 0x000000111700720c */ /* 0x040fe20003fa4070 */
[----:B------:R-:W-:Y:S01]  /*2390*/  @!P0 IMAD.MOV R0, RZ, RZ, -R0 ;  /* 0x000000ffff008224 */ /* 0x000fe200078e0a00 */
[----:B------:R-:W-:Y:S01]  /*23a0*/  ISETP.GT.U32.AND P0, PT, R23, R13, PT ;  /* 0x0000000d1700720c */ /* 0x000fe20003f04070 */
[----:B------:R-:W-:Y:S01]  /*23b0*/  @!P6 IMAD.IADD R21, R21, 0x1, -R23 ;  /* 0x000000011515e824 */ /* 0x000fe200078e0a17 */
[----:B------:R-:W-:Y:S01]  /*23c0*/  ISETP.GT.U32.AND P6, PT, R23, R14, PT ;  /* 0x0000000e1700720c */ /* 0x000fe20003fc4070 */
[----:B------:R-:W-:Y:S01]  /*23d0*/  IMAD.HI.U32 R10, R24, R4, RZ ;  /* 0x00000004180a7227 */ /* 0x000fe200078e00ff */
[----:B------:R0:W-:Y:S03]  /*23e0*/  STL [R1+0xc8], R0 ;  /* 0x0000c80001007387 */ /* 0x0001e60000100800 */
[----:B------:R-:W-:-:S02]  /*23f0*/  IMAD.MOV R10, RZ, RZ, -R10 ;  /* 0x000000ffff0a7224 */ /* 0x000fc400078e0a0a */
[----:B------:R-:W-:Y:S02]  /*2400*/  VIADD R12, R18, 0xb0 ;  /* 0x000000b0120c7836 */ /* 0x000fe40000000000 */
[--C-:B------:R-:W-:Y:S02]  /*2410*/  @!P5 IMAD.IADD R17, R17, 0x1, -R23.reuse ;  /* 0x000000011111d824 */ /* 0x100fe400078e0a17 */
[--C-:B------:R-:W-:Y:S01]  /*2420*/  @!P0 IMAD.IADD R13, R13, 0x1, -R23.reuse ;  /* 0x000000010d0d8824 */ /* 0x100fe200078e0a17 */
[C---:B------:R-:W-:Y:S01]  /*2430*/  ISETP.GT.U32.AND P0, PT, R23.reuse, R21, PT ;  /* 0x000000151700720c */ /* 0x040fe20003f04070 */
[----:B------:R-:W-:Y:S01]  /*2440*/  @!P6 IMAD.IADD R14, R14, 0x1, -R23 ;  /* 0x000000010e0ee824 */ /* 0x000fe200078e0a17 */
[C---:B------:R-:W-:Y:S01]  /*2450*/  ISETP.GT.U32.AND P6, PT, R23.reuse, R17, PT ;  /* 0x000000111700720c */ /* 0x040fe20003fc4070 */
[----:B0-----:R-:W-:Y:S01]  /*2460*/  IMAD.MOV.U32 R0, RZ, RZ, R11 ;  /* 0x000000ffff007224 */ /* 0x001fe200078e000b */
[----:B------:R-:W-:Y:S01]  /*2470*/  ISETP.GT.U32.AND P5, PT, R23, R13, PT ;  /* 0x0000000d1700720c */ /* 0x000fe20003fa4070 */
[----:B------:R-:W-:Y:S01]  /*2480*/  IMAD.HI.U32 R11, R24, R20, RZ ;  /* 0x00000014180b7227 */ /* 0x000fe200078e00ff */
[----:B------:R-:W-:-:S03]  /*2490*/  IABS R27, R12 ;  /* 0x0000000c001b7213 */ /* 0x000fc60000000000 */
[----:B------:R-:W-:Y:S02]  /*24a0*/  IMAD.MOV R11, RZ, RZ, -R11 ;  /* 0x000000ffff0b7224 */ /* 0x000fe400078e0a0b */
[----:B------:R-:W-:Y:S01]  /*24b0*/  @!P2 IMAD.MOV R0, RZ, RZ, -R0 ;  /* 0x000000ffff00a224 */ /* 0x000fe200078e0a00 */
[C---:B------:R-:W-:Y:S01]  /*24c0*/  ISETP.GT.U32.AND P2, PT, R23.reuse, R14, PT ;  /* 0x0000000e1700720c */ /* 0x040fe20003f44070 */
[C---:B------:R-:W-:Y:S02]  /*24d0*/  IMAD R4, R23.reuse, R10, R4 ;  /* 0x0000000a17047224 */ /* 0x040fe400078e0204 */
[----:B------:R-:W-:Y:S01]  /*24e0*/  IMAD R20, R23, R11, R20 ;  /* 0x0000000b17147224 */ /* 0x000fe200078e0214 */
[----:B------:R0:W-:Y:S01]  /*24f0*/  STL [R1+0xc0], R0 ;  /* 0x0000c00001007387 */ /* 0x0001e20000100800 */
[--C-:B------:R-:W-:Y:S01]  /*2500*/  @!P0 IMAD.IADD R21, R21, 0x1, -R23.reuse ;  /* 0x0000000115158824 */ /* 0x100fe200078e0a17 */
[----:B------:R-:W-:Y:S01]  /*2510*/  ISETP.GT.U32.AND P0, PT, R23, R4, PT ;  /* 0x000000041700720c */ /* 0x000fe20003f04070 */
[----:B------:R-:W-:Y:S01]  /*2520*/  @!P6 IMAD.IADD R17, R17, 0x1, -R23 ;  /* 0x000000011111e824 */ /* 0x000fe200078e0a17 */
[----:B------:R-:W-:Y:S01]  /*2530*/  ISETP.GT.U32.AND P6, PT, R23, R20, PT ;  /* 0x000000141700720c */ /* 0x000fe20003fc4070 */
[----:B------:R-:W-:-:S02]  /*2540*/  VIADD R10, R18, 0xac ;  /* 0x000000ac120a7836 */ /* 0x000fc40000000000 */
[----:B------:R-:W-:Y:S02]  /*2550*/  VIADD R11, R18, 0xa8 ;  /* 0x000000a8120b7836 */ /* 0x000fe40000000000 */
[--C-:B------:R-:W-:Y:S01]  /*2560*/  @!P5 IMAD.IADD R13, R13, 0x1, -R23.reuse ;  /* 0x000000010d0dd824 */ /* 0x100fe200078e0a17 */
[----:B------:R-:W-:Y:S01]  /*2570*/  IABS R26, R10 ;  /* 0x0000000a001a7213 */ /* 0x000fe20000000000 */
[----:B------:R-:W-:Y:S01]  /*2580*/  @!P2 IMAD.IADD R14, R14, 0x1, -R23 ;  /* 0x000000010e0ea824 */ /* 0x000fe200078e0a17 */
[----:B------:R-:W-:Y:S01]  /*2590*/  ISETP.GE.AND P2, PT, R28, RZ, PT ;  /* 0x000000ff1c00720c */ /* 0x000fe20003f46270 */
[----:B------:R-:W-:Y:S01]  /*25a0*/  IMAD.MOV.U32 R2, RZ, RZ, R21 ;  /* 0x000000ffff027224 */ /* 0x000fe200078e0015 */
[----:B------:R-:W-:Y:S01]  /*25b0*/  IABS R28, R11 ;  /* 0x0000000b001c7213 */ /* 0x000fe20000000000 */
[----:B0-----:R-:W-:Y:S01]  /*25c0*/  IMAD.MOV.U32 R0, RZ, RZ, R13 ;  /* 0x000000ffff007224 */ /* 0x001fe200078e000d */
[----:B------:R-:W-:Y:S01]  /*25d0*/  ISETP.GE.AND P5, PT, R7, RZ, PT ;  /* 0x000000ff0700720c */ /* 0x000fe20003fa6270 */
[----:B------:R-:W-:-:S04]  /*25e0*/  IMAD.HI.U32 R7, R24, R26, RZ ;  /* 0x0000001a18077227 */ /* 0x000fc800078e00ff */
[--C-:B------:R-:W-:Y:S01]  /*25f0*/  @!P0 IMAD.IADD R4, R4, 0x1, -R23.reuse ;  /* 0x0000000104048824 */ /* 0x100fe200078e0a17 */
[----:B------:R-:W-:Y:S01]  /*2600*/  ISETP.GE.AND P0, PT, R25, RZ, PT ;  /* 0x000000ff1900720c */ /* 0x000fe20003f06270 */
[----:B------:R-:W-:Y:S02]  /*2610*/  @!P6 IMAD.IADD R20, R20, 0x1, -R23 ;  /* 0x000000011414e824 */ /* 0x000fe400078e0a17 */
[----:B------:R-:W-:Y:S01]  /*2620*/  @!P1 IMAD.MOV R2, RZ, RZ, -R2 ;  /* 0x000000ffff029224 */ /* 0x000fe200078e0a02 */
[C---:B------:R-:W-:Y:S01]  /*2630*/  ISETP.GT.U32.AND P1, PT, R23.reuse, R4, PT ;  /* 0x000000041700720c */ /* 0x040fe20003f24070 */
[----:B------:R-:W-:Y:S01]  /*2640*/  IMAD.MOV.U32 R25, RZ, RZ, R28 ;  /* 0x000000ffff197224 */ /* 0x000fe200078e001c */
[----:B------:R-:W-:Y:S01]  /*2650*/  ISETP.GT.U32.AND P6, PT, R23, R20, PT ;  /* 0x000000141700720c */ /* 0x000fe20003fc4070 */
[----:B------:R-:W-:Y:S01]  /*2660*/  @!P3 IMAD.MOV R0, RZ, RZ, -R0 ;  /* 0x000000ffff00b224 */ /* 0x000fe200078e0a00 */
[----:B------:R-:W-:Y:S01]  /*2670*/  STL [R1+0xa0], R2 ;  /* 0x0000a00201007387 */ /* 0x000fe20000100800 */
[----:B------:R-:W-:-:S02]  /*2680*/  IMAD.MOV R7, RZ, RZ, -R7 ;  /* 0x000000ffff077224 */ /* 0x000fc400078e0a07 */
[C---:B------:R-:W-:Y:S01]  /*2690*/  IMAD.HI.U32 R22, R24.reuse, R27, RZ ;  /* 0x0000001b18167227 */ /* 0x040fe200078e00ff */
[----:B------:R0:W-:Y:S03]  /*26a0*/  STL [R1+0xa8], R0 ;  /* 0x0000a80001007387 */ /* 0x0001e60000100800 */
[----:B------:R-:W-:-:S04]  /*26b0*/  IMAD.HI.U32 R21, R24, R25, RZ ;  /* 0x0000001918157227 */ /* 0x000fc800078e00ff */
[C---:B------:R-:W-:Y:S02]  /*26c0*/  IMAD R26, R23.reuse, R7, R26 ;  /* 0x00000007171a7224 */ /* 0x040fe400078e021a */
[----:B------:R-:W-:Y:S02]  /*26d0*/  IMAD.MOV R22, RZ, RZ, -R22 ;  /* 0x000000ffff167224 */ /* 0x000fe400078e0a16 */
[----:B0-----:R-:W-:Y:S02]  /*26e0*/  IMAD.MOV.U32 R0, RZ, RZ, R14 ;  /* 0x000000ffff007224 */ /* 0x001fe400078e000e */
[----:B------:R-:W-:Y:S02]  /*26f0*/  IMAD.MOV R13, RZ, RZ, -R21 ;  /* 0x000000ffff0d7224 */ /* 0x000fe400078e0a15 */
[----:B------:R-:W-:Y:S01]  /*2700*/  @!P5 IMAD.MOV R0, RZ, RZ, -R0 ;  /* 0x000000ffff00d224 */ /* 0x000fe200078e0a00 */
[C---:B------:R-:W-:Y:S01]  /*2710*/  ISETP.GT.U32.AND P5, PT, R23.reuse, R26, PT ;  /* 0x0000001a1700720c */ /* 0x040fe20003fa4070 */
[----:B------:R-:W-:-:S02]  /*2720*/  IMAD R27, R23, R22, R27 ;  /* 0x00000016171b7224 */ /* 0x000fc400078e021b */
[C---:B------:R-:W-:Y:S02]  /*2730*/  IMAD R25, R23.reuse, R13, R25 ;  /* 0x0000000d17197224 */ /* 0x040fe400078e0219 */
[----:B------:R-:W-:Y:S01]  /*2740*/  IMAD.MOV.U32 R2, RZ, RZ, R17 ;  /* 0x000000ffff027224 */ /* 0x000fe200078e0011 */
[C---:B------:R-:W-:Y:S01]  /*2750*/  ISETP.GT.U32.AND P3, PT, R23.reuse, R27, PT ;  /* 0x0000001b1700720c */ /* 0x040fe20003f64070 */
[--C-:B------:R-:W-:Y:S01]  /*2760*/  @!P6 IMAD.IADD R20, R20, 0x1, -R23.reuse ;  /* 0x000000011414e824 */ /* 0x100fe200078e0a17 */
[----:B------:R-:W-:Y:S01]  /*2770*/  ISETP.GT.U32.AND P6, PT, R23, R25, PT ;  /* 0x000000191700720c */ /* 0x000fe20003fc4070 */
[----:B------:R-:W-:Y:S01]  /*2780*/  @!P4 IMAD.MOV R2, RZ, RZ, -R2 ;  /* 0x000000ffff02c224 */ /* 0x000fe200078e0a02 */
[----:B------:R-:W-:Y:S01]  /*2790*/  ISETP.GE.AND P4, PT, R12, RZ, PT ;  /* 0x000000ff0c00720c */ /* 0x000fe20003f86270 */
[--C-:B------:R-:W-:Y:S01]  /*27a0*/  @!P1 IMAD.IADD R4, R4, 0x1, -R23.reuse ;  /* 0x0000000104049824 */ /* 0x100fe200078e0a17 */
[----:B------:R-:W-:Y:S01]  /*27b0*/  ISETP.GE.AND P1, PT, R10, RZ, PT ;  /* 0x000000ff0a00720c */ /* 0x000fe20003f26270 */
[----:B------:R-:W-:Y:S01]  /*27c0*/  @!P5 IMAD.IADD R26, R26, 0x1, -R23 ;  /* 0x000000011a1ad824 */ /* 0x000fe200078e0a17 */
[----:B------:R0:W-:Y:S01]  /*27d0*/  STL [R1+0xac], R2 ;  /* 0x0000ac0201007387 */ /* 0x0001e20000100800 */
[----:B------:R-:W-:-:S02]  /*27e0*/  VIADD R10, R18, 0xa0 ;  /* 0x000000a0120a7836 */ /* 0x000fc40000000000 */
[C---:B------:R-:W-:Y:S01]  /*27f0*/  VIADD R7, R18.reuse, 0xa4 ;  /* 0x000000a412077836 */ /* 0x040fe20000000000 */
[----:B------:R1:W-:Y:S01]  /*2800*/  STL [R1+0xb0], R0 ;  /* 0x0000b00001007387 */ /* 0x0003e20000100800 */
[--C-:B------:R-:W-:Y:S01]  /*2810*/  @!P3 IMAD.IADD R27, R27, 0x1, -R23.reuse ;  /* 0x000000011b1bb824 */ /* 0x100fe200078e0a17 */
[----:B------:R-:W-:Y:S01]  /*2820*/  ISETP.GE.AND P3, PT, R11, RZ, PT ;  /* 0x000000ff0b00720c */ /* 0x000fe20003f66270 */
[----:B------:R-:W-:Y:S01]  /*2830*/  @!P6 IMAD.IADD R25, R25, 0x1, -R23 ;  /* 0x000000011919e824 */ /* 0x000fe200078e0a17 */
[----:B------:R-:W-:Y:S01]  /*2840*/  IABS R11, R10 ;  /* 0x0000000a000b7213 */ /* 0x000fe20000000000 */
[----:B------:R-:W-:Y:S01]  /*2850*/  VIADD R12, R18, 0x9c ;  /* 0x0000009c120c7836 */ /* 0x000fe20000000000 */
[----:B------:R-:W-:Y:S01]  /*2860*/  IABS R17, R7 ;  /* 0x0000000700117213 */ /* 0x000fe20000000000 */
[----:B0-----:R-:W-:Y:S01]  /*2870*/  IMAD.MOV.U32 R2, RZ, RZ, R20 ;  /* 0x000000ffff027224 */ /* 0x001fe200078e0014 */
[C---:B------:R-:W-:Y:S01]  /*2880*/  ISETP.GT.U32.AND P6, PT, R23.reuse, R25, PT ;  /* 0x000000191700720c */ /* 0x040fe20003fc4070 */
[----:B------:R-:W-:Y:S01]  /*2890*/  IMAD.HI.U32 R14, R24, R11, RZ ;  /* 0x0000000b180e7227 */ /* 0x000fe200078e00ff */
[----:B------:R-:W-:-:S02]  /*28a0*/  ISETP.GT.U32.AND P5, PT, R23, R27, PT ;  /* 0x0000001b1700720c */ /* 0x000fc40003fa4070 */
[----:B------:R-:W-:Y:S01]  /*28b0*/  IABS R22, R12 ;  /* 0x0000000c00167213 */ /* 0x000fe20000000000 */
[----:B-1----:R-:W-:Y:S02]  /*28c0*/  IMAD.MOV.U32 R0, RZ, RZ, R4 ;  /* 0x000000ffff007224 */ /* 0x002fe400078e0004 */
[----:B------:R-:W-:Y:S02]  /*28d0*/  IMAD.MOV R14, RZ, RZ, -R14 ;  /* 0x000000ffff0e7224 */ /* 0x000fe400078e0a0e */
[----:B------:R-:W-:Y:S01]  /*28e0*/  @!P2 IMAD.MOV R0, RZ, RZ, -R0 ;  /* 0x000000ffff00a224 */ /* 0x000fe200078e0a00 */
[----:B------:R-:W-:Y:S01]  /*28f0*/  ISETP.GT.U32.AND P2, PT, R23, R26, PT ;  /* 0x0000001a1700720c */ /* 0x000fe20003f44070 */
[----:B------:R-:W-:-:S03]  /*2900*/  IMAD.HI.U32 R13, R24, R17, RZ ;  /* 0x00000011180d7227 */ /* 0x000fc600078e00ff */
[----:B------:R0:W-:Y:S01]  /*2910*/  STL [R1+0xb4], R0 ;  /* 0x0000b40001007387 */ /* 0x0001e20000100800 */
[----:B------:R-:W-:Y:S02]  /*2920*/  IMAD.MOV R13, RZ, RZ, -R13 ;  /* 0x000000ffff0d7224 */ /* 0x000fe400078e0a0d */
[----:B------:R-:W-:Y:S02]  /*2930*/  @!P6 IMAD.IADD R25, R25, 0x1, -R23 ;  /* 0x000000011919e824 */ /* 0x000fe400078e0a17 */
[----:B------:R-:W-:Y:S02]  /*2940*/  IMAD R17, R23, R13, R17 ;  /* 0x0000000d17117224 */ /* 0x000fe400078e0211 */
[--C-:B------:R-:W-:Y:S02]  /*2950*/  @!P5 IMAD.IADD R27, R27, 0x1, -R23.reuse ;  /* 0x000000011b1bd824 */ /* 0x100fe400078e0a17 */
[----:B------:R-:W-:Y:S01]  /*2960*/  @!P2 IMAD.IADD R26, R26, 0x1, -R23 ;  /* 0x000000011a1aa824 */ /* 0x000fe200078e0a17 */
[----:B------:R-:W-:Y:S01]  /*2970*/  ISETP.GE.AND P2, PT, R7, RZ, PT ;  /* 0x000000ff0700720c */ /* 0x000fe20003f46270 */
[C---:B------:R-:W-:Y:S01]  /*2980*/  IMAD R7, R23.reuse, R14, R11 ;  /* 0x0000000e17077224 */ /* 0x040fe200078e020b */
[----:B------:R-:W-:Y:S01]  /*2990*/  ISETP.GT.U32.AND P5, PT, R23, R17, PT ;  /* 0x000000111700720c */ /* 0x000fe20003fa4070 */
[----:B------:R-:W-:-:S02]  /*29a0*/  VIADD R11, R18, 0x94 ;  /* 0x00000094120b7836 */ /* 0x000fc40000000000 */
[----:B0-----:R-:W-:Y:S01]  /*29b0*/  IMAD.MOV.U32 R0, RZ, RZ, R27 ;  /* 0x000000ffff007224 */ /* 0x001fe200078e001b */
[----:B------:R-:W-:Y:S01]  /*29c0*/  ISETP.GT.U32.AND P6, PT, R23, R7, PT ;  /* 0x000000071700720c */ /* 0x000fe20003fc4070 */
[----:B------:R-:W-:Y:S01]  /*29d0*/  IMAD.HI.U32 R28, R24, R22, RZ ;  /* 0x00000016181c7227 */ /* 0x000fe200078e00ff */
[----:B------:R-:W-:-:S03]  /*29e0*/  IABS R14, R11 ;  /* 0x0000000b000e7213 */ /* 0x000fc60000000000 */
[----:B------:R-:W-:Y:S02]  /*29f0*/  @!P4 IMAD.MOV R0, RZ, RZ, -R0 ;  /* 0x000000ffff00c224 */ /* 0x000fe400078e0a00 */
[----:B------:R-:W-:-:S04]  /*2a00*/  IMAD.HI.U32 R20, R24, R14, RZ ;  /* 0x0000000e18147227 */ /* 0x000fc800078e00ff */
[--C-:B------:R-:W-:Y:S01]  /*2a10*/  @!P5 IMAD.IADD R17, R17, 0x1, -R23.reuse ;  /* 0x000000011111d824 */ /* 0x100fe200078e0a17 */
[----:B------:R-:W-:Y:S01]  /*2a20*/  ISETP.GE.AND P5, PT, R10, RZ, PT ;  /* 0x000000ff0a00720c */ /* 0x000fe20003fa6270 */
[----:B------:R-:W-:Y:S02]  /*2a30*/  @!P6 IMAD.IADD R7, R7, 0x1, -R23 ;  /* 0x000000010707e824 */ /* 0x000fe400078e0a17 */
[----:B------:R-:W-:Y:S02]  /*2a40*/  VIADD R4, R18, 0x98 ;  /* 0x0000009812047836 */ /* 0x000fe40000000000 */
[----:B------:R-:W-:Y:S01]  /*2a50*/  @!P0 IMAD.MOV R2, RZ, RZ, -R2 ;  /* 0x000000ffff028224 */ /* 0x000fe200078e0a02 */
[C---:B------:R-:W-:Y:S01]  /*2a60*/  ISETP.GT.U32.AND P4, PT, R23.reuse, R7, PT ;  /* 0x000000071700720c */ /* 0x040fe20003f84070 */
[----:B------:R-:W-:Y:S01]  /*2a70*/  IMAD.MOV R20, RZ, RZ, -R20 ;  /* 0x000000ffff147224 */ /* 0x000fe200078e0a14 */
[C---:B------:R-:W-:Y:S01]  /*2a80*/  ISETP.GT.U32.AND P0, PT, R23.reuse, R17, PT ;  /* 0x000000111700720c */ /* 0x040fe20003f04070 */
[----:B------:R-:W-:Y:S01]  /*2a90*/  IMAD.MOV R28, RZ, RZ, -R28 ;  /* 0x000000ffff1c7224 */ /* 0x000fe200078e0a1c */
[----:B------:R-:W-:Y:S01]  /*2aa0*/  IABS R13, R4 ;  /* 0x00000004000d7213 */ /* 0x000fe20000000000 */
[C---:B------:R-:W-:Y:S01]  /*2ab0*/  IMAD R14, R23.reuse, R20, R14 ;  /* 0x00000014170e7224 */ /* 0x040fe200078e020e */
[----:B------:R0:W-:Y:S01]  /*2ac0*/  STL [R1+0x28], R2 ;  /* 0x0000280201007387 */ /* 0x0001e20000100800 */
[----:B------:R-:W-:-:S02]  /*2ad0*/  IMAD R22, R23, R28, R22 ;  /* 0x0000001c17167224 */ /* 0x000fc400078e0216 */
[----:B------:R-:W-:Y:S01]  /*2ae0*/  IMAD.HI.U32 R21, R24, R13, RZ ;  /* 0x0000000d18157227 */ /* 0x000fe200078e00ff */
[----:B------:R1:W-:Y:S02]  /*2af0*/  STL [R1+0x24], R0 ;  /* 0x0000240001007387 */ /* 0x0003e40000100800 */
[----:B------:R-:W-:Y:S01]  /*2b00*/  ISETP.GT.U32.AND P6, PT, R23, R22, PT ;  /* 0x000000161700720c */ /* 0x000fe20003fc4070 */
[----:B------:R-:W-:Y:S01]  /*2b10*/  @!P4 IMAD.IADD R7, R7, 0x1, -R23 ;  /* 0x000000010707c824 */ /* 0x000fe200078e0a17 */
[----:B------:R-:W-:Y:S01]  /*2b20*/  ISETP.GT.U32.AND P4, PT, R23, R14, PT ;  /* 0x0000000e1700720c */ /* 0x000fe20003f84070 */
[----:B------:R-:W-:Y:S02]  /*2b30*/  IMAD.MOV R21, RZ, RZ, -R21 ;  /* 0x000000ffff157224 */ /* 0x000fe400078e0a15 */
[----:B0-----:R-:W-:Y:S02]  /*2b40*/  IMAD.MOV.U32 R2, RZ, RZ, R26 ;  /* 0x000000ffff027224 */ /* 0x001fe400078e001a */
[----:B------:R-:W-:Y:S01]  /*2b50*/  @!P0 IMAD.IADD R17, R17, 0x1, -R23 ;  /* 0x0000000111118824 */ /* 0x000fe200078e0a17 */
[----:B------:R-:W-:Y:S01]  /*2b60*/  ISETP.GE.AND P0, PT, R4, RZ, PT ;  /* 0x000000ff0400720c */ /* 0x000fe20003f06270 */
[----:B-1----:R-:W-:-:S02]  /*2b70*/  IMAD.MOV.U32 R0, RZ, RZ, R25 ;  /* 0x000000ffff007224 */ /* 0x002fc400078e0019 */
[----:B------:R-:W-:Y:S01]  /*2b80*/  @!P1 IMAD.MOV R2, RZ, RZ, -R2 ;  /* 0x000000ffff029224 */ /* 0x000fe200078e0a02 */
[----:B------:R-:W-:Y:S01]  /*2b90*/  ISETP.GE.AND P1, PT, R12, RZ, PT ;  /* 0x000000ff0c00720c */ /* 0x000fe20003f26270 */
[----:B------:R-:W-:Y:S02]  /*2ba0*/  @!P3 IMAD.MOV R0, RZ, RZ, -R0 ;  /* 0x000000ffff00b224 */ /* 0x000fe400078e0a00 */
[C---:B------:R-:W-:Y:S01]  /*2bb0*/  IMAD R13, R23.reuse, R21, R13 ;  /* 0x00000015170d7224 */ /* 0x040fe200078e020d */
[----:B------:R-:W-:Y:S01]  /*2bc0*/  STL [R1+0x40], R2 ;  /* 0x0000400201007387 */ /* 0x000fe20000100800 */
[C---:B------:R-:W-:Y:S02]  /*2bd0*/  VIADD R4, R18.reuse, 0x8c ;  /* 0x0000008c12047836 */ /* 0x040fe40000000000 */
[----:B------:R-:W-:Y:S01]  /*2be0*/  VIADD R10, R18, 0x90 ;  /* 0x00000090120a7836 */ /* 0x000fe20000000000 */
[----:B------:R0:W-:Y:S01]  /*2bf0*/  STL [R1+0x4c], R0 ;  /* 0x00004c0001007387 */ /* 0x0001e20000100800 */
[C---:B------:R-:W-:Y:S01]  /*2c00*/  ISETP.GT.U32.AND P3, PT, R23.reuse, R13, PT ;  /* 0x0000000d1700720c */ /* 0x040fe20003f64070 */
[--C-:B------:R-:W-:Y:S01]  /*2c10*/  @!P4 IMAD.IADD R14, R14, 0x1, -R23.reuse ;  /* 0x000000010e0ec824 */ /* 0x100fe200078e0a17 */
[----:B------:R-:W-:Y:S01]  /*2c20*/  IABS R20, R4 ;  /* 0x0000000400147213 */ /* 0x000fe20000000000 */
[----:B------:R-:W-:Y:S01]  /*2c30*/  @!P6 IMAD.IADD R22, R22, 0x1, -R23 ;  /* 0x000000011616e824 */ /* 0x000fe200078e0a17 */
[----:B------:R-:W-:Y:S01]  /*2c40*/  IABS R21, R10 ;  /* 0x0000000a00157213 */ /* 0x000fe20000000000 */
[C---:B------:R-:W-:Y:S01]  /*2c50*/  VIADD R26, R18.reuse, 0x64 ;  /* 0x00000064121a7836 */ /* 0x040fe20000000000 */
[----:B------:R-:W-:Y:S01]  /*2c60*/  ISETP.GT.U32.AND P4, PT, R23, R14, PT ;  /* 0x0000000e1700720c */ /* 0x000fe20003f84070 */
[----:B------:R-:W-:Y:S01]  /*2c70*/  VIADD R19, R18, 0x20 ;  /* 0x0000002012137836 */ /* 0x000fe20000000000 */
[----:B------:R-:W-:Y:S01]  /*2c80*/  ISETP.GE.AND P6, PT, R11, RZ, PT ;  /* 0x000000ff0b00720c */ /* 0x000fe20003fc6270 */
[----:B0-----:R-:W-:-:S02]  /*2c90*/  IMAD.MOV.U32 R0, RZ, RZ, R17 ;  /* 0x000000ffff007224 */ /* 0x001fc400078e0011 */
[----:B------:R-:W-:-:S04]  /*2ca0*/  IMAD.HI.U32 R12, R24, R21, RZ ;  /* 0x00000015180c7227 */ /* 0x000fc800078e00ff */
[----:B------:R-:W-:Y:S01]  /*2cb0*/  @!P2 IMAD.MOV R0, RZ, RZ, -R0 ;  /* 0x000000ffff00a224 */ /* 0x000fe200078e0a00 */
[----:B------:R-:W-:Y:S01]  /*2cc0*/  ISETP.GT.U32.AND P2, PT, R23, R22, PT ;  /* 0x000000161700720c */ /* 0x000fe20003f44070 */
[----:B------:R-:W-:Y:S02]  /*2cd0*/  IMAD.MOV R12, RZ, RZ, -R12 ;  /* 0x000000ffff0c7224 */ /* 0x000fe400078e0a0c */
[----:B------:R-:W-:Y:S01]  /*2ce0*/  @!P3 IMAD.IADD R13, R13, 0x1, -R23 ;  /* 0x000000010d0db824 */ /* 0x000fe200078e0a17 */
[----:B------:R0:W-:Y:S01]  /*2cf0*/  STL [R1+0x64], R0 ;  /* 0x0000640001007387 */ /* 0x0001e20000100800 */
[C---:B------:R-:W-:Y:S02]  /*2d00*/  IMAD R21, R23.reuse, R12, R21 ;  /* 0x0000000c17157224 */ /* 0x040fe400078e0215 */
[----:B------:R-:W-:Y:S01]  /*2d10*/  VIADD R11, R18, 0x88 ;  /* 0x00000088120b7836 */ /* 0x000fe20000000000 */
[----:B------:R-:W-:Y:S01]  /*2d20*/  ISETP.GT.U32.AND P3, PT, R23, R13, PT ;  /* 0x0000000d1700720c */ /* 0x000fe20003f64070 */
[----:B------:R-:W-:-:S02]  /*2d30*/  @!P4 IMAD.IADD R14, R14, 0x1, -R23 ;  /* 0x000000010e0ec824 */ /* 0x000fc400078e0a17 */
[----:B------:R-:W-:Y:S01]  /*2d40*/  VIADD R16, R18, 0x14 ;  /* 0x0000001412107836 */ /* 0x000fe20000000000 */
[----:B------:R-:W-:Y:S01]  /*2d50*/  IABS R17, R11 ;  /* 0x0000000b00117213 */ /* 0x000fe20000000000 */
[----:B------:R-:W-:Y:S01]  /*2d60*/  @!P2 IMAD.IADD R22, R22, 0x1, -R23 ;  /* 0x000000011616a824 */ /* 0x000fe200078e0a17 */
[----:B------:R-:W-:Y:S01]  /*2d70*/  ISETP.GT.U32.AND P2, PT, R23, R21, PT ;  /* 0x000000151700720c */ /* 0x000fe20003f44070 */
[----:B0-----:R-:W-:Y:S02]  /*2d80*/  IMAD.MOV.U32 R0, RZ, RZ, R7 ;  /* 0x000000ffff007224 */ /* 0x001fe400078e0007 */
[----:B------:R-:W-:-:S04]  /*2d90*/  IMAD.HI.U32 R7, R24, R20, RZ ;  /* 0x0000001418077227 */ /* 0x000fc800078e00ff */
[----:B------:R-:W-:Y:S02]  /*2da0*/  IMAD.MOV R7, RZ, RZ, -R7 ;  /* 0x000000ffff077224 */ /* 0x000fe400078e0a07 */
[----:B------:R-:W-:Y:S01]  /*2db0*/  @!P5 IMAD.MOV R0, RZ, RZ, -R0 ;  /* 0x000000ffff00d224 */ /* 0x000fe200078e0a00 */
[----:B------:R-:W-:Y:S01]  /*2dc0*/  ISETP.GE.AND P5, PT, R10, RZ, PT ;  /* 0x000000ff0a00720c */ /* 0x000fe20003fa6270 */
[C---:B------:R-:W-:Y:S02]  /*2dd0*/  IMAD R20, R23.reuse, R7, R20 ;  /* 0x0000000717147224 */ /* 0x040fe400078e0214 */
[----:B------:R-:W-:Y:S01]  /*2de0*/  VIADD R7, R18, 0x84 ;  /* 0x0000008412077836 */ /* 0x000fe20000000000 */
[----:B------:R0:W-:Y:S01]  /*2df0*/  STL [R1+0x78], R0 ;  /* 0x0000780001007387 */ /* 0x0001e20000100800 */
[----:B------:R-:W-:Y:S01]  /*2e00*/  IMAD.HI.U32 R25, R24, R17, RZ ;  /* 0x0000001118197227 */ /* 0x000fe200078e00ff */
[----:B------:R-:W-:-:S03]  /*2e10*/  ISETP.GT.U32.AND P4, PT, R23, R20, PT ;  /* 0x000000141700720c */ /* 0x000fc60003f84070 */
[----:B------:R-:W-:Y:S01]  /*2e20*/  @!P3 IMAD.IADD R13, R13, 0x1, -R23 ;  /* 0x000000010d0db824 */ /* 0x000fe200078e0a17 */
[----:B------:R-:W-:Y:S01]  /*2e30*/  ISETP.GE.AND P3, PT, R4, RZ, PT ;  /* 0x000000ff0400720c */ /* 0x000fe20003f66270 */
[----:B------:R-:W-:Y:S01]  /*2e40*/  IMAD.MOV R25, RZ, RZ, -R25 ;  /* 0x000000ffff197224 */ /* 0x000fe200078e0a19 */
[----:B------:R-:W-:Y:S01]  /*2e50*/  IABS R4, R7 ;  /* 0x0000000700047213 */ /* 0x000fe20000000000 */
[----:B------:R-:W-:Y:S01]  /*2e60*/  @!P2 IMAD.IADD R21, R21, 0x1, -R23 ;  /* 0x000000011515a824 */ /* 0x000fe200078e0a17 */
[----:B------:R-:W-:Y:S01]  /*2e70*/  ISETP.GE.AND P2, PT, R11, RZ, PT ;  /* 0x000000ff0b00720c */ /* 0x000fe20003f46270 */
[----:B0-----:R-:W-:Y:S02]  /*2e80*/  IMAD.MOV.U32 R0, RZ, RZ, R22 ;  /* 0x000000ffff007224 */ /* 0x001fe400078e0016 */
[----:B------:R-:W-:Y:S02]  /*2e90*/  IMAD R17, R23, R25, R17 ;  /* 0x0000001917117224 */ /* 0x000fe400078e0211 */
[----:B------:R-:W-:-:S02]  /*2ea0*/  @!P4 IMAD.IADD R20, R20, 0x1, -R23 ;  /* 0x000000011414c824 */ /* 0x000fc400078e0a17 */
[----:B------:R-:W-:Y:S02]  /*2eb0*/  IMAD.MOV.U32 R2, RZ, RZ, R13 ;  /* 0x000000ffff027224 */ /* 0x000fe400078e000d */
[----:B------:R-:W-:Y:S01]  /*2ec0*/  VIADD R10, R18, 0x80 ;  /* 0x00000080120a7836 */ /* 0x000fe20000000000 */
[C---:B------:R-:W-:Y:S01]  /*2ed0*/  ISETP.GT.U32.AND P4, PT, R23.reuse, R20, PT ;  /* 0x000000141700720c */ /* 0x040fe20003f84070 */
[----:B------:R-:W-:Y:S01]  /*2ee0*/  @!P1 IMAD.MOV R0, RZ, RZ, -R0 ;  /* 0x000000ffff009224 */ /* 0x000fe200078e0a00 */
[C---:B------:R-:W-:Y:S01]  /*2ef0*/  ISETP.GT.U32.AND P1, PT, R23.reuse, R21, PT ;  /* 0x000000151700720c */ /* 0x040fe20003f24070 */
[----:B------:R-:W-:Y:S01]  /*2f00*/  IMAD.HI.U32 R11, R24, R4, RZ ;  /* 0x00000004180b7227 */ /* 0x000fe200078e00ff */
[----:B------:R-:W-:Y:S02]  /*2f10*/  IABS R12, R10 ;  /* 0x0000000a000c7213 */ /* 0x000fe40000000000 */
[----:B------:R0:W-:Y:S01]  /*2f20*/  STL [R1+0x80], R0 ;  /* 0x0000800001007387 */ /* 0x0001e20000100800 */
[----:B------:R-:W-:Y:S01]  /*2f30*/  @!P0 IMAD.MOV R2, RZ, RZ, -R2 ;  /* 0x000000ffff028224 */ /* 0x000fe200078e0a02 */
[----:B------:R-:W-:Y:S01]  /*2f40*/  ISETP.GT.U32.AND P0, PT, R23, R17, PT ;  /* 0x000000111700720c */ /* 0x000fe20003f04070 */
[----:B------:R-:W-:-:S02]  /*2f50*/  IMAD.MOV R11, RZ, RZ, -R11 ;  /* 0x000000ffff0b7224 */ /* 0x000fc400078e0a0b */
[----:B------:R-:W-:Y:S01]  /*2f60*/  IMAD.HI.U32 R13, R24, R12, RZ ;  /* 0x0000000c180d7227 */ /* 0x000fe200078e00ff */
[----:B------:R1:W-:Y:S03]  /*2f70*/  STL [R1+0x88], R2 ;  /* 0x0000880201007387 */ /* 0x0003e60000100800 */
[C---:B------:R-:W-:Y:S02]  /*2f80*/  IMAD R4, R23.reuse, R11, R4 ;  /* 0x0000000b17047224 */ /* 0x040fe400078e0204 */
[----:B------:R-:W-:Y:S02]  /*2f90*/  @!P4 IMAD.IADD R20, R20, 0x1, -R23 ;  /* 0x000000011414c824 */ /* 0x000fe400078e0a17 */
[----:B------:R-:W-:Y:S01]  /*2fa0*/  IMAD.MOV R13, RZ, RZ, -R13 ;  /* 0x000000ffff0d7224 */ /* 0x000fe200078e0a0d */
[----:B------:R-:W-:Y:S01]  /*2fb0*/  ISETP.GT.U32.AND P4, PT, R23, R4, PT ;  /* 0x000000041700720c */ /* 0x000fe20003f84070 */
[--C-:B------:R-:W-:Y:S01]  /*2fc0*/  @!P1 IMAD.IADD R21, R21, 0x1, -R23.reuse ;  /* 0x0000000115159824 */ /* 0x100fe200078e0a17 */
[----:B------:R-:W-:Y:S01]  /*2fd0*/  ISETP.GE.AND P1, PT, R10, RZ, PT ;  /* 0x000000ff0a00720c */ /* 0x000fe20003f26270 */
[----:B------:R-:W-:-:S02]  /*2fe0*/  @!P0 IMAD.IADD R17, R17, 0x1, -R23 ;  /* 0x0000000111118824 */ /* 0x000fc400078e0a17 */
[----:B0-----:R-:W-:Y:S02]  /*2ff0*/  IMAD.MOV.U32 R0, RZ, RZ, R14 ;  /* 0x000000ffff007224 */ /* 0x001fe400078e000e */
[C---:B------:R-:W-:Y:S01]  /*3000*/  IMAD R12, R23.reuse, R13, R12 ;  /* 0x0000000d170c7224 */ /* 0x040fe200078e020c */
[----:B------:R-:W-:Y:S01]  /*3010*/  ISETP.GT.U32.AND P0, PT, R23, R17, PT ;  /* 0x000000111700720c */ /* 0x000fe20003f04070 */
[----:B-1----:R-:W-:Y:S02]  /*3020*/  IMAD.MOV.U32 R2, RZ, RZ, R21 ;  /* 0x000000ffff027224 */ /* 0x002fe400078e0015 */
[----:B------:R-:W-:Y:S01]  /*3030*/  @!P6 IMAD.MOV R0, RZ, RZ, -R0 ;  /* 0x000000ffff00e224 */ /* 0x000fe200078e0a00 */
[----:B------:R-:W-:Y:S01]  /*3040*/  ISETP.GE.AND P6, PT, R7, RZ, PT ;  /* 0x000000ff0700720c */ /* 0x000fe20003fc6270 */
[----:B------:R-:W-:Y:S01]  /*3050*/  @!P5 IMAD.MOV R2, RZ, RZ, -R2 ;  /* 0x000000ffff02d224 */ /* 0x000fe200078e0a02 */
[----:B------:R-:W-:Y:S01]  /*3060*/  ISETP.GT.U32.AND P5, PT, R23, R12, PT ;  /* 0x0000000c1700720c */ /* 0x000fe20003fa4070 */
[----:B------:R-:W-:Y:S01]  /*3070*/  VIADD R14, R18, 0x7c ;  /* 0x0000007c120e7836 */ /* 0x000fe20000000000 */
[----:B------:R0:W-:Y:S01]  /*3080*/  STL [R1+0x90], R0 ;  /* 0x0000900001007387 */ /* 0x0001e20000100800 */
[----:B------:R-:W-:-:S02]  /*3090*/  @!P4 IMAD.IADD R4, R4, 0x1, -R23 ;  /* 0x000000010404c824 */ /* 0x000fc400078e0a17 */
[C---:B------:R-:W-:Y:S01]  /*30a0*/  VIADD R13, R18.reuse, 0x78 ;  /* 0x00000078120d7836 */ /* 0x040fe20000000000 */
[----:B------:R-:W-:Y:S01]  /*30b0*/  IABS R10, R14 ;  /* 0x0000000e000a7213 */ /* 0x000fe20000000000 */
[----:B------:R-:W-:Y:S01]  /*30c0*/  @!P0 IMAD.IADD R17, R17, 0x1, -R23 ;  /* 0x0000000111118824 */ /* 0x000fe200078e0a17 */
[----:B------:R-:W-:Y:S01]  /*30d0*/  ISETP.GT.U32.AND P4, PT, R23, R4, PT ;  /* 0x000000041700720c */ /* 0x000fe20003f84070 */
[----:B------:R-:W-:Y:S01]  /*30e0*/  STL [R1+0xa4], R2 ;  /* 0x0000a40201007387 */ /* 0x000fe20000100800 */
[----:B------:R-:W-:Y:S01]  /*30f0*/  IABS R11, R13 ;  /* 0x0000000d000b7213 */ /* 0x000fe20000000000 */
[----:B------:R-:W-:Y:S01]  /*3100*/  VIADD R7, R18, 0x74 ;  /* 0x0000007412077836 */ /* 0x000fe20000000000 */
[----:B------:R-:W-:Y:S01]  /*3110*/  ISETP.GE.AND P0, PT, R13, RZ, PT ;  /* 0x000000ff0d00720c */ /* 0x000fe20003f06270 */
[----:B0-----:R-:W-:Y:S02]  /*3120*/  IMAD.MOV.U32 R0, RZ, RZ, R20 ;  /* 0x000000ffff007224 */ /* 0x001fe400078e0014 */
[----:B------:R-:W-:Y:S01]  /*3130*/  IMAD.HI.U32 R20, R24, R10, RZ ;  /* 0x0000000a18147227 */ /* 0x000fe200078e00ff */
[----:B------:R-:W-:-:S03]  /*3140*/  IABS R22, R7 ;  /* 0x0000000700167213 */ /* 0x000fc60000000000 */
[----:B------:R-:W-:Y:S01]  /*3150*/  @!P3 IMAD.MOV R0, RZ, RZ, -R0 ;  /* 0x000000ffff00b224 */ /* 0x000fe200078e0a00 */
[----:B------:R-:W-:Y:S01]  /*3160*/  ISETP.GE.AND P3, PT, R14, RZ, PT ;  /* 0x000000ff0e00720c */ /* 0x000fe20003f66270 */
[----:B------:R-:W-:Y:S02]  /*3170*/  @!P5 IMAD.IADD R12, R12, 0x1, -R23 ;  /* 0x000000010c0cd824 */ /* 0x000fe400078e0a17 */
[----:B------:R-:W-:Y:S01]  /*3180*/  IMAD.MOV R20, RZ, RZ, -R20 ;  /* 0x000000ffff147224 */ /* 0x000fe200078e0a14 */
[----:B------:R0:W-:Y:S01]  /*3190*/  STL [R1+0x9c], R0 ;  /* 0x00009c0001007387 */ /* 0x0001e20000100800 */
[----:B------:R-:W-:Y:S01]  /*31a0*/  IMAD.HI.U32 R13, R24, R11, RZ ;  /* 0x0000000b180d7227 */ /* 0x000fe200078e00ff */
[----:B------:R-:W-:-:S03]  /*31b0*/  ISETP.GT.U32.AND P5, PT, R23, R12, PT ;  /* 0x0000000c1700720c */ /* 0x000fc60003fa4070 */
[C---:B------:R-:W-:Y:S02]  /*31c0*/  IMAD R10, R23.reuse, R20, R10 ;  /* 0x00000014170a7224 */ /* 0x040fe400078e020a */
[----:B------:R-:W-:Y:S02]  /*31d0*/  IMAD.MOV R13, RZ, RZ, -R13 ;  /* 0x000000ffff0d7224 */ /* 0x000fe400078e0a0d */
[----:B------:R-:W-:Y:S01]  /*31e0*/  @!P4 IMAD.IADD R4, R4, 0x1, -R23 ;  /* 0x000000010404c824 */ /* 0x000fe200078e0a17 */
[C---:B------:R-:W-:Y:S01]  /*31f0*/  ISETP.GT.U32.AND P4, PT, R23.reuse, R10, PT ;  /* 0x0000000a1700720c */ /* 0x040fe20003f84070 */
[----:B0-----:R-:W-:Y:S02]  /*3200*/  IMAD.MOV.U32 R0, RZ, RZ, R17 ;  /* 0x000000ffff007224 */ /* 0x001fe400078e0011 */
[----:B------:R-:W-:Y:S02]  /*3210*/  IMAD R11, R23, R13, R11 ;  /* 0x0000000d170b7224 */ /* 0x000fe400078e020b */
[----:B------:R-:W-:Y:S01]  /*3220*/  @!P2 IMAD.MOV R0, RZ, RZ, -R0 ;  /* 0x000000ffff00a224 */ /* 0x000fe200078e0a00 */
[----:B------:R-:W-:Y:S01]  /*3230*/  ISETP.GE.AND P2, PT, R7, RZ, PT ;  /* 0x000000ff0700720c */ /* 0x000fe20003f46270 */
[----:B------:R-:W-:-:S03]  /*3240*/  IMAD.HI.U32 R14, R24, R22, RZ ;  /* 0x00000016180e7227 */ /* 0x000fc600078e00ff */
[----:B------:R0:W-:Y:S01]  /*3250*/  STL [R1+0x98], R0 ;  /* 0x0000980001007387 */ /* 0x0001e20000100800 */
[----:B------:R-:W-:Y:S02]  /*3260*/  IMAD.MOV R14, RZ, RZ, -R14 ;  /* 0x000000ffff0e7224 */ /* 0x000fe400078e0a0e */
[--C-:B------:R-:W-:Y:S02]  /*3270*/  @!P5 IMAD.IADD R12, R12, 0x1, -R23.reuse ;  /* 0x000000010c0cd824 */ /* 0x100fe400078e0a17 */
[----:B------:R-:W-:Y:S02]  /*3280*/  IMAD R22, R23, R14, R22 ;  /* 0x0000000e17167224 */ /* 0x000fe400078e0216 */
[----:B------:R-:W-:Y:S02]  /*3290*/  VIADD R21, R18, 0x70 ;  /* 0x0000007012157836 */ /* 0x000fe40000000000 */
[----:B------:R-:W-:Y:S02]  /*32a0*/  @!P4 IMAD.IADD R10, R10, 0x1, -R23 ;  /* 0x000000010a0ac824 */ /* 0x000fe400078e0a17 */
[----:B0-----:R-:W-:Y:S01]  /*32b0*/  IMAD.MOV.U32 R0, RZ, RZ, R4 ;  /* 0x000000ffff007224 */ /* 0x001fe200078e0004 */
[----:B------:R-:W-:Y:S01]  /*32c0*/  ISETP.GE.AND P5, PT, R21, RZ, PT ;  /* 0x000000ff1500720c */ /* 0x000fe20003fa6270 */
[C---:B------:R-:W-:Y:S01]  /*32d0*/  VIADD R20, R18.reuse, 0x6c ;  /* 0x0000006c12147836 */ /* 0x040fe20000000000 */
[----:B------:R-:W-:Y:S01]  /*32e0*/  IABS R21, R21 ;  /* 0x0000001500157213 */ /* 0x000fe20000000000 */
[----:B------:R-:W-:Y:S01]  /*32f0*/  @!P6 IMAD.MOV R0, RZ, RZ, -R0 ;  /* 0x000000ffff00e224 */ /* 0x000fe200078e0a00 */
[C---:B------:R-:W-:Y:S01]  /*3300*/  ISETP.GT.U32.AND P6, PT, R23.reuse, R11, PT ;  /* 0x0000000b1700720c */ /* 0x040fe20003fc4070 */
[----:B------:R-:W-:Y:S01]  /*3310*/  VIADD R7, R18, 0x68 ;  /* 0x0000006812077836 */ /* 0x000fe20000000000 */
[----:B------:R-:W-:Y:S01]  /*3320*/  ISETP.GT.U32.AND P4, PT, R23, R10, PT ;  /* 0x0000000a1700720c */ /* 0x000fe20003f84070 */
[----:B------:R-:W-:Y:S01]  /*3330*/  IMAD.HI.U32 R25, R24, R21, RZ ;  /* 0x0000001518197227 */ /* 0x000fe200078e00ff */
[----:B------:R0:W-:Y:S01]  /*3340*/  STL [R1+0x94], R0 ;  /* 0x0000940001007387 */ /* 0x0001e20000100800 */
[----:B------:R-:W-:-:S02]  /*3350*/  IABS R14, R20 ;  /* 0x00000014000e7213 */ /* 0x000fc40000000000 */
[----:B------:R-:W-:Y:S01]  /*3360*/  IMAD.MOV R25, RZ, RZ, -R25 ;  /* 0x000000ffff197224 */ /* 0x000fe200078e0a19 */
[----:B------:R-:W-:Y:S01]  /*3370*/  IABS R13, R7 ;  /* 0x00000007000d7213 */ /* 0x000fe20000000000 */
[----:B------:R-:W-:Y:S01]  /*3380*/  VIADD R9, R18, 0x18 ;  /* 0x0000001812097836 */ /* 0x000fe20000000000 */
[----:B------:R-:W-:Y:S01]  /*3390*/  IABS R4, R26 ;  /* 0x0000001a00047213 */ /* 0x000fe20000000000 */
[----:B------:R-:W-:-:S03]  /*33a0*/  IMAD.HI.U32 R17, R24, R14, RZ ;  /* 0x0000000e18117227 */ /* 0x000fc600078e00ff */
[----:B------:R-:W-:Y:S01]  /*33b0*/  IABS R27, R9 ;  /* 0x00000009001b7213 */ /* 0x000fe20000000000 */
[----:B0-----:R-:W-:Y:S02]  /*33c0*/  IMAD.MOV.U32 R0, RZ, RZ, R12 ;  /* 0x000000ffff007224 */ /* 0x001fe400078e000c */
[----:B------:R-:W-:Y:S02]  /*33d0*/  @!P6 IMAD.IADD R11, R11, 0x1, -R23 ;  /* 0x000000010b0be824 */ /* 0x000fe400078e0a17 */
[----:B------:R-:W-:Y:S01]  /*33e0*/  @!P1 IMAD.MOV R0, RZ, RZ, -R0 ;  /* 0x000000ffff009224 */ /* 0x000fe200078e0a00 */
[C---:B------:R-:W-:Y:S01]  /*33f0*/  ISETP.GT.U32.AND P1, PT, R23.reuse, R22, PT ;  /* 0x000000161700720c */ /* 0x040fe20003f24070 */
[----:B------:R-:W-:Y:S01]  /*3400*/  IMAD.MOV R17, RZ, RZ, -R17 ;  /* 0x000000ffff117224 */ /* 0x000fe200078e0a11 */
[C---:B------:R-:W-:Y:S01]  /*3410*/  ISETP.GT.U32.AND P6, PT, R23.reuse, R11, PT ;  /* 0x0000000b1700720c */ /* 0x040fe20003fc4070 */
[----:B------:R-:W-:Y:S01]  /*3420*/  @!P4 IMAD.IADD R10, R10, 0x1, -R23 ;  /* 0x000000010a0ac824 */ /* 0x000fe200078e0a17 */
[----:B------:R0:W-:Y:S01]  /*3430*/  STL [R1+0x8c], R0 ;  /* 0x00008c0001007387 */ /* 0x0001e20000100800 */
[----:B------:R-:W-:Y:S01]  /*3440*/  IMAD R21, R23, R25, R21 ;  /* 0x0000001917157224 */ /* 0x000fe200078e0215 */
[----:B------:R-:W-:Y:S01]  /*3450*/  ISETP.GE.AND P4, PT, R20, RZ, PT ;  /* 0x000000ff1400720c */ /* 0x000fe20003f86270 */
[----:B------:R-:W-:-:S04]  /*3460*/  IMAD.HI.U32 R12, R24, R13, RZ ;  /* 0x0000000d180c7227 */ /* 0x000fc800078e00ff */
[----:B------:R-:W-:Y:S02]  /*3470*/  IMAD R14, R23, R17, R14 ;  /* 0x00000011170e7224 */ /* 0x000fe400078e020e */
[--C-:B------:R-:W-:Y:S02]  /*3480*/  @!P1 IMAD.IADD R22, R22, 0x1, -R23.reuse ;  /* 0x0000000116169824 */ /* 0x100fe400078e0a17 */
[----:B------:R-:W-:Y:S01]  /*3490*/  @!P6 IMAD.IADD R11, R11, 0x1, -R23 ;  /* 0x000000010b0be824 */ /* 0x000fe200078e0a17 */
[C---:B------:R-:W-:Y:S01]  /*34a0*/  ISETP.GT.U32.AND P6, PT, R23.reuse, R21, PT ;  /* 0x000000151700720c */ /* 0x040fe20003fc4070 */
[----:B------:R-:W-:Y:S01]  /*34b0*/  IMAD.MOV.U32 R2, RZ, RZ, R10 ;  /* 0x000000ffff027224 */ /* 0x000fe200078e000a */
[C---:B------:R-:W-:Y:S01]  /*34c0*/  ISETP.GT.U32.AND P1, PT, R23.reuse, R22, PT ;  /* 0x000000161700720c */ /* 0x040fe20003f24070 */
[----:B------:R-:W-:Y:S02]  /*34d0*/  IMAD.MOV R12, RZ, RZ, -R12 ;  /* 0x000000ffff0c7224 */ /* 0x000fe400078e0a0c */
[----:B------:R-:W-:Y:S01]  /*34e0*/  @!P3 IMAD.MOV R2, RZ, RZ, -R2 ;  /* 0x000000ffff02b224 */ /* 0x000fe200078e0a02 */
[----:B------:R-:W-:Y:S01]  /*34f0*/  ISETP.GT.U32.AND P3, PT, R23, R14, PT ;  /* 0x0000000e1700720c */ /* 0x000fe20003f64070 */
[----:B0-----:R-:W-:-:S02]  /*3500*/  IMAD.MOV.U32 R0, RZ, RZ, R11 ;  /* 0x000000ffff007224 */ /* 0x001fc400078e000b */
[----:B------:R-:W-:Y:S01]  /*3510*/  IMAD R13, R23, R12, R13 ;  /* 0x0000000c170d7224 */ /* 0x000fe200078e020d */
[----:B------:R-:W-:Y:S01]  /*3520*/  STL [R1+0x84], R2 ;  /* 0x0000840201007387 */ /* 0x000fe20000100800 */
[----:B------:R-:W-:-:S04]  /*3530*/  IMAD.HI.U32 R17, R24, R4, RZ ;  /* 0x0000000418117227 */ /* 0x000fc800078e00ff */
[----:B------:R-:W-:Y:S01]  /*3540*/  @!P0 IMAD.MOV R0, RZ, RZ, -R0 ;  /* 0x000000ffff008224 */ /* 0x000fe200078e0a00 */
[----:B------:R-:W-:Y:S01]  /*3550*/  ISETP.GE.AND P0, PT, R7, RZ, PT ;  /* 0x000000ff0700720c */ /* 0x000fe20003f06270 */
[----:B------:R-:W-:Y:S01]  /*3560*/  @!P1 IMAD.IADD R22, R22, 0x1, -R23 ;  /* 0x0000000116169824 */ /* 0x000fe200078e0a17 */
[----:B------:R-:W-:Y:S01]  /*3570*/  ISETP.GT.U32.AND P1, PT, R23, R13, PT ;  /* 0x0000000d1700720c */ /* 0x000fe20003f24070 */
[----:B------:R-:W-:Y:S01]  /*3580*/  IMAD.MOV R17, RZ, RZ, -R17 ;  /* 0x000000ffff117224 */ /* 0x000fe200078e0a11 */
[----:B------:R0:W-:Y:S01]  /*3590*/  STL [R1+0x7c], R0 ;  /* 0x00007c0001007387 */ /* 0x0001e20000100800 */
[--C-:B------:R-:W-:Y:S02]  /*35a0*/  @!P6 IMAD.IADD R21, R21, 0x1, -R23.reuse ;  /* 0x000000011515e824 */ /* 0x100fe400078e0a17 */
[C---:B------:R-:W-:Y:S02]  /*35b0*/  IMAD R4, R23.reuse, R17, R4 ;  /* 0x0000001117047224 */ /* 0x040fe400078e0204 */
[----:B------:R-:W-:Y:S01]  /*35c0*/  @!P3 IMAD.IADD R14, R14, 0x1, -R23 ;  /* 0x000000010e0eb824 */ /* 0x000fe200078e0a17 */
[----:B------:R-:W-:Y:S01]  /*35d0*/  ISETP.GT.U32.AND P6, PT, R23, R21, PT ;  /* 0x000000151700720c */ /* 0x000fe20003fc4070 */
[----:B------:R-:W-:-:S02]  /*35e0*/  VIADD R17, R18, 0x60 ;  /* 0x0000006012117836 */ /* 0x000fc40000000000 */
[C---:B------:R-:W-:Y:S01]  /*35f0*/  VIADD R7, R18.reuse, 0x5c ;  /* 0x0000005c12077836 */ /* 0x040fe20000000000 */
[C---:B------:R-:W-:Y:S01]  /*3600*/  ISETP.GT.U32.AND P3, PT, R23.reuse, R14, PT ;  /* 0x0000000e1700720c */ /* 0x040fe20003f64070 */
[----:B0-----:R-:W-:Y:S01]  /*3610*/  IMAD.MOV.U32 R0, RZ, RZ, R22 ;  /* 0x000000ffff007224 */ /* 0x001fe200078e0016 */
[----:B------:R-:W-:Y:S01]  /*3620*/  IABS R20, R17 ;  /* 0x0000001100147213 */ /* 0x000fe20000000000 */
[----:B------:R-:W-:Y:S01]  /*3630*/  VIADD R11, R18, 0x58 ;  /* 0x00000058120b7836 */ /* 0x000fe20000000000 */
[----:B------:R-:W-:Y:S01]  /*3640*/  IABS R12, R7 ;  /* 0x00000007000c7213 */ /* 0x000fe20000000000 */
[----:B------:R-:W-:Y:S01]  /*3650*/  @!P2 IMAD.MOV R0, RZ, RZ, -R0 ;  /* 0x000000ffff00a224 */ /* 0x000fe200078e0a00 */
[----:B------:R-:W-:Y:S01]  /*3660*/  ISETP.GT.U32.AND P2, PT, R23, R4, PT ;  /* 0x000000041700720c */ /* 0x000fe20003f44070 */
[----:B------:R-:W-:Y:S01]  /*3670*/  @!P1 IMAD.IADD R13, R13, 0x1, -R23 ;  /* 0x000000010d0d9824 */ /* 0x000fe200078e0a17 */
[----:B------:R-:W-:Y:S01]  /*3680*/  IABS R10, R11 ;  /* 0x0000000b000a7213 */ /* 0x000fe20000000000 */
[C---:B------:R-:W-:Y:S01]  /*3690*/  IMAD.HI.U32 R25, R24.reuse, R20, RZ ;  /* 0x0000001418197227 */ /* 0x040fe200078e00ff */
[----:B------:R0:W-:Y:S02]  /*36a0*/  STL [R1+0x74], R0 ;  /* 0x0000740001007387 */ /* 0x0001e40000100800 */
[----:B------:R-:W-:Y:S01]  /*36b0*/  ISETP.GT.U32.AND P1, PT, R23, R13, PT ;  /* 0x0000000d1700720c */ /* 0x000fe20003f24070 */
[----:B------:R-:W-:-:S04]  /*36c0*/  IMAD.HI.U32 R22, R24, R12, RZ ;  /* 0x0000000c18167227 */ /* 0x000fc800078e00ff */
[----:B------:R-:W-:Y:S01]  /*36d0*/  @!P6 IMAD.IADD R21, R21, 0x1, -R23 ;  /* 0x000000011515e824 */ /* 0x000fe200078e0a17 */
[----:B------:R-:W-:Y:S01]  /*36e0*/  ISETP.GE.AND P6, PT, R26, RZ, PT ;  /* 0x000000ff1a00720c */ /* 0x000fe20003fc6270 */
[----:B------:R-:W-:-:S04]  /*36f0*/  IMAD.HI.U32 R26, R24, R10, RZ ;  /* 0x0000000a181a7227 */ /* 0x000fc800078e00ff */
[----:B------:R-:W-:Y:S02]  /*3700*/  IMAD.MOV R25, RZ, RZ, -R25 ;  /* 0x000000ffff197224 */ /* 0x000fe400078e0a19 */
[----:B------:R-:W-:Y:S02]  /*3710*/  IMAD.MOV R22, RZ, RZ, -R22 ;  /* 0x000000ffff167224 */ /* 0x000fe400078e0a16 */
[--C-:B------:R-:W-:Y:S02]  /*3720*/  @!P2 IMAD.IADD R4, R4, 0x1, -R23.reuse ;  /* 0x000000010404a824 */ /* 0x100fe400078e0a17 */
[----:B------:R-:W-:Y:S01]  /*3730*/  @!P3 IMAD.IADD R14, R14, 0x1, -R23 ;  /* 0x000000010e0eb824 */ /* 0x000fe200078e0a17 */
[----:B------:R-:W-:Y:S01]  /*3740*/  ISETP.GE.AND P3, PT, R17, RZ, PT ;  /* 0x000000ff1100720c */ /* 0x000fe20003f66270 */
[----:B0-----:R-:W-:Y:S01]  /*3750*/  IMAD.MOV.U32 R0, RZ, RZ, R21 ;  /* 0x000000ffff007224 */ /* 0x001fe200078e0015 */
[----:B------:R-:W-:Y:S01]  /*3760*/  ISETP.GT.U32.AND P2, PT, R23, R4, PT ;  /* 0x000000041700720c */ /* 0x000fe20003f44070 */
[----:B------:R-:W-:-:S02]  /*3770*/  IMAD.MOV R17, RZ, RZ, -R26 ;  /* 0x000000ffff117224 */ /* 0x000fc400078e0a1a */
[C---:B------:R-:W-:Y:S02]  /*3780*/  IMAD R20, R23.reuse, R25, R20 ;  /* 0x0000001917147224 */ /* 0x040fe400078e0214 */
[C---:B------:R-:W-:Y:S02]  /*3790*/  IMAD R12, R23.reuse, R22, R12 ;  /* 0x00000016170c7224 */ /* 0x040fe400078e020c */
[----:B------:R-:W-:Y:S01]  /*37a0*/  @!P5 IMAD.MOV R0, RZ, RZ, -R0 ;  /* 0x000000ffff00d224 */ /* 0x000fe200078e0a00 */
[C---:B------:R-:W-:Y:S01]  /*37b0*/  ISETP.GT.U32.AND P5, PT, R23.reuse, R20, PT ;  /* 0x000000141700720c */ /* 0x040fe20003fa4070 */
[----:B------:R-:W-:Y:S02]  /*37c0*/  IMAD R10, R23, R17, R10 ;  /* 0x00000011170a7224 */ /* 0x000fe400078e020a */
[----:B------:R-:W-:Y:S01]  /*37d0*/  @!P1 IMAD.IADD R13, R13, 0x1, -R23 ;  /* 0x000000010d0d9824 */ /* 0x000fe200078e0a17 */
[----:B------:R-:W-:Y:S01]  /*37e0*/  ISETP.GT.U32.AND P1, PT, R23, R12, PT ;  /* 0x0000000c1700720c */ /* 0x000fe20003f24070 */
[----:B------:R-:W-:Y:S01]  /*37f0*/  VIADD R17, R18, 0x54 ;  /* 0x0000005412117836 */ /* 0x000fe20000000000 */
[----:B------:R0:W-:Y:S01]  /*3800*/  STL [R1+0x70], R0 ;  /* 0x0000700001007387 */ /* 0x0001e20000100800 */
[----:B------:R-:W-:-:S02]  /*3810*/  IMAD.MOV.U32 R2, RZ, RZ, R14 ;  /* 0x000000ffff027224 */ /* 0x000fc400078e000e */
[--C-:B------:R-:W-:Y:S01]  /*3820*/  @!P2 IMAD.IADD R4, R4, 0x1, -R23.reuse ;  /* 0x000000010404a824 */ /* 0x100fe200078e0a17 */
[----:B------:R-:W-:Y:S01]  /*3830*/  IABS R14, R17 ;  /* 0x00000011000e7213 */ /* 0x000fe20000000000 */
[----:B------:R-:W-:Y:S01]  /*3840*/  @!P4 IMAD.MOV R2, RZ, RZ, -R2 ;  /* 0x000000ffff02c224 */ /* 0x000fe200078e0a02 */
[----:B------:R-:W-:Y:S01]  /*3850*/  ISETP.GE.AND P4, PT, R7, RZ, PT ;  /* 0x000000ff0700720c */ /* 0x000fe20003f86270 */
[----:B------:R-:W-:Y:S01]  /*3860*/  VIADD R7, R18, 0x50 ;  /* 0x0000005012077836 */ /* 0x000fe20000000000 */
[----:B------:R-:W-:Y:S01]  /*3870*/  ISETP.GE.AND P2, PT, R11, RZ, PT ;  /* 0x000000ff0b00720c */ /* 0x000fe20003f46270 */
[----:B------:R-:W-:Y:S01]  /*3880*/  @!P5 IMAD.IADD R20, R20, 0x1, -R23 ;  /* 0x000000011414d824 */ /* 0x000fe200078e0a17 */
[----:B------:R-:W-:Y:S01]  /*3890*/  STL [R1+0x6c], R2 ;  /* 0x00006c0201007387 */ /* 0x000fe20000100800 */
[----:B0-----:R-:W-:Y:S01]  /*38a0*/  IMAD.MOV.U32 R0, RZ, RZ, R13 ;  /* 0x000000ffff007224 */ /* 0x001fe200078e000d */
[----:B------:R-:W-:Y:S01]  /*38b0*/  ISETP.GE.AND P5, PT, R17, RZ, PT ;  /* 0x000000ff1100720c */ /* 0x000fe20003fa6270 */
[----:B------:R-:W-:Y:S01]  /*38c0*/  IMAD.MOV.U32 R13, RZ, RZ, R14 ;  /* 0x000000ffff0d7224 */ /* 0x000fe200078e000e */
[----:B------:R-:W-:Y:S01]  /*38d0*/  IABS R14, R7 ;  /* 0x00000007000e7213 */ /* 0x000fe20000000000 */
[----:B------:R-:W-:Y:S01]  /*38e0*/  @!P0 IMAD.MOV R0, RZ, RZ, -R0 ;  /* 0x000000ffff008224 */ /* 0x000fe200078e0a00 */
[C---:B------:R-:W-:Y:S01]  /*38f0*/  ISETP.GT.U32.AND P0, PT, R23.reuse, R10, PT ;  /* 0x0000000a1700720c */ /* 0x040fe20003f04070 */
[----:B------:R-:W-:Y:S01]  /*3900*/  @!P1 IMAD.IADD R12, R12, 0x1, -R23 ;  /* 0x000000010c0c9824 */ /* 0x000fe200078e0a17 */
[----:B------:R-:W-:Y:S01]  /*3910*/  ISETP.GT.U32.AND P1, PT, R23, R20, PT ;  /* 0x000000141700720c */ /* 0x000fe20003f24070 */
[----:B------:R-:W-:Y:S01]  /*3920*/  IMAD.HI.U32 R11, R24, R13, RZ ;  /* 0x0000000d180b7227 */ /* 0x000fe200078e00ff */
[----:B------:R0:W-:Y:S03]  /*3930*/  STL [R1+0x68], R0 ;  /* 0x0000680001007387 */ /* 0x0001e60000100800 */
[----:B------:R-:W-:-:S02]  /*3940*/  IMAD.MOV R17, RZ, RZ, -R11 ;  /* 0x000000ffff117224 */ /* 0x000fc400078e0a0b */
[----:B------:R-:W-:-:S04]  /*3950*/  IMAD.HI.U32 R11, R24, R14, RZ ;  /* 0x0000000e180b7227 */ /* 0x000fc800078e00ff */
[----:B------:R-:W-:Y:S02]  /*3960*/  @!P0 IMAD.IADD R10, R10, 0x1, -R23 ;  /* 0x000000010a0a8824 */ /* 0x000fe400078e0a17 */
[----:B0-----:R-:W-:Y:S02]  /*3970*/  IMAD.MOV.U32 R0, RZ, RZ, R4 ;  /* 0x000000ffff007224 */ /* 0x001fe400078e0004 */
[----:B------:R-:W-:Y:S01]  /*3980*/  IMAD.MOV R11, RZ, RZ, -R11 ;  /* 0x000000ffff0b7224 */ /* 0x000fe200078e0a0b */
[C---:B------:R-:W-:Y:S01]  /*3990*/  ISETP.GT.U32.AND P0, PT, R23.reuse, R10, PT ;  /* 0x0000000a1700720c */ /* 0x040fe20003f04070 */
[----:B------:R-:W-:Y:S01]  /*39a0*/  @!P6 IMAD.MOV R0, RZ, RZ, -R0 ;  /* 0x000000ffff00e224 */ /* 0x000fe200078e0a00 */
[C---:B------:R-:W-:Y:S01]  /*39b0*/  ISETP.GT.U32.AND P6, PT, R23.reuse, R12, PT ;  /* 0x0000000c1700720c */ /* 0x040fe20003fc4070 */
[C---:B------:R-:W-:Y:S02]  /*39c0*/  IMAD R17, R23.reuse, R17, R13 ;  /* 0x0000001117117224 */ /* 0x040fe400078e020d */
[C---:B------:R-:W-:Y:S01]  /*39d0*/  IMAD R14, R23.reuse, R11, R14 ;  /* 0x0000000b170e7224 */ /* 0x040fe200078e020e */
[----:B------:R0:W-:Y:S01]  /*39e0*/  STL [R1+0x60], R0 ;  /* 0x0000600001007387 */ /* 0x0001e20000100800 */
[----:B------:R-:W-:Y:S01]  /*39f0*/  @!P1 IMAD.IADD R20, R20, 0x1, -R23 ;  /* 0x0000000114149824 */ /* 0x000fe200078e0a17 */
[----:B------:R-:W-:Y:S01]  /*3a00*/  ISETP.GT.U32.AND P1, PT, R23, R17, PT ;  /* 0x000000111700720c */ /* 0x000fe20003f24070 */
[----:B------:R-:W-:-:S02]  /*3a10*/  VIADD R22, R18, 0x4c ;  /* 0x0000004c12167836 */ /* 0x000fc40000000000 */
[----:B------:R-:W-:Y:S02]  /*3a20*/  VIADD R13, R18, 0x44 ;  /* 0x00000044120d7836 */ /* 0x000fe40000000000 */
[--C-:B------:R-:W-:Y:S01]  /*3a30*/  @!P0 IMAD.IADD R10, R10, 0x1, -R23.reuse ;  /* 0x000000010a0a8824 */ /* 0x100fe200078e0a17 */
[----:B------:R-:W-:Y:S01]  /*3a40*/  IABS R21, R22 ;  /* 0x0000001600157213 */ /* 0x000fe20000000000 */
[----:B------:R-:W-:Y:S01]  /*3a50*/  @!P6 IMAD.IADD R12, R12, 0x1, -R23 ;  /* 0x000000010c0ce824 */ /* 0x000fe200078e0a17 */
[----:B------:R-:W-:Y:S01]  /*3a60*/  ISETP.GT.U32.AND P6, PT, R23, R14, PT ;  /* 0x0000000e1700720c */ /* 0x000fe20003fc4070 */
[----:B0-----:R-:W-:Y:S01]  /*3a70*/  IMAD.MOV.U32 R0, RZ, RZ, R20 ;  /* 0x000000ffff007224 */ /* 0x001fe200078e0014 */
[----:B------:R-:W-:Y:S01]  /*3a80*/  ISETP.GE.AND P0, PT, R7, RZ, PT ;  /* 0x000000ff0700720c */ /* 0x000fe20003f06270 */
[----:B------:R-:W-:Y:S01]  /*3a90*/  IMAD.HI.U32 R7, R24, R21, RZ ;  /* 0x0000001518077227 */ /* 0x000fe200078e00ff */
[----:B------:R-:W-:-:S03]  /*3aa0*/  IABS R25, R13 ;  /* 0x0000000d00197213 */ /* 0x000fc60000000000 */
[----:B------:R-:W-:Y:S01]  /*3ab0*/  @!P1 IMAD.IADD R17, R17, 0x1, -R23 ;  /* 0x0000000111119824 */ /* 0x000fe200078e0a17 */
[----:B------:R-:W-:Y:S01]  /*3ac0*/  ISETP.GE.AND P1, PT, R22, RZ, PT ;  /* 0x000000ff1600720c */ /* 0x000fe20003f26270 */
[----:B------:R-:W-:Y:S02]  /*3ad0*/  IMAD.MOV R7, RZ, RZ, -R7 ;  /* 0x000000ffff077224 */ /* 0x000fe400078e0a07 */
[----:B------:R-:W-:Y:S02]  /*3ae0*/  VIADD R4, R18, 0x48 ;  /* 0x0000004812047836 */ /* 0x000fe40000000000 */
[----:B------:R-:W-:Y:S01]  /*3af0*/  @!P6 IMAD.IADD R14, R14, 0x1, -R23 ;  /* 0x000000010e0ee824 */ /* 0x000fe200078e0a17 */
[C---:B------:R-:W-:Y:S01]  /*3b00*/  ISETP.GT.U32.AND P6, PT, R23.reuse, R17, PT ;  /* 0x000000111700720c */ /* 0x040fe20003fc4070 */
[----:B------:R-:W-:Y:S01]  /*3b10*/  IMAD.MOV.U32 R22, RZ, RZ, R25 ;  /* 0x000000ffff167224 */ /* 0x000fe200078e0019 */
[----:B------:R-:W-:Y:S01]  /*3b20*/  IABS R26, R4 ;  /* 0x00000004001a7213 */ /* 0x000fe20000000000 */
[----:B------:R-:W-:Y:S01]  /*3b30*/  @!P3 IMAD.MOV R0, RZ, RZ, -R0 ;  /* 0x000000ffff00b224 */ /* 0x000fe200078e0a00 */
[C---:B------:R-:W-:Y:S01]  /*3b40*/  ISETP.GT.U32.AND P3, PT, R23.reuse, R14, PT ;  /* 0x0000000e1700720c */ /* 0x040fe20003f64070 */
[----:B------:R-:W-:-:S02]  /*3b50*/  IMAD R21, R23, R7, R21 ;  /* 0x0000000717157224 */ /* 0x000fc400078e0215 */
[C---:B------:R-:W-:Y:S01]  /*3b60*/  IMAD.HI.U32 R7, R24.reuse, R22, RZ ;  /* 0x0000001618077227 */ /* 0x040fe200078e00ff */
[----:B------:R0:W-:Y:S03]  /*3b70*/  STL [R1+0x5c], R0 ;  /* 0x00005c0001007387 */ /* 0x0001e60000100800 */
[----:B------:R-:W-:Y:S02]  /*3b80*/  IMAD.MOV R7, RZ, RZ, -R7 ;  /* 0x000000ffff077224 */ /* 0x000fe400078e0a07 */
[----:B------:R-:W-:-:S04]  /*3b90*/  IMAD.HI.U32 R11, R24, R26, RZ ;  /* 0x0000001a180b7227 */ /* 0x000fc800078e00ff */
[C---:B------:R-:W-:Y:S02]  /*3ba0*/  IMAD R22, R23.reuse, R7, R22 ;  /* 0x0000000717167224 */ /* 0x040fe400078e0216 */
[----:B------:R-:W-:Y:S02]  /*3bb0*/  IMAD.MOV R11, RZ, RZ, -R11 ;  /* 0x000000ffff0b7224 */ /* 0x000fe400078e0a0b */
[--C-:B------:R-:W-:Y:S01]  /*3bc0*/  @!P3 IMAD.IADD R14, R14, 0x1, -R23.reuse ;  /* 0x000000010e0eb824 */ /* 0x100fe200078e0a17 */
[C---:B------:R-:W-:Y:S01]  /*3bd0*/  ISETP.GT.U32.AND P3, PT, R23.reuse, R22, PT ;  /* 0x000000161700720c */ /* 0x040fe20003f64070 */
[----:B------:R-:W-:Y:S02]  /*3be0*/  IMAD R26, R23, R11, R26 ;  /* 0x0000000b171a7224 */ /* 0x000fe400078e021a */
[----:B------:R-:W-:Y:S02]  /*3bf0*/  IMAD.MOV.U32 R2, RZ, RZ, R12 ;  /* 0x000000ffff027224 */ /* 0x000fe400078e000c */
[----:B------:R-:W-:Y:S01]  /*3c00*/  @!P6 IMAD.IADD R17, R17, 0x1, -R23 ;  /* 0x000000011111e824 */ /* 0x000fe200078e0a17 */
[C---:B------:R-:W-:Y:S01]  /*3c10*/  ISETP.GT.U32.AND P6, PT, R23.reuse, R26, PT ;  /* 0x0000001a1700720c */ /* 0x040fe20003fc4070 */
[----:B------:R-:W-:Y:S01]  /*3c20*/  @!P4 IMAD.MOV R2, RZ, RZ, -R2 ;  /* 0x000000ffff02c224 */ /* 0x000fe200078e0a02 */
[----:B------:R-:W-:Y:S01]  /*3c30*/  ISETP.GT.U32.AND P4, PT, R23, R21, PT ;  /* 0x000000151700720c */ /* 0x000fe20003f84070 */
[----:B------:R-:W-:-:S02]  /*3c40*/  VIADD R7, R18, 0x40 ;  /* 0x0000004012077836 */ /* 0x000fc40000000000 */
[----:B0-----:R-:W-:Y:S01]  /*3c50*/  IMAD.MOV.U32 R0, RZ, RZ, R10 ;  /* 0x000000ffff007224 */ /* 0x001fe200078e000a */
[----:B------:R0:W-:Y:S01]  /*3c60*/  STL [R1+0x58], R2 ;  /* 0x0000580201007387 */ /* 0x0001e20000100800 */
[--C-:B------:R-:W-:Y:S01]  /*3c70*/  @!P3 IMAD.IADD R22, R22, 0x1, -R23.reuse ;  /* 0x000000011616b824 */ /* 0x100fe200078e0a17 */
[----:B------:R-:W-:Y:S01]  /*3c80*/  IABS R10, R7 ;  /* 0x00000007000a7213 */ /* 0x000fe20000000000 */
[----:B------:R-:W-:Y:S01]  /*3c90*/  @!P2 IMAD.MOV R0, RZ, RZ, -R0 ;  /* 0x000000ffff00a224 */ /* 0x000fe200078e0a00 */
[----:B------:R-:W-:Y:S01]  /*3ca0*/  ISETP.GE.AND P2, PT, R4, RZ, PT ;  /* 0x000000ff0400720c */ /* 0x000fe20003f46270 */
[----:B------:R-:W-:Y:S02]  /*3cb0*/  VIADD R4, R18, 0x38 ;  /* 0x0000003812047836 */ /* 0x000fe40000000000 */
[----:B------:R-:W-:Y:S01]  /*3cc0*/  @!P6 IMAD.IADD R26, R26, 0x1, -R23 ;  /* 0x000000011a1ae824 */ /* 0x000fe200078e0a17 */
[----:B------:R1:W-:Y:S01]  /*3cd0*/  STL [R1+0x54], R0 ;  /* 0x0000540001007387 */ /* 0x0003e20000100800 */
[----:B------:R-:W-:-:S03]  /*3ce0*/  IMAD.HI.U32 R25, R24, R10, RZ ;  /* 0x0000000a18197227 */ /* 0x000fc600078e00ff */
[C---:B------:R-:W-:Y:S01]  /*3cf0*/  ISETP.GT.U32.AND P3, PT, R23.reuse, R26, PT ;  /* 0x0000001a1700720c */ /* 0x040fe20003f64070 */
[----:B0-----:R-:W-:Y:S02]  /*3d00*/  IMAD.MOV.U32 R2, RZ, RZ, R17 ;  /* 0x000000ffff027224 */ /* 0x001fe400078e0011 */
[----:B------:R-:W-:Y:S02]  /*3d10*/  IMAD.MOV R25, RZ, RZ, -R25 ;  /* 0x000000ffff197224 */ /* 0x000fe400078e0a19 */
[----:B------:R-:W-:Y:S01]  /*3d20*/  @!P5 IMAD.MOV R2, RZ, RZ, -R2 ;  /* 0x000000ffff02d224 */ /* 0x000fe200078e0a02 */
[----:B------:R-:W-:Y:S01]  /*3d30*/  ISETP.GT.U32.AND P5, PT, R23, R22, PT ;  /* 0x000000161700720c */ /* 0x000fe20003fa4070 */
[----:B------:R-:W-:Y:S01]  /*3d40*/  @!P4 IMAD.IADD R21, R21, 0x1, -R23 ;  /* 0x000000011515c824 */ /* 0x000fe200078e0a17 */
[----:B------:R-:W-:Y:S01]  /*3d50*/  ISETP.GE.AND P4, PT, R13, RZ, PT ;  /* 0x000000ff0d00720c */ /* 0x000fe20003f86270 */
[----:B-1----:R-:W-:Y:S01]  /*3d60*/  IMAD.MOV.U32 R0, RZ, RZ, R14 ;  /* 0x000000ffff007224 */ /* 0x002fe200078e000e */
[----:B------:R-:W-:Y:S01]  /*3d70*/  IABS R13, R4 ;  /* 0x00000004000d7213 */ /* 0x000fe20000000000 */
[C---:B------:R-:W-:Y:S01]  /*3d80*/  IMAD R25, R23.reuse, R25, R10 ;  /* 0x0000001917197224 */ /* 0x040fe200078e020a */
[----:B------:R-:W-:Y:S01]  /*3d90*/  ISETP.GT.U32.AND P6, PT, R23, R21, PT ;  /* 0x000000151700720c */ /* 0x000fe20003fc4070 */
[----:B------:R-:W-:Y:S01]  /*3da0*/  @!P0 IMAD.MOV R0, RZ, RZ, -R0 ;  /* 0x000000ffff008224 */ /* 0x000fe200078e0a00 */
[----:B------:R-:W-:Y:S01]  /*3db0*/  ISETP.GE.AND P0, PT, R7, RZ, PT ;  /* 0x000000ff0700720c */ /* 0x000fe20003f06270 */
[----:B------:R-:W-:Y:S01]  /*3dc0*/  IMAD.HI.U32 R7, R24, R13, RZ ;  /* 0x0000000d18077227 */ /* 0x000fe200078e00ff */
[----:B------:R0:W-:Y:S01]  /*3dd0*/  STL [R1+0x50], R2 ;  /* 0x0000500201007387 */ /* 0x0001e20000100800 */
[----:B------:R-:W-:-:S02]  /*3de0*/  IABS R10, R29 ;  /* 0x0000001d000a7213 */ /* 0x000fc40000000000 */
[----:B------:R-:W-:Y:S01]  /*3df0*/  @!P5 IMAD.IADD R22, R22, 0x1, -R23 ;  /* 0x000000011616d824 */ /* 0x000fe200078e0a17 */
[C---:B------:R-:W-:Y:S01]  /*3e00*/  ISETP.GT.U32.AND P5, PT, R23.reuse, R25, PT ;  /* 0x000000191700720c */ /* 0x040fe20003fa4070 */
[----:B------:R-:W-:Y:S01]  /*3e10*/  VIADD R12, R18, 0x3c ;  /* 0x0000003c120c7836 */ /* 0x000fe20000000000 */
[----:B------:R1:W-:Y:S01]  /*3e20*/  STL [R1+0x48], R0 ;  /* 0x0000480001007387 */ /* 0x0003e20000100800 */
[----:B------:R-:W-:Y:S02]  /*3e30*/  IMAD.MOV R7, RZ, RZ, -R7 ;  /* 0x000000ffff077224 */ /* 0x000fe400078e0a07 */
[----:B------:R-:W-:Y:S01]  /*3e40*/  @!P3 IMAD.IADD R26, R26, 0x1, -R23 ;  /* 0x000000011a1ab824 */ /* 0x000fe200078e0a17 */
[----:B------:R-:W-:Y:S01]  /*3e50*/  IABS R11, R12 ;  /* 0x0000000c000b7213 */ /* 0x000fe20000000000 */
[----:B------:R-:W-:Y:S01]  /*3e60*/  IMAD R13, R23, R7, R13 ;  /* 0x00000007170d7224 */ /* 0x000fe200078e020d */
[----:B------:R-:W-:Y:S01]  /*3e70*/  ISETP.GE.AND P3, PT, R4, RZ, PT ;  /* 0x000000ff0400720c */ /* 0x000fe20003f66270 */
[----:B0-----:R-:W-:Y:S01]  /*3e80*/  IMAD.MOV.U32 R2, RZ, RZ, R26 ;  /* 0x000000ffff027224 */ /* 0x001fe200078e001a */
[----:B------:R-:W-:Y:S01]  /*3e90*/  IABS R26, R15 ;  /* 0x0000000f001a7213 */ /* 0x000fe20000000000 */
[----:B------:R-:W-:-:S04]  /*3ea0*/  IMAD.HI.U32 R14, R24, R11, RZ ;  /* 0x0000000b180e7227 */ /* 0x000fc800078e00ff */
[--C-:B------:R-:W-:Y:S02]  /*3eb0*/  @!P5 IMAD.IADD R25, R25, 0x1, -R23.reuse ;  /* 0x000000011919d824 */ /* 0x100fe400078e0a17 */
[----:B------:R-:W-:Y:S01]  /*3ec0*/  @!P2 IMAD.MOV R2, RZ, RZ, -R2 ;  /* 0x000000ffff02a224 */ /* 0x000fe200078e0a02 */
[----:B------:R-:W-:Y:S01]  /*3ed0*/  ISETP.GT.U32.AND P2, PT, R23, R13, PT ;  /* 0x0000000d1700720c */ /* 0x000fe20003f44070 */
[----:B------:R-:W-:Y:S01]  /*3ee0*/  @!P6 IMAD.IADD R21, R21, 0x1, -R23 ;  /* 0x000000011515e824 */ /* 0x000fe200078e0a17 */
[----:B------:R-:W-:Y:S01]  /*3ef0*/  ISETP.GT.U32.AND P5, PT, R23, R25, PT ;  /* 0x000000191700720c */ /* 0x000fe20003fa4070 */
[----:B------:R-:W-:Y:S01]  /*3f00*/  IMAD.MOV R14, RZ, RZ, -R14 ;  /* 0x000000ffff0e7224 */ /* 0x000fe200078e0a0e */
[----:B------:R-:W-:Y:S01]  /*3f10*/  ISETP.GE.AND P6, PT, R12, RZ, PT ;  /* 0x000000ff0c00720c */ /* 0x000fe20003fc6270 */
[----:B------:R-:W-:Y:S02]  /*3f20*/  VIADD R4, R18, 0x34 ;  /* 0x0000003412047836 */ /* 0x000fe40000000000 */
[----:B-1----:R-:W-:-:S02]  /*3f30*/  IMAD.MOV.U32 R0, RZ, RZ, R21 ;  /* 0x000000ffff007224 */ /* 0x002fc400078e0015 */
[C---:B------:R-:W-:Y:S01]  /*3f40*/  IMAD R11, R23.reuse, R14, R11 ;  /* 0x0000000e170b7224 */ /* 0x040fe200078e020b */
[----:B------:R-:W-:Y:S01]  /*3f50*/  IABS R14, R4 ;  /* 0x00000004000e7213 */ /* 0x000fe20000000000 */
[----:B------:R-:W-:Y:S02]  /*3f60*/  @!P1 IMAD.MOV R0, RZ, RZ, -R0 ;  /* 0x000000ffff009224 */ /* 0x000fe400078e0a00 */
[----:B------:R-:W-:Y:S01]  /*3f70*/  VIADD R12, R18, 0x2c ;  /* 0x0000002c120c7836 */ /* 0x000fe20000000000 */
[----:B------:R-:W-:Y:S01]  /*3f80*/  ISETP.GT.U32.AND P1, PT, R23, R11, PT ;  /* 0x0000000b1700720c */ /* 0x000fe20003f24070 */
[----:B------:R-:W-:Y:S01]  /*3f90*/  IMAD.HI.U32 R21, R24, R14, RZ ;  /* 0x0000000e18157227 */ /* 0x000fe200078e00ff */
[----:B------:R0:W-:Y:S02]  /*3fa0*/  STL [R1+0x44], R0 ;  /* 0x0000440001007387 */ /* 0x0001e40000100800 */
[----:B------:R-:W-:Y:S01]  /*3fb0*/  IABS R7, R12 ;  /* 0x0000000c00077213 */ /* 0x000fe20000000000 */
[----:B------:R-:W-:-:S02]  /*3fc0*/  @!P2 IMAD.IADD R13, R13, 0x1, -R23 ;  /* 0x000000010d0da824 */ /* 0x000fc400078e0a17 */
[----:B------:R-:W-:Y:S02]  /*3fd0*/  IMAD.MOV R21, RZ, RZ, -R21 ;  /* 0x000000ffff157224 */ /* 0x000fe400078e0a15 */
[----:B------:R-:W-:Y:S01]  /*3fe0*/  VIADD R20, R18, 0x30 ;  /* 0x0000003012147836 */ /* 0x000fe20000000000 */
[----:B------:R-:W-:Y:S01]  /*3ff0*/  ISETP.GT.U32.AND P2, PT, R23, R13, PT ;  /* 0x0000000d1700720c */ /* 0x000fe20003f44070 */
[----:B------:R-:W-:Y:S02]  /*4000*/  @!P5 IMAD.IADD R25, R25, 0x1, -R23 ;  /* 0x000000011919d824 */ /* 0x000fe400078e0a17 */
[----:B0-----:R-:W-:Y:S01]  /*4010*/  IMAD.MOV.U32 R0, RZ, RZ, R22 ;  /* 0x000000ffff007224 */ /* 0x001fe200078e0016 */
[----:B------:R-:W-:Y:S01]  /*4020*/  IABS R17, R20 ;  /* 0x0000001400117213 */ /* 0x000fe20000000000 */
[----:B------:R-:W-:-:S04]  /*4030*/  IMAD.HI.U32 R22, R24, R7, RZ ;  /* 0x0000000718167227 */ /* 0x000fc800078e00ff */
[----:B------:R-:W-:Y:S01]  /*4040*/  @!P4 IMAD.MOV R0, RZ, RZ, -R0 ;  /* 0x000000ffff00c224 */ /* 0x000fe200078e0a00 */
[----:B------:R-:W-:Y:S01]  /*4050*/  ISETP.GE.AND P4, PT, R4, RZ, PT ;  /* 0x000000ff0400720c */ /* 0x000fe20003f86270 */
[C---:B------:R-:W-:Y:S02]  /*4060*/  IMAD R4, R23.reuse, R21, R14 ;  /* 0x0000001517047224 */ /* 0x040fe400078e020e */
[----:B------:R-:W-:Y:S01]  /*4070*/  @!P0 IMAD.MOV R25, RZ, RZ, -R25 ;  /* 0x000000ffff198224 */ /* 0x000fe200078e0a19 */
[----:B------:R-:W-:Y:S01]  /*4080*/  ISETP.GE.AND P0, PT, R20, RZ, PT ;  /* 0x000000ff1400720c */ /* 0x000fe20003f06270 */
[----:B------:R-:W-:Y:S01]  /*4090*/  IMAD.MOV R20, RZ, RZ, -R22 ;  /* 0x000000ffff147224 */ /* 0x000fe200078e0a16 */
[----:B------:R-:W-:Y:S01]  /*40a0*/  ISETP.GT.U32.AND P5, PT, R23, R4, PT ;  /* 0x000000041700720c */ /* 0x000fe20003fa4070 */
[----:B------:R-:W-:Y:S01]  /*40b0*/  @!P1 IMAD.IADD R11, R11, 0x1, -R23 ;  /* 0x000000010b0b9824 */ /* 0x000fe200078e0a17 */
[----:B------:R-:W-:Y:S01]  /*40c0*/  STL [R1+0x1288], R0 ;  /* 0x0012880001007387 */ /* 0x000fe20000100800 */
[----:B------:R-:W-:-:S02]  /*40d0*/  IMAD R7, R23, R20, R7 ;  /* 0x0000001417077224 */ /* 0x000fc400078e0207 */
[----:B------:R-:W-:Y:S01]  /*40e0*/  @!P2 IMAD.IADD R13, R13, 0x1, -R23 ;  /* 0x000000010d0da824 */ /* 0x000fe200078e0a17 */
[C---:B------:R-:W-:Y:S01]  /*40f0*/  ISETP.GT.U32.AND P1, PT, R23.reuse, R11, PT ;  /* 0x0000000b1700720c */ /* 0x040fe20003f24070 */
[----:B------:R-:W-:Y:S01]  /*4100*/  IMAD.HI.U32 R21, R24, R17, RZ ;  /* 0x0000001118157227 */ /* 0x000fe200078e00ff */
[----:B------:R-:W-:Y:S01]  /*4110*/  ISETP.GT.U32.AND P2, PT, R23, R7, PT ;  /* 0x000000071700720c */ /* 0x000fe20003f44070 */
[----:B------:R0:W-:Y:S02]  /*4120*/  STL [R1+0x30], R2 ;  /* 0x0000300201007387 */ /* 0x0001e40000100800 */
[----:B------:R-:W-:Y:S02]  /*4130*/  IMAD.MOV R21, RZ, RZ, -R21 ;  /* 0x000000ffff157224 */ /* 0x000fe400078e0a15 */
[----:B------:R-:W-:Y:S01]  /*4140*/  @!P5 IMAD.IADD R4, R4, 0x1, -R23 ;  /* 0x000000010404d824 */ /* 0x000fe200078e0a17 */
[----:B------:R-:W-:Y:S01]  /*4150*/  STL [R1+0x128c], R25 ;  /* 0x00128c1901007387 */ /* 0x000fe20000100800 */
[----:B------:R-:W-:-:S03]  /*4160*/  IMAD.HI.U32 R14, R24, R10, RZ ;  /* 0x0000000a180e7227 */ /* 0x000fc600078e00ff */
[----:B------:R-:W-:Y:S01]  /*4170*/  ISETP.GT.U32.AND P5, PT, R23, R4, PT ;  /* 0x000000041700720c */ /* 0x000fe20003fa4070 */
[----:B0-----:R-:W-:Y:S02]  /*4180*/  VIADD R2, R18, 0x24 ;  /* 0x0000002412027836 */ /* 0x001fe40000000000 */
[--C-:B------:R-:W-:Y:S02]  /*4190*/  @!P1 IMAD.IADD R11, R11, 0x1, -R23.reuse ;  /* 0x000000010b0b9824 */ /* 0x100fe400078e0a17 */
[----:B------:R-:W-:Y:S01]  /*41a0*/  @!P2 IMAD.IADD R7, R7, 0x1, -R23 ;  /* 0x000000010707a824 */ /* 0x000fe200078e0a17 */
[----:B------:R-:W-:Y:S01]  /*41b0*/  IABS R20, R2 ;  /* 0x0000000200147213 */ /* 0x000fe20000000000 */
[C---:B------:R-:W-:Y:S02]  /*41c0*/  IMAD R17, R23.reuse, R21, R17 ;  /* 0x0000001517117224 */ /* 0x040fe400078e0211 */
[----:B------:R-:W-:Y:S02]  /*41d0*/  IMAD.MOV R14, RZ, RZ, -R14 ;  /* 0x000000ffff0e7224 */ /* 0x000fe400078e0a0e */
[----:B------:R-:W-:Y:S01]  /*41e0*/  @!P6 IMAD.MOV R11, RZ, RZ, -R11 ;  /* 0x000000ffff0be224 */ /* 0x000fe200078e0a0b */
[C---:B------:R-:W-:Y:S01]  /*41f0*/  ISETP.GT.U32.AND P6, PT, R23.reuse, R7, PT ;  /* 0x000000071700720c */ /* 0x040fe20003fc4070 */
[----:B------:R-:W-:Y:S01]  /*4200*/  IMAD.HI.U32 R28, R24, R20, RZ ;  /* 0x00000014181c7227 */ /* 0x000fe200078e00ff */
[----:B------:R-:W-:-:S02]  /*4210*/  ISETP.GT.U32.AND P1, PT, R23, R17, PT ;  /* 0x000000111700720c */ /* 0x000fc40003f24070 */
[----:B------:R0:W-:Y:S01]  /*4220*/  STL [R1+0x1290], R11 ;  /* 0x0012900b01007387 */ /* 0x0001e20000100800 */
[C---:B------:R-:W-:Y:S01]  /*4230*/  IMAD R10, R23.reuse, R14, R10 ;  /* 0x0000000e170a7224 */ /* 0x040fe200078e020a */
[----:B------:R-:W-:Y:S01]  /*4240*/  IABS R14, R19 ;  /* 0x00000013000e7213 */ /* 0x000fe20000000000 */
[----:B------:R-:W-:Y:S02]  /*4250*/  IMAD.MOV R28, RZ, RZ, -R28 ;  /* 0x000000ffff1c7224 */ /* 0x000fe400078e0a1c */
[--C-:B------:R-:W-:Y:S01]  /*4260*/  @!P5 IMAD.IADD R4, R4, 0x1, -R23.reuse ;  /* 0x000000010404d824 */ /* 0x100fe200078e0a17 */
[C---:B------:R-:W-:Y:S01]  /*4270*/  ISETP.GT.U32.AND P5, PT, R23.reuse, R10, PT ;  /* 0x0000000a1700720c */ /* 0x040fe20003fa4070 */
[----:B------:R-:W-:Y:S01]  /*4280*/  IMAD R20, R23, R28, R20 ;  /* 0x0000001c17147224 */ /* 0x000fe200078e0214 */
[----:B------:R-:W-:Y:S01]  /*4290*/  IABS R28, R16 ;  /* 0x00000010001c7213 */ /* 0x000fe20000000000 */
[--C-:B------:R-:W-:Y:S02]  /*42a0*/  @!P6 IMAD.IADD R7, R7, 0x1, -R23.reuse ;  /* 0x000000010707e824 */ /* 0x100fe400078e0a17 */
[----:B------:R-:W-:Y:S01]  /*42b0*/  @!P1 IMAD.IADD R17, R17, 0x1, -R23 ;  /* 0x0000000111119824 */ /* 0x000fe200078e0a17 */
[----:B------:R-:W-:Y:S01]  /*42c0*/  ISETP.GT.U32.AND P6, PT, R23, R20, PT ;  /* 0x000000141700720c */ /* 0x000fe20003fc4070 */
[----:B------:R-:W-:Y:S01]  /*42d0*/  IMAD.HI.U32 R21, R24, R26, RZ ;  /* 0x0000001a18157227 */ /* 0x000fe200078e00ff */
[----:B------:R-:W-:-:S02]  /*42e0*/  ISETP.GE.AND P1, PT, R12, RZ, PT ;  /* 0x000000ff0c00720c */ /* 0x000fc40003f26270 */
[----:B------:R-:W-:Y:S01]  /*42f0*/  ISETP.GT.U32.AND P2, PT, R23, R17, PT ;  /* 0x000000111700720c */ /* 0x000fe20003f44070 */
[----:B------:R-:W-:Y:S02]  /*4300*/  IMAD.MOV.U32 R12, RZ, RZ, R14 ;  /* 0x000000ffff0c7224 */ /* 0x000fe400078e000e */
[----:B------:R-:W-:Y:S02]  /*4310*/  IMAD.MOV R21, RZ, RZ, -R21 ;  /* 0x000000ffff157224 */ /* 0x000fe400078e0a15 */
[----:B------:R-:W-:-:S04]  /*4320*/  IMAD.HI.U32 R22, R24, R12, RZ ;  /* 0x0000000c18167227 */ /* 0x000fc800078e00ff */
[--C-:B------:R-:W-:Y:S02]  /*4330*/  @!P5 IMAD.IADD R10, R10, 0x1, -R23.reuse ;  /* 0x000000010a0ad824 */ /* 0x100fe400078e0a17 */
[C---:B------:R-:W-:Y:S02]  /*4340*/  IMAD R26, R23.reuse, R21, R26 ;  /* 0x00000015171a7224 */ /* 0x040fe400078e021a */
[----:B------:R-:W-:Y:S01]  /*4350*/  IMAD.MOV R22, RZ, RZ, -R22 ;  /* 0x000000ffff167224 */ /* 0x000fe200078e0a16 */
[C---:B------:R-:W-:Y:S01]  /*4360*/  ISETP.GT.U32.AND P5, PT, R23.reuse, R10, PT ;  /* 0x0000000a1700720c */ /* 0x040fe20003fa4070 */
[----:B------:R-:W-:Y:S01]  /*4370*/  @!P6 IMAD.IADD R20, R20, 0x1, -R23 ;  /* 0x000000011414e824 */ /* 0x000fe200078e0a17 */
[C---:B------:R-:W-:Y:S01]  /*4380*/  ISETP.GT.U32.AND P6, PT, R23.reuse, R26, PT ;  /* 0x0000001a1700720c */ /* 0x040fe20003fc4070 */
[----:B------:R-:W-:Y:S02]  /*4390*/  IMAD R12, R23, R22, R12 ;  /* 0x00000016170c7224 */ /* 0x000fe400078e020c */
[----:B------:R-:W-:-:S04]  /*43a0*/  IMAD.HI.U32 R22, R24, R28, RZ ;  /* 0x0000001c18167227 */ /* 0x000fc800078e00ff */
[----:B------:R-:W-:Y:S02]  /*43b0*/  IMAD.MOV R22, RZ, RZ, -R22 ;  /* 0x000000ffff167224 */ /* 0x000fe400078e0a16 */
[----:B------:R-:W-:-:S04]  /*43c0*/  IMAD.HI.U32 R14, R24, R27, RZ ;  /* 0x0000001b180e7227 */ /* 0x000fc800078e00ff */
[C---:B------:R-:W-:Y:S02]  /*43d0*/  IMAD R28, R23.reuse, R22, R28 ;  /* 0x00000016171c7224 */ /* 0x040fe400078e021c */
[--C-:B------:R-:W-:Y:S01]  /*43e0*/  @!P5 IMAD.IADD R10, R10, 0x1, -R23.reuse ;  /* 0x000000010a0ad824 */ /* 0x100fe200078e0a17 */
[C---:B------:R-:W-:Y:S01]  /*43f0*/  ISETP.GT.U32.AND P5, PT, R23.reuse, R12, PT ;  /* 0x0000000c1700720c */ /* 0x040fe20003fa4070 */
[----:B------:R-:W-:Y:S02]  /*4400*/  IMAD.MOV R14, RZ, RZ, -R14 ;  /* 0x000000ffff0e7224 */ /* 0x000fe400078e0a0e */
[----:B------:R-:W-:Y:S02]  /*4410*/  VIADD R3, R18, 0x10 ;  /* 0x0000001012037836 */ /* 0x000fe40000000000 */
[----:B------:R-:W-:Y:S01]  /*4420*/  @!P6 IMAD.IADD R26, R26, 0x1, -R23 ;  /* 0x000000011a1ae824 */ /* 0x000fe200078e0a17 */
[C---:B------:R-:W-:Y:S01]  /*4430*/  ISETP.GT.U32.AND P6, PT, R23.reuse, R28, PT ;  /* 0x0000001c1700720c */ /* 0x040fe20003fc4070 */
[----:B------:R-:W-:Y:S01]  /*4440*/  IMAD R27, R23, R14, R27 ;  /* 0x0000000e171b7224 */ /* 0x000fe200078e021b */
[----:B------:R-:W-:Y:S01]  /*4450*/  IABS R14, R3 ;  /* 0x00000003000e7213 */ /* 0x000fe20000000000 */
[----:B0-----:R-:W-:-:S02]  /*4460*/  VIADD R11, R18, 0x8 ;  /* 0x00000008120b7836 */ /* 0x001fc40000000000 */
[----:B------:R-:W-:Y:S02]  /*4470*/  VIADD R25, R18, 0xc ;  /* 0x0000000c12197836 */ /* 0x000fe40000000000 */
[----:B------:R-:W-:Y:S01]  /*4480*/  IMAD.HI.U32 R21, R24, R14, RZ ;  /* 0x0000000e18157227 */ /* 0x000fe200078e00ff */
[----:B------:R-:W-:-:S03]  /*4490*/  IABS R5, R11 ;  /* 0x0000000b00057213 */ /* 0x000fc60000000000 */
[--C-:B------:R-:W-:Y:S01]  /*44a0*/  @!P2 IMAD.IADD R17, R17, 0x1, -R23.reuse ;  /* 0x000000011111a824 */ /* 0x100fe200078e0a17 */
[----:B------:R-:W-:Y:S01]  /*44b0*/  ISETP.GE.AND P2, PT, R29, RZ, PT ;  /* 0x000000ff1d00720c */ /* 0x000fe20003f46270 */
[----:B------:R-:W-:Y:S01]  /*44c0*/  @!P5 IMAD.IADD R12, R12, 0x1, -R23 ;  /* 0x000000010c0cd824 */ /* 0x000fe200078e0a17 */
[----:B------:R-:W-:Y:S01]  /*44d0*/  IABS R29, R25 ;  /* 0x00000019001d7213 */ /* 0x000fe20000000000 */
[----:B------:R-:W-:Y:S01]  /*44e0*/  IMAD.MOV R21, RZ, RZ, -R21 ;  /* 0x000000ffff157224 */ /* 0x000fe200078e0a15 */
[C---:B------:R-:W-:Y:S01]  /*44f0*/  ISETP.GT.U32.AND P5, PT, R23.reuse, R27, PT ;  /* 0x0000001b1700720c */ /* 0x040fe20003fa4070 */
[----:B------:R-:W-:Y:S02]  /*4500*/  IMAD.MOV.U32 R8, RZ, RZ, R5 ;  /* 0x000000ffff087224 */ /* 0x000fe400078e0005 */
[----:B------:R-:W-:Y:S02]  /*4510*/  @!P6 IMAD.IADD R28, R28, 0x1, -R23 ;  /* 0x000000011c1ce824 */ /* 0x000fe400078e0a17 */
[----:B------:R-:W-:Y:S01]  /*4520*/  @!P3 IMAD.MOV R13, RZ, RZ, -R13 ;  /* 0x000000ffff0db224 */ /* 0x000fe200078e0a0d */
[C---:B------:R-:W-:Y:S01]  /*4530*/  ISETP.GT.U32.AND P3, PT, R23.reuse, R20, PT ;  /* 0x000000141700720c */ /* 0x040fe20003f64070 */
[----:B------:R-:W-:Y:S01]  /*4540*/  @!P4 IMAD.MOV R4, RZ, RZ, -R4 ;  /* 0x000000ffff04c224 */ /* 0x000fe200078e0a04 */
[C---:B------:R-:W-:Y:S01]  /*4550*/  ISETP.GT.U32.AND P4, PT, R23.reuse, R12, PT ;  /* 0x0000000c1700720c */ /* 0x040fe20003f84070 */
[----:B------:R-:W-:-:S02]  /*4560*/  IMAD R14, R23, R21, R14 ;  /* 0x00000015170e7224 */ /* 0x000fc400078e020e */
[----:B------:R-:W-:-:S04]  /*4570*/  IMAD.HI.U32 R22, R24, R29, RZ ;  /* 0x0000001d18167227 */ /* 0x000fc800078e00ff */
[----:B------:R-:W-:-:S04]  /*4580*/  IMAD.HI.U32 R21, R24, R8, RZ ;  /* 0x0000000818157227 */ /* 0x000fc800078e00ff */
[----:B------:R-:W-:Y:S01]  /*4590*/  @!P1 IMAD.MOV R7, RZ, RZ, -R7 ;  /* 0x000000ffff079224 */ /* 0x000fe200078e0a07 */
[C---:B------:R-:W-:Y:S01]  /*45a0*/  ISETP.GT.U32.AND P1, PT, R23.reuse, R28, PT ;  /* 0x0000001c1700720c */ /* 0x040fe20003f24070 */
[----:B------:R-:W-:Y:S02]  /*45b0*/  IMAD.MOV R22, RZ, RZ, -R22 ;  /* 0x000000ffff167224 */ /* 0x000fe400078e0a16 */
[----:B------:R-:W-:Y:S01]  /*45c0*/  @!P0 IMAD.MOV R17, RZ, RZ, -R17 ;  /* 0x000000ffff118224 */ /* 0x000fe200078e0a11 */
[C---:B------:R-:W-:Y:S01]  /*45d0*/  ISETP.GT.U32.AND P0, PT, R23.reuse, R26, PT ;  /* 0x0000001a1700720c */ /* 0x040fe20003f04070 */
[----:B------:R-:W-:Y:S02]  /*45e0*/  IMAD.MOV R21, RZ, RZ, -R21 ;  /* 0x000000ffff157224 */ /* 0x000fe400078e0a15 */
[C---:B------:R-:W-:Y:S02]  /*45f0*/  IMAD R22, R23.reuse, R22, R29 ;  /* 0x0000001617167224 */ /* 0x040fe400078e021d */
[----:B------:R-:W-:-:S02]  /*4600*/  IMAD R21, R23, R21, R8 ;  /* 0x0000001517157224 */ /* 0x000fc400078e0208 */
[----:B------:R-:W-:Y:S01]  /*4610*/  @!P2 IMAD.MOV R10, RZ, RZ, -R10 ;  /* 0x000000ffff0aa224 */ /* 0x000fe200078e0a0a */
[C---:B------:R-:W-:Y:S01]  /*4620*/  ISETP.GT.U32.AND P2, PT, R23.reuse, R14, PT ;  /* 0x0000000e1700720c */ /* 0x040fe20003f44070 */
[--C-:B------:R-:W-:Y:S01]  /*4630*/  @!P3 IMAD.IADD R20, R20, 0x1, -R23.reuse ;  /* 0x000000011414b824 */ /* 0x100fe200078e0a17 */
[C---:B------:R-:W-:Y:S01]  /*4640*/  ISETP.GT.U32.AND P3, PT, R23.reuse, R22, PT ;  /* 0x000000161700720c */ /* 0x040fe20003f64070 */
[--C-:B------:R-:W-:Y:S01]  /*4650*/  @!P4 IMAD.IADD R12, R12, 0x1, -R23.reuse ;  /* 0x000000010c0cc824 */ /* 0x100fe200078e0a17 */
[----:B------:R-:W-:Y:S01]  /*4660*/  ISETP.GT.U32.AND P4, PT, R23, R21, PT ;  /* 0x000000151700720c */ /* 0x000fe20003f84070 */
[--C-:B------:R-:W-:Y:S01]  /*4670*/  @!P1 IMAD.IADD R28, R28, 0x1, -R23.reuse ;  /* 0x000000011c1c9824 */ /* 0x100fe200078e0a17 */
[----:B------:R-:W-:Y:S01]  /*4680*/  ISETP.GE.AND P1, PT, R19, RZ, PT ;  /* 0x000000ff1300720c */ /* 0x000fe20003f26270 */
[----:B------:R-:W-:Y:S01]  /*4690*/  VIADD R0, R18, 0x4 ;  /* 0x0000000412007836 */ /* 0x000fe20000000000 */
[----:B------:R-:W3:Y:S01]  /*46a0*/  LDL.LU R8, [R1+0x131c] ;  /* 0x00131c0001087983 */ /* 0x000ee20000300800 */
[--C-:B------:R-:W-:Y:S01]  /*46b0*/  @!P0 IMAD.IADD R26, R26, 0x1, -R23.reuse ;  /* 0x000000011a1a8824 */ /* 0x100fe200078e0a17 */
[----:B------:R-:W-:Y:S01]  /*46c0*/  ISETP.GE.AND P0, PT, R2, RZ, PT ;  /* 0x000000ff0200720c */ /* 0x000fe20003f06270 */
[--C-:B------:R-:W-:Y:S01]  /*46d0*/  @!P5 IMAD.IADD R27, R27, 0x1, -R23.reuse ;  /* 0x000000011b1bd824 */ /* 0x100fe200078e0a17 */
[----:B------:R-:W-:Y:S01]  /*46e0*/  IABS R5, R0 ;  /* 0x0000000000057213 */ /* 0x000fe20000000000 */
[----:B------:R-:W-:Y:S01]  /*46f0*/  @!P2 IMAD.IADD R14, R14, 0x1, -R23 ;  /* 0x000000010e0ea824 */ /* 0x000fe200078e0a17 */
[----:B------:R-:W-:-:S02]  /*4700*/  ISETP.GE.AND P5, PT, R18, RZ, PT ;  /* 0x000000ff1200720c */ /* 0x000fc40003fa6270 */
[----:B------:R-:W-:Y:S01]  /*4710*/  ISETP.GT.U32.AND P6, PT, R23, R27, PT ;  /* 0x0000001b1700720c */ /* 0x000fe20003fc4070 */
[--C-:B------:R-:W-:Y:S01]  /*4720*/  @!P3 IMAD.IADD R22, R22, 0x1, -R23.reuse ;  /* 0x000000011616b824 */ /* 0x100fe200078e0a17 */
[----:B------:R-:W-:Y:S01]  /*4730*/  ISETP.GE.AND P2, PT, R15, RZ, PT ;  /* 0x000000ff0f00720c */ /* 0x000fe20003f46270 */
[----:B------:R-:W-:Y:S01]  /*4740*/  @!P4 IMAD.IADD R21, R21, 0x1, -R23 ;  /* 0x000000011515c824 */ /* 0x000fe200078e0a17 */
[----:B------:R-:W-:Y:S01]  /*4750*/  ISETP.GE.AND P4, PT, R9, RZ, PT ;  /* 0x000000ff0900720c */ /* 0x000fe20003f86270 */
[----:B------:R-:W-:-:S04]  /*4760*/  IMAD.HI.U32 R18, R24, R5, RZ ;  /* 0x0000000518127227 */ /* 0x000fc800078e00ff */
[----:B------:R-:W-:Y:S01]  /*4770*/  @!P1 IMAD.MOV R12, RZ, RZ, -R12 ;  /* 0x000000ffff0c9224 */ /* 0x000fe200078e0a0c */
[C---:B------:R-:W-:Y:S01]  /*4780*/  ISETP.GT.U32.AND P1, PT, R23.reuse, R22, PT ;  /* 0x000000161700720c */ /* 0x040fe20003f24070 */
[----:B------:R-:W-:Y:S02]  /*4790*/  IMAD.MOV.U32 R29, RZ, RZ, R6 ;  /* 0x000000ffff1d7224 */ /* 0x000fe400078e0006 */
[----:B------:R-:W4:Y:S01]  /*47a0*/  LDL.LU R6, [R1+0x1318] ;  /* 0x0013180001067983 */ /* 0x000f220000300800 */
[----:B------:R-:W-:Y:S02]  /*47b0*/  IMAD.MOV R18, RZ, RZ, -R18 ;  /* 0x000000ffff127224 */ /* 0x000fe400078e0a12 */
[----:B------:R-:W-:Y:S01]  /*47c0*/  @!P0 IMAD.MOV R20, RZ, RZ, -R20 ;  /* 0x000000ffff148224 */ /* 0x000fe200078e0a14 */
[----:B------:R-:W-:Y:S01]  /*47d0*/  STL [R1+0x1294], R13 ;  /* 0x0012940d01007387 */ /* 0x000fe20000100800 */
[C---:B------:R-:W-:Y:S01]  /*47e0*/  ISETP.GT.U32.AND P0, PT, R23.reuse, R14, PT ;  /* 0x0000000e1700720c */ /* 0x040fe20003f04070 */
[----:B------:R-:W-:-:S02]  /*47f0*/  IMAD R18, R23, R18, R5 ;  /* 0x0000001217127224 */ /* 0x000fc400078e0205 */
[----:B------:R-:W-:Y:S01]  /*4800*/  STL [R1+0x1298], R4 ;  /* 0x0012980401007387 */ /* 0x000fe20000100800 */
[----:B------:R-:W-:-:S03]  /*4810*/  @!P6 IMAD.IADD R27, R27, 0x1, -R23 ;  /* 0x000000011b1be824 */ /* 0x000fc600078e0a17 */
[----:B------:R-:W-:Y:S04]  /*4820*/  STL [R1+0x129c], R17 ;  /* 0x00129c1101007387 */ /* 0x000fe80000100800 */
[----:B------:R0:W-:Y:S01]  /*4830*/  STL [R1+0x12a0], R7 ;  /* 0x0012a00701007387 */ /* 0x0001e20000100800 */
[----:B------:R-:W-:-:S03]  /*4840*/  @!P2 IMAD.MOV R26, RZ, RZ, -R26 ;  /* 0x000000ffff1aa224 */ /* 0x000fc600078e0a1a */
[----:B------:R-:W2:Y:S01]  /*4850*/  LDL.LU R5, [R1+0x1314] ;  /* 0x0013140001057983 */ /* 0x000ea20000300800 */
[----:B------:R-:W-:-:S03]  /*4860*/  @!P4 IMAD.MOV R27, RZ, RZ, -R27 ;  /* 0x000000ffff1bc224 */ /* 0x000fc600078e0a1b */
[----:B------:R1:W-:Y:S04]  /*4870*/  STL [R1+0x12a4], R10 ;  /* 0x0012a40a01007387 */ /* 0x0003e80000100800 */
[----:B------:R-:W2:Y:S04]  /*4880*/  LDL.LU R2, [R1+0x1310] ;  /* 0x0013100001027983 */ /* 0x000ea80000300800 */
[----:B------:R-:W2:Y:S01]  /*4890*/  LDL.LU R19, [R1+0x130c] ;  /* 0x00130c0001137983 */ /* 0x000ea20000300800 */
[----:B------:R-:W-:-:S03]  /*48a0*/  @!P1 IMAD.IADD R22, R22, 0x1, -R23 ;  /* 0x0000000116169824 */ /* 0x000fc600078e0a17 */
[----:B------:R-:W2:Y:S01]  /*48b0*/  LDL.LU R15, [R1+0x1308] ;  /* 0x00130800010f7983 */ /* 0x000ea20000300800 */
[----:B------:R-:W-:-:S03]  /*48c0*/  ISETP.GE.AND P1, PT, R25, RZ, PT ;  /* 0x000000ff1900720c */ /* 0x000fc60003f26270 */
[----:B------:R-:W1:Y:S01]  /*48d0*/  LDL.LU R9, [R1+0x1304] ;  /* 0x0013040001097983 */ /* 0x000e620000300800 */
[----:B------:R-:W-:-:S03]  /*48e0*/  ISETP.GE.AND P4, PT, R16, RZ, PT ;  /* 0x000000ff1000720c */ /* 0x000fc60003f86270 */
[----:B------:R-:W-:Y:S01]  /*48f0*/  STL [R1+0x12a8], R20 ;  /* 0x0012a81401007387 */ /* 0x000fe20000100800 */
[----:B------:R-:W-:-:S03]  /*4900*/  @!P0 IMAD.IADD R14, R14, 0x1, -R23 ;  /* 0x000000010e0e8824 */ /* 0x000fc600078e0a17 */
[----:B------:R-:W-:Y:S01]  /*4910*/  STL [R1+0x12ac], R12 ;  /* 0x0012ac0c01007387 */ /* 0x000fe20000100800 */
[----:B------:R-:W-:-:S03]  /*4920*/  ISETP.GE.AND P0, PT, R3, RZ, PT ;  /* 0x000000ff0300720c */ /* 0x000fc60003f06270 */
[----:B------:R-:W-:Y:S01]  /*4930*/  STL [R1+0x12b0], R26 ;  /* 0x0012b01a01007387 */ /* 0x000fe20000100800 */
[----:B------:R-:W-:-:S03]  /*4940*/  ISETP.GT.U32.AND P6, PT, R23, R18, PT ;  /* 0x000000121700720c */ /* 0x000fc60003fc4070 */
[----:B------:R-:W-:Y:S01]  /*4950*/  STL [R1+0x12b4], R27 ;  /* 0x0012b41b01007387 */ /* 0x000fe20000100800 */
[----:B------:R-:W5:Y:S03]  /*4960*/  S2R R25, SR_TID.X ;  /* 0x0000000000197919 */ /* 0x000f660000002100 */
[----:B------:R-:W2:Y:S04]  /*4970*/  LDL.LU R16, [R1+0x1300] ;  /* 0x0013000001107983 */ /* 0x000ea80000300800 */
[----:B------:R-:W2:Y:S02]  /*4980*/  LDL.LU R3, [R1+0x12fc] ;  /* 0x0012fc0001037983 */ /* 0x000ea40000300800 */
[----:B------:R-:W-:Y:S01]  /*4990*/  @!P6 IMAD.IADD R18, R18, 0x1, -R23 ;  /* 0x000000011212e824 */ /* 0x000fe200078e0a17 */
[C---:B------:R-:W-:Y:S01]  /*49a0*/  ISETP.GT.U32.AND P6, PT, R23.reuse, R21, PT ;  /* 0x000000151700720c */ /* 0x040fe20003fc4070 */
[----:B------:R-:W-:Y:S01]  /*49b0*/  IMAD.HI.U32 R24, R24, R29, RZ ;  /* 0x0000001d18187227 */ /* 0x000fe200078e00ff */
[----:B0-----:R-:W3:Y:S02]  /*49c0*/  LDL.LU R7, [R1+0xb8] ;  /* 0x0000b80001077983 */ /* 0x001ee40000300800 */
[C---:B------:R-:W-:Y:S01]  /*49d0*/  ISETP.GT.U32.AND P2, PT, R23.reuse, R18, PT ;  /* 0x000000121700720c */ /* 0x040fe20003f44070 */
[----:B------:R-:W-:Y:S01]  /*49e0*/  IMAD.MOV R24, RZ, RZ, -R24 ;  /* 0x000000ffff187224 */ /* 0x000fe200078e0a18 */
[----:B------:R-:W3:Y:S03]  /*49f0*/  LDL.LU R17, [R1+0xbc] ;  /* 0x0000bc0001117983 */ /* 0x000ee60000300800 */
[----:B------:R-:W-:Y:S01]  /*4a00*/  IMAD R24, R23, R24, R29 ;  /* 0x0000001817187224 */ /* 0x000fe200078e021d */
[----:B------:R-:W3:Y:S03]  /*4a10*/  LDL.LU R4, [R1+0xc4] ;  /* 0x0000c40001047983 */ /* 0x000ee60000300800 */
[--C-:B------:R-:W-:Y:S01]  /*4a20*/  @!P6 IMAD.IADD R21, R21, 0x1, -R23.reuse ;  /* 0x000000011515e824 */ /* 0x100fe200078e0a17 */
[----:B------:R-:W-:Y:S01]  /*4a30*/  ISETP.GE.AND P6, PT, R11, RZ, PT ;  /* 0x000000ff0b00720c */ /* 0x000fe20003fc6270 */
[----:B------:R-:W3:Y:S02]  /*4a40*/  LDL.LU R13, [R1+0xc8] ;  /* 0x0000c800010d7983 */ /* 0x000ee40000300800 */
[----:B------:R-:W-:-:S02]  /*4a50*/  @!P2 IMAD.IADD R18, R18, 0x1, -R23 ;  /* 0x000000011212a824 */ /* 0x000fc400078e0a17 */
[----:B------:R-:W3:Y:S01]  /*4a60*/  LDL.LU R11, [R1+0xc0] ;  /* 0x0000c000010b7983 */ /* 0x000ee20000300800 */
[----:B------:R-:W-:Y:S02]  /*4a70*/  ISETP.GE.AND P2, PT, R0, RZ, PT ;  /* 0x000000ff0000720c */ /* 0x000fe40003f46270 */
[----:B-----5:R-:W-:Y:S02]  /*4a80*/  LOP3.LUT R29, R25, 0x7f, RZ, 0xc0, !PT ;  /* 0x0000007f191d7812 */ /* 0x020fe400078ec0ff */
[----:B------:R-:W5:Y:S04]  /*4a90*/  LDL.LU R25, [R1+0xa0] ;  /* 0x0000a00001197983 */ /* 0x000f680000300800 */
[----:B------:R-:W3:Y:S01]  /*4aa0*/  LDL.LU R0, [R1+0xa8] ;  /* 0x0000a80001007983 */ /* 0x000ee20000300800 */
[----:B------:R-:W-:-:S13]  /*4ab0*/  ISETP.GT.U32.AND P3, PT, R23, R24, PT ;  /* 0x000000181700720c */ /* 0x000fda0003f64070 */
[----:B------:R-:W-:-:S05]  /*4ac0*/  @!P3 IMAD.IADD R24, R24, 0x1, -R23 ;  /* 0x000000011818b824 */ /* 0x000fca00078e0a17 */
[----:B------:R-:W-:Y:S01]  /*4ad0*/  ISETP.GT.U32.AND P3, PT, R23, R24, PT ;  /* 0x000000181700720c */ /* 0x000fe20003f64070 */
[----:B------:R-:W-:Y:S02]  /*4ae0*/  @!P4 IMAD.MOV R28, RZ, RZ, -R28 ;  /* 0x000000ffff1cc224 */ /* 0x000fe400078e0a1c */
[----:B------:R-:W-:Y:S02]  /*4af0*/  @!P0 IMAD.MOV R14, RZ, RZ, -R14 ;  /* 0x000000ffff0e8224 */ /* 0x000fe400078e0a0e */
[----:B------:R-:W-:-:S08]  /*4b00*/  @!P1 IMAD.MOV R22, RZ, RZ, -R22 ;  /* 0x000000ffff169224 */ /* 0x000fd000078e0a16 */
[----:B------:R-:W-:Y:S02]  /*4b10*/  @!P3 IMAD.IADD R24, R24, 0x1, -R23 ;  /* 0x000000011818b824 */ /* 0x000fe400078e0a17 */
[----:B------:R-:W-:Y:S01]  /*4b20*/  IMAD R23, R29, UR5, RZ ;  /* 0x000000051d177c24 */ /* 0x000fe2000f8e02ff */
[----:B------:R-:W-:Y:S01]  /*4b30*/  STL [R1+0x12b8], R28 ;  /* 0x0012b81c01007387 */ /* 0x000fe20000100800 */
[----:B------:R-:W-:Y:S02]  /*4b40*/  @!P6 IMAD.MOV R21, RZ, RZ, -R21 ;  /* 0x000000ffff15e224 */ /* 0x000fe400078e0a15 */
[----:B------:R-:W-:Y:S01]  /*4b50*/  @!P2 IMAD.MOV R18, RZ, RZ, -R18 ;  /* 0x000000ffff12a224 */ /* 0x000fe200078e0a12 */
[----:B------:R-:W-:Y:S01]  /*4b60*/  STL [R1+0x12bc], R23 ;  /* 0x0012bc1701007387 */ /* 0x000fe20000100800 */
[----:B------:R-:W-:Y:S01]  /*4b70*/  @!P5 IMAD.MOV R24, RZ, RZ, -R24 ;  /* 0x000000ffff18d224 */ /* 0x000fe200078e0a18 */
[----:B--2---:R-:W-:Y:S02]  /*4b80*/  ISETP.NE.AND P3, PT, R3, RZ, PT ;  /* 0x000000ff0300720c */ /* 0x004fe40003f65270 */
[----:B------:R-:W-:-:S02]  /*4b90*/  LOP3.LUT R29, RZ, R3, RZ, 0x33, !PT ;  /* 0x00000003ff1d7212 */ /* 0x000fc400078e33ff */
[----:B------:R-:W-:-:S05]  /*4ba0*/  IADD3 R3, P4, PT, R23, UR14, RZ ;  /* 0x0000000e17037c10 */ /* 0x000fca000ff9e0ff */
[----:B------:R0:W-:Y:S04]  /*4bb0*/  STL [R1+0x1280], R3 ;  /* 0x0012800301007387 */ /* 0x0001e80000100800 */
[----:B------:R-:W-:Y:S01]  /*4bc0*/  STL [R1+0x12c0], R14 ;  /* 0x0012c00e01007387 */ /* 0x000fe20000100800 */
[----:B-1----:R-:W-:-:S03]  /*4bd0*/  SEL R10, R29, R9, !P3 ;  /* 0x000000091d0a7207 */ /* 0x002fc60005800000 */
[----:B------:R-:W-:Y:S01]  /*4be0*/  STL [R1+0x12c4], R22 ;  /* 0x0012c41601007387 */ /* 0x000fe20000100800 */
[----:B0-----:R-:W-:-:S03]  /*4bf0*/  SEL R3, R29, R16, !P3 ;  /* 0x000000101d037207 */ /* 0x001fc60005800000 */
[----:B------:R-:W-:Y:S01]  /*4c00*/  STL [R1+0x12c8], R21 ;  /* 0x0012c81501007387 */ /* 0x000fe20000100800 */
[----:B------:R-:W-:-:S03]  /*4c10*/  SEL R9, R29, R15, !P3 ;  /* 0x0000000f1d097207 */ /* 0x000fc60005800000 */
[----:B------:R-:W-:Y:S04]  /*4c20*/  STL [R1+0x12cc], R18 ;  /* 0x0012cc1201007387 */ /* 0x000fe80000100800 */
[----:B------:R-:W-:Y:S01]  /*4c30*/  STL [R1+0x12d0], R24 ;  /* 0x0012d01801007387 */ /* 0x000fe20000100800 */
[----:B------:R-:W-:-:S03]  /*4c40*/  SEL R2, R29, R2, !P3 ;  /* 0x000000021d027207 */ /* 0x000fc60005800000 */
[----:B------:R0:W-:Y:S01]  /*4c50*/  STL [R1+0x1c], R3 ;  /* 0x00001c0301007387 */ /* 0x0001e20000100800 */
[----:B------:R-:W-:-:S03]  /*4c60*/  SEL R5, R29, R5, !P3 ;  /* 0x000000051d057207 */ /* 0x000fc60005800000 */
[----:B------:R-:W-:Y:S01]  /*4c70*/  STL [R1+0x18], R10 ;  /* 0x0000180a01007387 */ /* 0x000fe20000100800 */
[----:B0-----:R-:W-:-:S03]  /*4c80*/  SEL R3, R29, R19, !P3 ;  /* 0x000000131d037207 */ /* 0x001fc60005800000 */
[----:B------:R-:W-:Y:S01]  /*4c90*/  STL [R1+0x14], R9 ;  /* 0x0000140901007387 */ /* 0x000fe20000100800 */
[----:B---3--:R-:W-:-:S03]  /*4ca0*/  SEL R19, R29, R7, !P3 ;  /* 0x000000071d137207 */ /* 0x008fc60005800000 */
[----:B------:R4:W-:Y:S04]  /*4cb0*/  STL [R1+0x10], R3 ;  /* 0x0000100301007387 */ /* 0x0009e80000100800 */
[----:B------:R0:W-:Y:S01]  /*4cc0*/  STL [R1+0xc], R2 ;  /* 0x00000c0201007387 */ /* 0x0001e20000100800 */
[----:B----4-:R-:W-:-:S03]  /*4cd0*/  SEL R3, R29, R6, !P3 ;  /* 0x000000061d037207 */ /* 0x010fc60005800000 */
[----:B------:R1:W-:Y:S01]  /*4ce0*/  STL [R1+0x8], R5 ;  /* 0x0000080501007387 */ /* 0x0003e20000100800 */
[----:B0-----:R-:W-:-:S03]  /*4cf0*/  SEL R2, R29, R8, !P3 ;  /* 0x000000081d027207 */ /* 0x001fc60005800000 */
[----:B------:R-:W-:Y:S04]  /*4d00*/  STL [R1+0x4], R3 ;  /* 0x0000040301007387 */ /* 0x000fe80000100800 */
[----:B------:R-:W-:Y:S01]  /*4d10*/  STL [R1+0x12d4], R19 ;  /* 0x0012d41301007387 */ /* 0x000fe20000100800 */
[----:B------:R-:W-:-:S03]  /*4d20*/  SEL R6, R29, R13, !P3 ;  /* 0x0000000d1d067207 */ /* 0x000fc60005800000 */
[----:B------:R0:W-:Y:S01]  /*4d30*/  STL [R1], R2 ;  /* 0x0000000201007387 */ /* 0x0001e20000100800 */
[C---:B-1----:R-:W-:Y:S02]  /*4d40*/  SEL R5, R29.reuse, R4, !P3 ;  /* 0x000000041d057207 */ /* 0x042fe40005800000 */
[C---:B------:R-:W-:Y:S02]  /*4d50*/  SEL R8, R29.reuse, R11, !P3 ;  /* 0x0000000b1d087207 */ /* 0x040fe40005800000 */
[C---:B-----5:R-:W-:Y:S02]  /*4d60*/  SEL R9, R29.reuse, R25, !P3 ;  /* 0x000000191d097207 */ /* 0x060fe40005800000 */
[C---:B0-----:R-:W-:Y:S02]  /*4d70*/  SEL R2, R29.reuse, R17, !P3 ;  /* 0x000000111d027207 */ /* 0x041fe40005800000 */
[----:B------:R-:W-:-:S03]  /*4d80*/  SEL R15, R29, R0, !P3 ;  /* 0x000000001d0f7207 */ /* 0x000fc60005800000 */
[----:B------:R-:W-:Y:S04]  /*4d90*/  STL [R1+0x12d8], R2 ;  /* 0x0012d80201007387 */ /* 0x000fe80000100800 */
[----:B------:R-:W-:Y:S04]  /*4da0*/  STL [R1+0x12dc], R5 ;  /* 0x0012dc0501007387 */ /* 0x000fe80000100800 */
[----:B------:R-:W-:Y:S04]  /*4db0*/  STL [R1+0x12e0], R6 ;  /* 0x0012e00601007387 */ /* 0x000fe80000100800 */
[----:B------:R-:W-:Y:S04]  /*4dc0*/  STL [R1+0x12e4], R8 ;  /* 0x0012e40801007387 */ /* 0x000fe80000100800 */
[----:B------:R-:W-:Y:S04]  /*4dd0*/  STL [R1+0x12e8], R9 ;  /* 0x0012e80901007387 */ /* 0x000fe80000100800 */
[----:B------:R-:W2:Y:S04]  /*4de0*/  LDL.LU R16, [R1+0xac] ;  /* 0x0000ac0001107983 */ /* 0x000ea80000300800 */
[----:B------:R0:W-:Y:S04]  /*4df0*/  STL [R1+0x12ec], R15 ;  /* 0x0012ec0f01007387 */ /* 0x0001e80000100800 */
[----:B0-----:R-:W3:Y:S04]  /*4e00*/  LDL.LU R15, [R1+0x24] ;  /* 0x00002400010f7983 */ /* 0x001ee80000300800 */
[----:B---3--:R0:W-:Y:S04]  /*4e10*/  STL [R1+0x12f0], R15 ;  /* 0x0012f00f01007387 */ /* 0x0081e80000100800 */
[----:B0-----:R-:W3:Y:S04]  /*4e20*/  LDL.LU R15, [R1+0x28] ;  /* 0x00002800010f7983 */ /* 0x001ee80000300800 */
[----:B---3--:R0:W-:Y:S04]  /*4e30*/  STL [R1+0x12f4], R15 ;  /* 0x0012f40f01007387 */ /* 0x0081e80000100800 */
[----:B0-----:R-:W3:Y:S04]  /*4e40*/  LDL.LU R15, [R1+0xb4] ;  /* 0x0000b400010f7983 */ /* 0x001ee80000300800 */
[----:B---3--:R0:W-:Y:S04]  /*4e50*/  STL [R1+0x12f8], R15 ;  /* 0x0012f80f01007387 */ /* 0x0081e80000100800 */
[----:B0-----:R-:W3:Y:S04]  /*4e60*/  LDL.LU R15, [R1+0xb0] ;  /* 0x0000b000010f7983 */ /* 0x001ee80000300800 */
[----:B------:R-:W4:Y:S04]  /*4e70*/  LDL.LU R9, [R1+0x40] ;  /* 0x0000400001097983 */ /* 0x000f280000300800 */
[----:B------:R-:W5:Y:S04]  /*4e80*/  LDL.LU R8, [R1+0x4c] ;  /* 0x00004c0001087983 */ /* 0x000f680000300800 */
[----:B------:R-:W2:Y:S04]  /*4e90*/  LDL.LU R6, [R1+0x64] ;  /* 0x0000640001067983 */ /* 0x000ea80000300800 */
        /* <DEDUP_REMOVED lines=22> */
[----:B------:R-:W2:Y:S01]  /*5000*/  LDL.LU R3, [R1+0x30] ;  /* 0x0000300001037983 */ /* 0x000ea20000300800 */
[----:B---3--:R-:W-:-:S05]  /*5010*/  SEL R15, R29, R15, !P3 ;  /* 0x0000000f1d0f7207 */ /* 0x008fca0005800000 */
[----:B------:R0:W-:Y:S04]  /*5020*/  STL [R1+0x2c], R15 ;  /* 0x00002c0f01007387 */ /* 0x0001e80000100800 */
[----:B0-----:R-:W3:Y:S02]  /*5030*/  LDL.LU R15, [R1+0x12f8] ;  /* 0x0012f800010f7983 */ /* 0x001ee40000300800 */
[----:B---3--:R-:W-:-:S05]  /*5040*/  SEL R15, R29, R15, !P3 ;  /* 0x0000000f1d0f7207 */ /* 0x008fca0005800000 */
[----:B------:R0:W-:Y:S04]  /*5050*/  STL [R1+0x3c], R15 ;  /* 0x00003c0f01007387 */ /* 0x0001e80000100800 */
[----:B0-----:R-:W3:Y:S02]  /*5060*/  LDL.LU R15, [R1+0x12f4] ;  /* 0x0012f400010f7983 */ /* 0x001ee40000300800 */
[----:B---3--:R-:W-:-:S05]  /*5070*/  SEL R15, R29, R15, !P3 ;  /* 0x0000000f1d0f7207 */ /* 0x008fca0005800000 */
[----:B------:R0:W-:Y:S04]  /*5080*/  STL [R1+0x38], R15 ;  /* 0x0000380f01007387 */ /* 0x0001e80000100800 */
[----:B0-----:R-:W3:Y:S01]  /*5090*/  LDL.LU R15, [R1+0x12f0] ;  /* 0x0012f000010f7983 */ /* 0x001ee20000300800 */
[C---:B----4-:R-:W-:Y:S02]  /*50a0*/  SEL R9, R29.reuse, R9, !P3 ;  /* 0x000000091d097207 */ /* 0x050fe40005800000 */
[C---:B-----5:R-:W-:Y:S02]  /*50b0*/  SEL R8, R29.reuse, R8, !P3 ;  /* 0x000000081d087207 */ /* 0x060fe40005800000 */
[C---:B--2---:R-:W-:Y:S02]  /*50c0*/  SEL R6, R29.reuse, R6, !P3 ;  /* 0x000000061d067207 */ /* 0x044fe40005800000 */
[----:B------:R-:W-:-:S02]  /*50d0*/  SEL R5, R29, R5, !P3 ;  /* 0x000000051d057207 */ /* 0x000fc40005800000 */
[C---:B------:R-:W-:Y:S02]  /*50e0*/  SEL R2, R29.reuse, R2, !P3 ;  /* 0x000000021d027207 */ /* 0x040fe40005800000 */
[C---:B------:R-:W-:Y:S02]  /*50f0*/  SEL R19, R29.reuse, R19, !P3 ;  /* 0x000000131d137207 */ /* 0x040fe40005800000 */
[C---:B------:R-:W-:Y:S02]  /*5100*/  SEL R24, R29.reuse, R24, !P3 ;  /* 0x000000181d187207 */ /* 0x040fe40005800000 */
[C---:B------:R-:W-:Y:S02]  /*5110*/  SEL R18, R29.reuse, R18, !P3 ;  /* 0x000000121d127207 */ /* 0x040fe40005800000 */
[C---:B------:R-:W-:Y:S02]  /*5120*/  SEL R21, R29.reuse, R21, !P3 ;  /* 0x000000151d157207 */ /* 0x040fe40005800000 */
        /* <DEDUP_REMOVED lines=16> */
[----:B---3--:R-:W-:-:S05]  /*5230*/  SEL R15, R29, R15, !P3 ;  /* 0x0000000f1d0f7207 */ /* 0x008fca0005800000 */
[----:B------:R0:W-:Y:S04]  /*5240*/  STL [R1+0x34], R15 ;  /* 0x0000340f01007387 */ /* 0x0001e80000100800 */
[----:B0-----:R-:W2:Y:S04]  /*5250*/  LDL.LU R15, [R1+0x12ec] ;  /* 0x0012ec00010f7983 */ /* 0x001ea80000300800 */
[----:B------:R0:W-:Y:S04]  /*5260*/  STL [R1+0x40], R9 ;  /* 0x0000400901007387 */ /* 0x0001e80000100800 */
[----:B0-----:R-:W3:Y:S04]  /*5270*/  LDL.LU R9, [R1+0x12e8] ;  /* 0x0012e80001097983 */ /* 0x001ee80000300800 */
[----:B------:R0:W-:Y:S04]  /*5280*/  STL [R1+0x4c], R8 ;  /* 0x00004c0801007387 */ /* 0x0001e80000100800 */
[----:B0-----:R-:W4:Y:S04]  /*5290*/  LDL.LU R8, [R1+0x12e4] ;  /* 0x0012e40001087983 */ /* 0x001f280000300800 */
[----:B------:R0:W-:Y:S04]  /*52a0*/  STL [R1+0x64], R6 ;  /* 0x0000640601007387 */ /* 0x0001e80000100800 */
[----:B0-----:R-:W5:Y:S04]  /*52b0*/  LDL.LU R6, [R1+0x12e0] ;  /* 0x0012e00001067983 */ /* 0x001f680000300800 */
[----:B------:R0:W-:Y:S04]  /*52c0*/  STL [R1+0x78], R5 ;  /* 0x0000780501007387 */ /* 0x0001e80000100800 */
[----:B0-----:R-:W2:Y:S04]  /*52d0*/  LDL.LU R5, [R1+0x12dc] ;  /* 0x0012dc0001057983 */ /* 0x001ea80000300800 */
        /* <DEDUP_REMOVED lines=41> */
[----:B0-----:R-:W2:Y:S01]  /*5570*/  LDL.LU R0, [R1+0x1288] ;  /* 0x0012880001007983 */ /* 0x001ea20000300800 */
[----:B------:R-:W-:-:S05]  /*5580*/  SEL R3, R29, R3, !P3 ;  /* 0x000000031d037207 */ /* 0x000fca0005800000 */
[----:B------:R2:W-:Y:S02]  /*5590*/  STL [R1+0xc4], R3 ;  /* 0x0000c40301007387 */ /* 0x0005e40000100800 */
[C---:B--2---:R-:W-:Y:S02]  /*55a0*/  SEL R3, R29.reuse, R0, !P3 ;  /* 0x000000001d037207 */ /* 0x044fe40005800000 */
[----:B------:R-:W2:Y:S04]  /*55b0*/  LDL.LU R0, [R1+0x1284] ;  /* 0x0012840001007983 */ /* 0x000ea80000300800 */
[----:B------:R0:W-:Y:S02]  /*55c0*/  STL [R1+0xc0], R3 ;  /* 0x0000c00301007387 */ /* 0x0001e40000100800 */
[----:B0-----:R-:W-:-:S02]  /*55d0*/  SEL R3, R29, R25, !P3 ;  /* 0x000000191d037207 */ /* 0x001fc40005800000 */
[C---:B------:R-:W-:Y:S02]  /*55e0*/  SEL R25, R29.reuse, R11, !P3 ;  /* 0x0000000b1d197207 */ /* 0x040fe40005800000 */
[C---:B------:R-:W-:Y:S01]  /*55f0*/  SEL R11, R29.reuse, R13, !P3 ;  /* 0x0000000d1d0b7207 */ /* 0x040fe20005800000 */
[----:B------:R0:W-:Y:S04]  /*5600*/  STL [R1+0xbc], R3 ;  /* 0x0000bc0301007387 */ /* 0x0001e80000100800 */
[----:B------:R-:W-:Y:S01]  /*5610*/  STL [R1+0xb8], R25 ;  /* 0x0000b81901007387 */ /* 0x000fe20000100800 */
[----:B0-----:R-:W-:-:S03]  /*5620*/  SEL R3, R29, R4, !P3 ;  /* 0x000000041d037207 */ /* 0x001fc60005800000 */
[----:B------:R-:W2:Y:S04]  /*5630*/  LDL.LU R4, [R1+0x14] ;  /* 0x0000140001047983 */ /* 0x000ea80000300800 */
[----:B------:R0:W-:Y:S01]  /*5640*/  STL [R1+0xb4], R11 ;  /* 0x0000b40b01007387 */ /* 0x0001e20000100800 */
[----:B------:R-:W-:-:S03]  /*5650*/  SEL R13, R29, R10, !P3 ;  /* 0x0000000a1d0d7207 */ /* 0x000fc60005800000 */
[----:B------:R1:W-:Y:S01]  /*5660*/  STL [R1+0xb0], R3 ;  /* 0x0000b00301007387 */ /* 0x0003e20000100800 */
[----:B0-----:R-:W-:-:S03]  /*5670*/  SEL R11, R29, R17, !P3 ;  /* 0x000000111d0b7207 */ /* 0x001fc60005800000 */
[----:B------:R-:W2:Y:S01]  /*5680*/  LDL.LU R17, [R1+0x4] ;  /* 0x0000040001117983 */ /* 0x000ea20000300800 */
[----:B-1----:R-:W-:-:S03]  /*5690*/  SEL R3, R29, R7, !P3 ;  /* 0x000000071d037207 */ /* 0x002fc60005800000 */
[----:B------:R0:W-:Y:S04]  /*56a0*/  STL [R1+0xac], R11 ;  /* 0x0000ac0b01007387 */ /* 0x0001e80000100800 */
[----:B------:R-:W2:Y:S04]  /*56b0*/  LDL.LU R7, [R1+0x8] ;  /* 0x0000080001077983 */ /* 0x000ea80000300800 */
[----:B0-----:R-:W2:Y:S04]  /*56c0*/  LDL.LU R11, [R1] ;  /* 0x00000000010b7983 */ /* 0x001ea80000300800 */
[----:B------:R0:W-:Y:S04]  /*56d0*/  STL [R1+0xa4], R3 ;  /* 0x0000a40301007387 */ /* 0x0001e80000100800 */
[----:B------:R-:W2:Y:S04]  /*56e0*/  LDL.LU R10, [R1+0xc] ;  /* 0x00000c00010a7983 */ /* 0x000ea80000300800 */
[----:B------:R1:W-:Y:S01]  /*56f0*/  STL [R1+0x9c], R13 ;  /* 0x00009c0d01007387 */ /* 0x0003e20000100800 */
[----:B0-----:R-:W-:-:S03]  /*5700*/  SEL R3, R29, R20, !P3 ;  /* 0x000000141d037207 */ /* 0x001fc60005800000 */
[----:B------:R-:W2:Y:S01]  /*5710*/  LDL.LU R20, [R1+0x10] ;  /* 0x0000100001147983 */ /* 0x000ea20000300800 */
[----:B-1----:R-:W-:-:S03]  /*5720*/  SEL R13, R29, R12, !P3 ;  /* 0x0000000c1d0d7207 */ /* 0x002fc60005800000 */
[----:B------:R0:W-:Y:S04]  /*5730*/  STL [R1+0x98], R3 ;  /* 0x0000980301007387 */ /* 0x0001e80000100800 */
[----:B------:R-:W2:Y:S04]  /*5740*/  LDL.LU R12, [R1+0x18] ;  /* 0x00001800010c7983 */ /* 0x000ea80000300800 */
[----:B------:R1:W-:Y:S01]  /*5750*/  STL [R1+0x94], R13 ;  /* 0x0000940d01007387 */ /* 0x0003e20000100800 */
[----:B0-----:R-:W-:-:S03]  /*5760*/  SEL R3, R29, R26, !P3 ;  /* 0x0000001a1d037207 */ /* 0x001fc60005800000 */
[----:B------:R-:W3:Y:S01]  /*5770*/  LDL.LU R26, [R1+0x1c] ;  /* 0x00001c00011a7983 */ /* 0x000ee20000300800 */
[----:B------:R-:W-:-:S03]  /*5780*/  SEL R25, R29, R27, !P3 ;  /* 0x0000001b1d197207 */ /* 0x000fc60005800000 */
[----:B------:R0:W-:Y:S01]  /*5790*/  STL [R1+0x90], R3 ;  /* 0x0000900301007387 */ /* 0x0001e20000100800 */
[----:B-1----:R-:W-:-:S03]  /*57a0*/  SEL R13, R29, R14, !P3 ;  /* 0x0000000e1d0d7207 */ /* 0x002fc60005800000 */
[----:B------:R-:W-:Y:S01]  /*57b0*/  STL [R1+0x8c], R25 ;  /* 0x00008c1901007387 */ /* 0x000fe20000100800 */
[C---:B------:R-:W-:Y:S02]  /*57c0*/  SEL R14, R29.reuse, R22, !P3 ;  /* 0x000000161d0e7207 */ /* 0x040fe40005800000 */
[----:B0-----:R-:W-:-:S05]  /*57d0*/  SEL R3, R29, R28, !P3 ;  /* 0x0000001c1d037207 */ /* 0x001fca0005800000 */
[----:B------:R-:W-:Y:S04]  /*57e0*/  STL [R1+0x84], R3 ;  /* 0x0000840301007387 */ /* 0x000fe80000100800 */
[----:B------:R0:W-:Y:S04]  /*57f0*/  STL [R1+0x7c], R13 ;  /* 0x00007c0d01007387 */ /* 0x0001e80000100800 */
[----:B------:R1:W-:Y:S01]  /*5800*/  STL [R1+0x74], R14 ;  /* 0x0000740e01007387 */ /* 0x0003e20000100800 */
[----:B------:R-:W-:-:S03]  /*5810*/  LEA.HI.X.SX32 R23, R23, UR15, 0x1, P4 ;  /* 0x0000000f17177c11 */ /* 0x000fc6000a0f0eff */
[----:B------:R-:W4:Y:S01]  /*5820*/  LDL.LU R22, [R1+0x2c] ;  /* 0x00002c0001167983 */ /* 0x000f220000300800 */
[C---:B0-----:R-:W-:Y:S02]  /*5830*/  SEL R13, R29.reuse, R18, !P3 ;  /* 0x000000121d0d7207 */ /* 0x041fe40005800000 */
[----:B-1----:R-:W-:-:S03]  /*5840*/  SEL R14, R29, R24, !P3 ;  /* 0x000000181d0e7207 */ /* 0x002fc60005800000 */
[----:B------:R0:W-:Y:S01]  /*5850*/  STL [R1+0x6c], R13 ;  /* 0x00006c0d01007387 */ /* 0x0001e20000100800 */
[----:B------:R-:W-:-:S03]  /*5860*/  SEL R3, R29, R21, !P3 ;  /* 0x000000151d037207 */ /* 0x000fc60005800000 */
[----:B0-----:R-:W4:Y:S04]  /*5870*/  LDL.LU R13, [R1+0x3c] ;  /* 0x00003c00010d7983 */ /* 0x001f280000300800 */
[----:B------:R0:W-:Y:S04]  /*5880*/  STL [R1+0x60], R14 ;  /* 0x0000600e01007387 */ /* 0x0001e80000100800 */
[----:B0-----:R-:W4:Y:S04]  /*5890*/  LDL.LU R14, [R1+0x38] ;  /* 0x00003800010e7983 */ /* 0x001f280000300800 */
[----:B------:R-:W4:Y:S04]  /*58a0*/  LDL.LU R25, [R1+0x34] ;  /* 0x0000340001197983 */ /* 0x000f280000300800 */
[----:B------:R-:W-:Y:S01]  /*58b0*/  STL [R1+0x127c], R23 ;  /* 0x00127c1701007387 */ /* 0x000fe20000100800 */
[----:B--2---:R-:W-:-:S02]  /*58c0*/  IMAD R18, R12, UR10, RZ ;  /* 0x0000000a0c127c24 */ /* 0x004fc4000f8e02ff */
[----:B------:R-:W-:Y:S02]  /*58d0*/  IMAD R12, R4, UR10, RZ ;  /* 0x0000000a040c7c24 */ /* 0x000fe4000f8e02ff */
[----:B---3--:R-:W-:Y:S02]  /*58e0*/  IMAD R21, R26, UR10, RZ ;  /* 0x0000000a1a157c24 */ /* 0x008fe4000f8e02ff */
[----:B------:R-:W2:Y:S04]  /*58f0*/  LDL.LU R26, [R1+0x40] ;  /* 0x00004000011a7983 */ /* 0x000ea80000300800 */
[----:B------:R-:W-:Y:S04]  /*5900*/  STL [R1+0x68], R21 ;  /* 0x0000681501007387 */ /* 0x000fe80000100800 */
[----:B------:R0:W-:Y:S04]  /*5910*/  STL [R1+0x5c], R18 ;  /* 0x00005c1201007387 */ /* 0x0001e80000100800 */
[----:B------:R-:W3:Y:S04]  /*5920*/  LDL.LU R4, [R1+0x4c] ;  /* 0x00004c0001047983 */ /* 0x000ee80000300800 */
[----:B------:R1:W-:Y:S01]  /*5930*/  STL [R1+0x58], R12 ;  /* 0x0000580c01007387 */ /* 0x0003e20000100800 */
[----:B0-----:R-:W-:-:S03]  /*5940*/  IMAD R18, R20, UR10, RZ ;  /* 0x0000000a14127c24 */ /* 0x001fc6000f8e02ff */
[----:B------:R-:W3:Y:S01]  /*5950*/  LDL.LU R28, [R1+0x64] ;  /* 0x00006400011c7983 */ /* 0x000ee20000300800 */
[----:B-1----:R-:W-:Y:S02]  /*5960*/  IMAD R12, R10, UR10, RZ ;  /* 0x0000000a0a0c7c24 */ /* 0x002fe4000f8e02ff */
[----:B------:R-:W-:Y:S01]  /*5970*/  IMAD R10, R7, UR10, RZ ;  /* 0x0000000a070a7c24 */ /* 0x000fe2000f8e02ff */
[----:B------:R-:W-:Y:S01]  /*5980*/  STL [R1+0x54], R18 ;  /* 0x0000541201007387 */ /* 0x000fe20000100800 */
[----:B------:R-:W-:-:S03]  /*5990*/  IMAD R7, R17, UR10, RZ ;  /* 0x0000000a11077c24 */ /* 0x000fc6000f8e02ff */
[----:B------:R-:W-:Y:S04]  /*59a0*/  STL [R1+0x50], R12 ;  /* 0x0000500c01007387 */ /* 0x000fe80000100800 */
[----:B------:R-:W3:Y:S04]  /*59b0*/  LDL.LU R27, [R1+0x78] ;  /* 0x00007800011b7983 */ /* 0x000ee80000300800 */
[----:B------:R0:W-:Y:S04]  /*59c0*/  STL [R1+0x48], R10 ;  /* 0x0000480a01007387 */ /* 0x0001e80000100800 */
[----:B------:R1:W-:Y:S01]  /*59d0*/  STL [R1+0x44], R7 ;  /* 0x0000440701007387 */ /* 0x0003e20000100800 */
[----:B0-----:R-:W-:-:S02]  /*59e0*/  IMAD R10, R11, UR10, RZ ;  /* 0x0000000a0b0a7c24 */ /* 0x001fc4000f8e02ff */
[----:B------:R-:W-:Y:S01]  /*59f0*/  IMAD R11, R19, UR10, RZ ;  /* 0x0000000a130b7c24 */ /* 0x000fe2000f8e02ff */
[----:B-1----:R-:W3:Y:S04]  /*5a00*/  LDL.LU R7, [R1+0x80] ;  /* 0x0000800001077983 */ /* 0x002ee80000300800 */
[----:B------:R0:W-:Y:S04]  /*5a10*/  STL [R1+0x30], R10 ;  /* 0x0000300a01007387 */ /* 0x0001e80000100800 */
[----:B------:R-:W3:Y:S01]  /*5a20*/  LDL.LU R17, [R1+0x88] ;  /* 0x0000880001117983 */ /* 0x000ee20000300800 */
[----:B0-----:R-:W-:-:S02]  /*5a30*/  IMAD R10, R2, UR10, RZ ;  /* 0x0000000a020a7c24 */ /* 0x001fc4000f8e02ff */
[----:B------:R-:W-:Y:S01]  /*5a40*/  IMAD R2, R5, UR10, RZ ;  /* 0x0000000a05027c24 */ /* 0x000fe2000f8e02ff */
[----:B------:R-:W-:Y:S01]  /*5a50*/  STL [R1+0x28], R11 ;  /* 0x0000280b01007387 */ /* 0x000fe20000100800 */
[----:B-----5:R-:W-:-:S03]  /*5a60*/  IMAD R5, R6, UR10, RZ ;  /* 0x0000000a06057c24 */ /* 0x020fc6000f8e02ff */
[----:B------:R-:W5:Y:S04]  /*5a70*/  LDL.LU R12, [R1+0xa0] ;  /* 0x0000a000010c7983 */ /* 0x000f680000300800 */
[----:B------:R0:W-:Y:S04]  /*5a80*/  STL [R1+0x24], R10 ;  /* 0x0000240a01007387 */ /* 0x0001e80000100800 */
[----:B------:R4:W-:Y:S04]  /*5a90*/  STL [R1+0x20], R2 ;  /* 0x0000200201007387 */ /* 0x0009e80000100800 */
[----:B0-----:R-:W5:Y:S01]  /*5aa0*/  LDL.LU R10, [R1+0xa8] ;  /* 0x0000a800010a7983 */ /* 0x001f620000300800 */
[----:B----4-:R-:W-:-:S03]  /*5ab0*/  IMAD R2, R8, UR10, RZ ;  /* 0x0000000a08027c24 */ /* 0x010fc6000f8e02ff */
[----:B------:R0:W-:Y:S04]  /*5ac0*/  STL [R1+0x1c], R5 ;  /* 0x00001c0501007387 */ /* 0x0001e80000100800 */
[----:B------:R-:W4:Y:S01]  /*5ad0*/  LDL.LU R11, [R1+0x108] ;  /* 0x00010800010b7983 */ /* 0x000f220000300800 */
[----:B0-----:R-:W-:-:S03]  /*5ae0*/  IMAD R5, R9, UR10, RZ ;  /* 0x0000000a09057c24 */ /* 0x001fc6000f8e02ff */
[----:B------:R0:W-:Y:S04]  /*5af0*/  STL [R1+0x18], R2 ;  /* 0x0000180201007387 */ /* 0x0001e80000100800 */
[----:B------:R1:W-:Y:S04]  /*5b00*/  STL [R1+0x14], R5 ;  /* 0x0000140501007387 */ /* 0x0003e80000100800 */
[----:B------:R-:W4:Y:S01]  /*5b10*/  LDL.LU R20, [R1+0x104] ;  /* 0x0001040001147983 */ /* 0x000f220000300800 */
[----:B------:R-:W-:Y:S01]  /*5b20*/  SEL R16, R29, R16, !P3 ;  /* 0x000000101d107207 */ /* 0x000fe20005800000 */
[----:B0-----:R-:W-:-:S04]  /*5b30*/  IMAD R2, R15, UR10, RZ ;  /* 0x0000000a0f027c24 */ /* 0x001fc8000f8e02ff */
[----:B-1----:R-:W-:Y:S01]  /*5b40*/  IMAD R5, R16, UR10, RZ ;  /* 0x0000000a10057c24 */ /* 0x002fe2000f8e02ff */
[----:B------:R0:W-:Y:S04]  /*5b50*/  STL [R1+0x10], R2 ;  /* 0x0000100201007387 */ /* 0x0001e80000100800 */
[----:B------:R1:W-:Y:S01]  /*5b60*/  STL [R1+0xc], R5 ;  /* 0x00000c0501007387 */ /* 0x0003e20000100800 */
[----:B0-----:R-:W-:Y:S02]  /*5b70*/  IMAD R2, R22, UR10, RZ ;  /* 0x0000000a16027c24 */ /* 0x001fe4000f8e02ff */
[----:B-1----:R-:W-:Y:S02]  /*5b80*/  IMAD R5, R13, UR10, RZ ;  /* 0x0000000a0d057c24 */ /* 0x002fe4000f8e02ff */
[----:B------:R-:W4:Y:S04]  /*5b90*/  LDL.LU R13, [R1+0x100] ;  /* 0x00010000010d7983 */ /* 0x000f280000300800 */
[----:B------:R0:W-:Y:S01]  /*5ba0*/  STL [R1+0x8], R2 ;  /* 0x0000080201007387 */ /* 0x0001e20000100800 */
[----:B------:R-:W-:-:S03]  /*5bb0*/  IMAD R29, R25, UR10, RZ ;  /* 0x0000000a191d7c24 */ /* 0x000fc6000f8e02ff */
[----:B------:R-:W-:Y:S04]  /*5bc0*/  STL [R1+0x4], R5 ;  /* 0x0000040501007387 */ /* 0x000fe80000100800 */
[----:B------:R-:W4:Y:S01]  /*5bd0*/  LDL.LU R25, [R1+0xfc] ;  /* 0x0000fc0001197983 */ /* 0x000f220000300800 */
[----:B0-----:R-:W-:-:S05]  /*5be0*/  IMAD R2, R14, UR10, RZ ;  /* 0x0000000a0e027c24 */ /* 0x001fca000f8e02ff */
[----:B------:R2:W-:Y:S04]  /*5bf0*/  STL [R1], R2 ;  /* 0x0000000201007387 */ /* 0x0005e80000100800 */
[----:B------:R-:W-:Y:S01]  /*5c00*/  STL [R1+0x1248], R29 ;  /* 0x0012481d01007387 */ /* 0x000fe20000100800 */
[----:B--2---:R-:W-:-:S05]  /*5c10*/  IMAD R2, R26, UR10, RZ ;  /* 0x0000000a1a027c24 */ /* 0x004fca000f8e02ff */
[----:B------:R-:W-:Y:S04]  /*5c20*/  STL [R1+0x1244], R2 ;  /* 0x0012440201007387 */ /* 0x000fe80000100800 */
[----:B------:R-:W2:Y:S01]  /*5c30*/  LDL.LU R26, [R1+0xf8] ;  /* 0x0000f800011a7983 */ /* 0x000ea20000300800 */
[----:B---3--:R-:W-:-:S05]  /*5c40*/  IMAD R4, R4, UR10, RZ ;  /* 0x0000000a04047c24 */ /* 0x008fca000f8e02ff */
[----:B------:R-:W-:Y:S01]  /*5c50*/  STL [R1+0x1240], R4 ;  /* 0x0012400401007387 */ /* 0x000fe20000100800 */
[----:B------:R-:W-:-:S03]  /*5c60*/  IMAD R5, R28, UR10, RZ ;  /* 0x0000000a1c057c24 */ /* 0x000fc6000f8e02ff */
[----:B------:R-:W3:Y:S04]  /*5c70*/  LDL.LU R28, [R1+0xf4] ;  /* 0x0000f400011c7983 */ /* 0x000ee80000300800 */
[----:B------:R-:W-:Y:S01]  /*5c80*/  STL [R1+0x123c], R5 ;  /* 0x00123c0501007387 */ /* 0x000fe20000100800 */
[----:B------:R-:W-:-:S05]  /*5c90*/  IMAD R6, R27, UR10, RZ ;  /* 0x0000000a1b067c24 */ /* 0x000fca000f8e02ff */
[----:B------:R-:W-:Y:S01]  /*5ca0*/  STL [R1+0x1238], R6 ;  /* 0x0012380601007387 */ /* 0x000fe20000100800 */
[----:B------:R-:W-:-:S05]  /*5cb0*/  IMAD R7, R7, UR10, RZ ;  /* 0x0000000a07077c24 */ /* 0x000fca000f8e02ff */
[----:B------:R-:W-:Y:S01]  /*5cc0*/  STL [R1+0x1234], R7 ;  /* 0x0012340701007387 */ /* 0x000fe20000100800 */
[----:B------:R-:W-:-:S03]  /*5cd0*/  IMAD R8, R17, UR10, RZ ;  /* 0x0000000a11087c24 */ /* 0x000fc6000f8e02ff */
[----:B------:R-:W3:Y:S04]  /*5ce0*/  LDL.LU R17, [R1+0xf0] ;  /* 0x0000f00001117983 */ /* 0x000ee80000300800 */
[----:B------:R-:W-:Y:S01]  /*5cf0*/  STL [R1+0x1230], R8 ;  /* 0x0012300801007387 */ /* 0x000fe20000100800 */
[----:B-----5:R-:W-:-:S05]  /*5d00*/  IMAD R9, R12, UR10, RZ ;  /* 0x0000000a0c097c24 */ /* 0x020fca000f8e02ff */
[----:B------:R-:W-:Y:S04]  /*5d10*/  STL [R1+0x124c], R9 ;  /* 0x00124c0901007387 */ /* 0x000fe80000100800 */
[----:B------:R-:W5:Y:S01]  /*5d20*/  LDL.LU R18, [R1+0xec] ;  /* 0x0000ec0001127983 */ /* 0x000f620000300800 */
[----:B------:R-:W-:-:S05]  /*5d30*/  IMAD R10, R10, UR10, RZ ;  /* 0x0000000a0a0a7c24 */ /* 0x000fca000f8e02ff */
[----:B------:R-:W-:Y:S01]  /*5d40*/  STL [R1+0x1250], R10 ;  /* 0x0012500a01007387 */ /* 0x000fe20000100800 */
[----:B----4-:R-:W-:-:S03]  /*5d50*/  IMAD R11, R11, UR10, RZ ;  /* 0x0000000a0b0b7c24 */ /* 0x010fc6000f8e02ff */
[----:B------:R-:W4:Y:S04]  /*5d60*/  LDL.LU R19, [R1+0xe8] ;  /* 0x0000e80001137983 */ /* 0x000f280000300800 */
[----:B------:R-:W-:Y:S01]  /*5d70*/  STL [R1+0x1254], R11 ;  /* 0x0012540b01007387 */ /* 0x000fe20000100800 */
[----:B------:R-:W-:-:S03]  /*5d80*/  IMAD R12, R20, UR10, RZ ;  /* 0x0000000a140c7c24 */ /* 0x000fc6000f8e02ff */
[----:B------:R-:W4:Y:S04]  /*5d90*/  LDL.LU R20, [R1+0xe4] ;  /* 0x0000e40001147983 */ /* 0x000f280000300800 */
[----:B------:R-:W-:Y:S04]  /*5da0*/  STL [R1+0x1258], R12 ;  /* 0x0012580c01007387 */ /* 0x000fe80000100800 */
[----:B------:R-:W4:Y:S04]  /*5db0*/  LDL.LU R21, [R1+0xe0] ;  /* 0x0000e00001157983 */ /* 0x000f280000300800 */
[----:B------:R-:W4:Y:S01]  /*5dc0*/  LDL.LU R22, [R1+0xdc] ;  /* 0x0000dc0001167983 */ /* 0x000f220000300800 */
[----:B------:R-:W-:-:S05]  /*5dd0*/  IMAD R13, R13, UR10, RZ ;  /* 0x0000000a0d0d7c24 */ /* 0x000fca000f8e02ff */
[----:B------:R-:W-:Y:S04]  /*5de0*/  STL [R1+0x125c], R13 ;  /* 0x00125c0d01007387 */ /* 0x000fe80000100800 */
[----:B------:R-:W4:Y:S01]  /*5df0*/  LDL.LU R24, [R1+0xd8] ;  /* 0x0000d80001187983 */ /* 0x000f220000300800 */
[----:B------:R-:W-:-:S03]  /*5e00*/  IMAD R14, R25, UR10, RZ ;  /* 0x0000000a190e7c24 */ /* 0x000fc6000f8e02ff */
[----:B------:R-:W4:Y:S04]  /*5e10*/  LDL.LU R25, [R1+0xd4] ;  /* 0x0000d40001197983 */ /* 0x000f280000300800 */
[----:B------:R-:W-:Y:S01]  /*5e20*/  STL [R1+0x1260], R14 ;  /* 0x0012600e01007387 */ /* 0x000fe20000100800 */
[----:B--2---:R-:W-:-:S03]  /*5e30*/  IMAD R15, R26, UR10, RZ ;  /* 0x0000000a1a0f7c24 */ /* 0x004fc6000f8e02ff */
[----:B------:R-:W2:Y:S04]  /*5e40*/  LDL.LU R26, [R1+0xd0] ;  /* 0x0000d000011a7983 */ /* 0x000ea80000300800 */
[----:B------:R-:W2:Y:S04]  /*5e50*/  LDL.LU R27, [R1+0xcc] ;  /* 0x0000cc00011b7983 */ /* 0x000ea80000300800 */
[----:B------:R0:W-:Y:S01]  /*5e60*/  STL [R1+0x1264], R15 ;  /* 0x0012640f01007387 */ /* 0x0001e20000100800 */
[----:B---3--:R-:W-:-:S03]  /*5e70*/  IMAD R16, R28, UR10, RZ ;  /* 0x0000000a1c107c24 */ /* 0x008fc6000f8e02ff */
[----:B------:R-:W3:Y:S04]  /*5e80*/  LDL.LU R28, [R1+0xc8] ;  /* 0x0000c800011c7983 */ /* 0x000ee80000300800 */
[----:B0-----:R-:W2:Y:S04]  /*5e90*/  LDL.LU R15, [R1+0xc0] ;  /* 0x0000c000010f7983 */ /* 0x001ea80000300800 */
[----:B------:R-:W3:Y:S04]  /*5ea0*/  LDL.LU R5, [R1+0xbc] ;  /* 0x0000bc0001057983 */ /* 0x000ee80000300800 */
[----:B------:R0:W-:Y:S04]  /*5eb0*/  STL [R1+0x1268], R16 ;  /* 0x0012681001007387 */ /* 0x0001e80000100800 */
[----:B0-----:R-:W3:Y:S04]  /*5ec0*/  LDL.LU R16, [R1+0xc4] ;  /* 0x0000c40001107983 */ /* 0x001ee80000300800 */
[----:B------:R-:W3:Y:S04]  /*5ed0*/  LDL.LU R23, [R1+0xb8] ;  /* 0x0000b80001177983 */ /* 0x000ee80000300800 */
[----:B------:R-:W3:Y:S04]  /*5ee0*/  LDL.LU R14, [R1+0xb4] ;  /* 0x0000b400010e7983 */ /* 0x000ee80000300800 */
[----:B------:R-:W3:Y:S04]  /*5ef0*/  LDL.LU R13, [R1+0xb0] ;  /* 0x0000b000010d7983 */ /* 0x000ee80000300800 */
[----:B------:R-:W3:Y:S01]  /*5f00*/  LDL.LU R12, [R1+0xac] ;  /* 0x0000ac00010c7983 */ /* 0x000ee20000300800 */
[----:B------:R-:W-:-:S05]  /*5f10*/  IMAD R17, R17, UR10, RZ ;  /* 0x0000000a11117c24 */ /* 0x000fca000f8e02ff */
[----:B------:R3:W-:Y:S04]  /*5f20*/  STL [R1+0x126c], R17 ;  /* 0x00126c1101007387 */ /* 0x0007e80000100800 */
[----:B------:R-:W3:Y:S01]  /*5f30*/  LDL.LU R11, [R1+0xa4] ;  /* 0x0000a400010b7983 */ /* 0x000ee20000300800 */
[----:B-----5:R-:W-:-:S05]  /*5f40*/  IMAD R18, R18, UR10, RZ ;  /* 0x0000000a12127c24 */ /* 0x020fca000f8e02ff */
[----:B------:R-:W-:Y:S01]  /*5f50*/  STL [R1+0x1270], R18 ;  /* 0x0012701201007387 */ /* 0x000fe20000100800 */
[----:B----4-:R-:W-:-:S05]  /*5f60*/  IMAD R19, R19, UR10, RZ ;  /* 0x0000000a13137c24 */ /* 0x010fca000f8e02ff */
[----:B------:R-:W-:Y:S04]  /*5f70*/  STL [R1+0x1274], R19 ;  /* 0x0012741301007387 */ /* 0x000fe80000100800 */
[----:B------:R-:W4:Y:S01]  /*5f80*/  LDL.LU R10, [R1+0x9c] ;  /* 0x00009c00010a7983 */ /* 0x000f220000300800 */
[----:B------:R-:W-:-:S05]  /*5f90*/  IMAD R20, R20, UR10, RZ ;  /* 0x0000000a14147c24 */ /* 0x000fca000f8e02ff */
[----:B------:R-:W-:Y:S04]  /*5fa0*/  STL [R1+0x1278], R20 ;  /* 0x0012781401007387 */ /* 0x000fe80000100800 */
[----:B------:R-:W5:Y:S04]  /*5fb0*/  LDL.LU R9, [R1+0x98] ;  /* 0x0000980001097983 */ /* 0x000f680000300800 */
[----:B------:R-:W5:Y:S04]  /*5fc0*/  LDL.LU R8, [R1+0x94] ;  /* 0x0000940001087983 */ /* 0x000f680000300800 */
[----:B------:R-:W5:Y:S04]  /*5fd0*/  LDL.LU R7, [R1+0x90] ;  /* 0x0000900001077983 */ /* 0x000f680000300800 */
[----:B------:R-:W5:Y:S04]  /*5fe0*/  LDL.LU R6, [R1+0x8c] ;  /* 0x00008c0001067983 */ /* 0x000f680000300800 */
[----:B------:R-:W5:Y:S04]  /*5ff0*/  LDL.LU R4, [R1+0x84] ;  /* 0x0000840001047983 */ /* 0x000f680000300800 */
[----:B------:R-:W5:Y:S04]  /*6000*/  LDL.LU R29, [R1+0x7c] ;  /* 0x00007c00011d7983 */ /* 0x000f680000300800 */
[----:B------:R-:W5:Y:S01]  /*6010*/  LDL.LU R2, [R1+0x74] ;  /* 0x0000740001027983 */ /* 0x000f620000300800 */
[----:B--2---:R-:W-:-:S02]  /*6020*/  IMAD R15, R15, UR10, RZ ;  /* 0x0000000a0f0f7c24 */ /* 0x004fc4000f8e02ff */
[----:B---3--:R-:W-:Y:S02]  /*6030*/  IMAD R17, R16, UR10, RZ ;  /* 0x0000000a10117c24 */ /* 0x008fe4000f8e02ff */
[----:B------:R-:W-:-:S03]  /*6040*/  IMAD R16, R5, UR10, RZ ;  /* 0x0000000a05107c24 */ /* 0x000fc6000f8e02ff */
[----:B------:R-:W-:Y:S04]  /*6050*/  STL [R1+0x2c], R17 ;  /* 0x00002c1101007387 */ /* 0x000fe80000100800 */
[----:B------:R-:W2:Y:S01]  /*6060*/  LDL.LU R5, [R1+0x6c] ;  /* 0x00006c0001057983 */ /* 0x000ea20000300800 */
[----:B------:R-:W-:-:S03]  /*6070*/  IMAD R14, R14, UR10, RZ ;  /* 0x0000000a0e0e7c24 */ /* 0x000fc6000f8e02ff */
[----:B------:R0:W-:Y:S01]  /*6080*/  STL [R1+0x34], R15 ;  /* 0x0000340f01007387 */ /* 0x0001e20000100800 */
[----:B------:R-:W-:Y:S02]  /*6090*/  IMAD R13, R13, UR10, RZ ;  /* 0x0000000a0d0d7c24 */ /* 0x000fe4000f8e02ff */
[----:B------:R-:W-:Y:S01]  /*60a0*/  IMAD R12, R12, UR10, RZ ;  /* 0x0000000a0c0c7c24 */ /* 0x000fe2000f8e02ff */
[----:B------:R1:W-:Y:S01]  /*60b0*/  STL [R1+0x38], R16 ;  /* 0x0000381001007387 */ /* 0x0003e20000100800 */
[----:B0-----:R-:W-:-:S03]  /*60c0*/  IMAD R15, R23, UR10, RZ ;  /* 0x0000000a170f7c24 */ /* 0x001fc6000f8e02ff */
[----:B------:R-:W3:Y:S01]  /*60d0*/  LDL.LU R23, [R1+0x60] ;  /* 0x0000600001177983 */ /* 0x000ee20000300800 */
[----:B------:R-:W-:-:S03]  /*60e0*/  IMAD R11, R11, UR10, RZ ;  /* 0x0000000a0b0b7c24 */ /* 0x000fc6000f8e02ff */
[----:B------:R0:W-:Y:S04]  /*60f0*/  STL [R1+0x3c], R15 ;  /* 0x00003c0f01007387 */ /* 0x0001e80000100800 */
[----:B------:R0:W-:Y:S04]  /*6100*/  STL [R1+0x40], R14 ;  /* 0x0000400e01007387 */ /* 0x0001e80000100800 */
[----:B------:R-:W3:Y:S04]  /*6110*/  LDL.LU R20, [R1+0x68] ;  /* 0x0000680001147983 */ /* 0x000ee80000300800 */
[----:B------:R0:W-:Y:S04]  /*6120*/  STL [R1+0x4c], R13 ;  /* 0x00004c0d01007387 */ /* 0x0001e80000100800 */
[----:B------:R0:W-:Y:S04]  /*6130*/  STL [R1+0x64], R12 ;  /* 0x0000640c01007387 */ /* 0x0001e80000100800 */
[----:B------:R-:W3:Y:S04]  /*6140*/  LDL.LU R19, [R1+0x5c] ;  /* 0x00005c0001137983 */ /* 0x000ee80000300800 */
[----:B------:R-:W3:Y:S04]  /*6150*/  LDL.LU R18, [R1+0x58] ;  /* 0x0000580001127983 */ /* 0x000ee80000300800 */
[----:B------:R0:W-:Y:S04]  /*6160*/  STL [R1+0x78], R11 ;  /* 0x0000780b01007387 */ /* 0x0001e80000100800 */
[----:B------:R-:W3:Y:S01]  /*6170*/  LDL.LU R17, [R1+0x54] ;  /* 0x0000540001117983 */ /* 0x000ee20000300800 */
[----:B----4-:R-:W-:-:S03]  /*6180*/  IMAD R10, R10, UR10, RZ ;  /* 0x0000000a0a0a7c24 */ /* 0x010fc6000f8e02ff */
[----:B-1----:R-:W4:Y:S04]  /*6190*/  LDL.LU R16, [R1+0x50] ;  /* 0x0000500001107983 */ /* 0x002f280000300800 */
[----:B0-----:R-:W4:Y:S04]  /*61a0*/  LDL.LU R15, [R1+0x48] ;  /* 0x00004800010f7983 */ /* 0x001f280000300800 */
[----:B------:R-:W4:Y:S01]  /*61b0*/  LDL.LU R14, [R1+0x44] ;  /* 0x00004400010e7983 */ /* 0x000f220000300800 */
[----:B-----5:R-:W-:-:S03]  /*61c0*/  IMAD R9, R9, UR10, RZ ;  /* 0x0000000a09097c24 */ /* 0x020fc6000f8e02ff */
[----:B------:R0:W-:Y:S01]  /*61d0*/  STL [R1+0x80], R10 ;  /* 0x0000800a01007387 */ /* 0x0001e20000100800 */
[----:B------:R-:W-:-:S03]  /*61e0*/  IMAD R8, R8, UR10, RZ ;  /* 0x0000000a08087c24 */ /* 0x000fc6000f8e02ff */
[----:B------:R-:W5:Y:S01]  /*61f0*/  LDL.LU R13, [R1+0x30] ;  /* 0x00003000010d7983 */ /* 0x000f620000300800 */
[----:B------:R-:W-:-:S03]  /*6200*/  IMAD R7, R7, UR10, RZ ;  /* 0x0000000a07077c24 */ /* 0x000fc6000f8e02ff */
[----:B------:R1:W-:Y:S01]  /*6210*/  STL [R1+0x88], R9 ;  /* 0x0000880901007387 */ /* 0x0003e20000100800 */
[----:B------:R-:W-:-:S03]  /*6220*/  IMAD R6, R6, UR10, RZ ;  /* 0x0000000a06067c24 */ /* 0x000fc6000f8e02ff */
[----:B------:R-:W4:Y:S01]  /*6230*/  LDL.LU R12, [R1+0x28] ;  /* 0x00002800010c7983 */ /* 0x000f220000300800 */
[----:B------:R-:W-:-:S03]  /*6240*/  IMAD R4, R4, UR10, RZ ;  /* 0x0000000a04047c24 */ /* 0x000fc6000f8e02ff */
[----:B------:R-:W-:Y:S04]  /*6250*/  STL [R1+0x94], R8 ;  /* 0x0000940801007387 */ /* 0x000fe80000100800 */
[----:B------:R-:W4:Y:S04]  /*6260*/  LDL.LU R11, [R1+0x24] ;  /* 0x00002400010b7983 */ /* 0x000f280000300800 */
[----:B------:R-:W-:Y:S04]  /*6270*/  STL [R1+0x90], R7 ;  /* 0x0000900701007387 */ /* 0x000fe80000100800 */
[----:B0-----:R-:W4:Y:S04]  /*6280*/  LDL.LU R10, [R1+0x20] ;  /* 0x00002000010a7983 */ /* 0x001f280000300800 */
[----:B------:R0:W-:Y:S04]  /*6290*/  STL [R1+0x8c], R6 ;  /* 0x00008c0601007387 */ /* 0x0001e80000100800 */
[----:B-1----:R-:W4:Y:S04]  /*62a0*/  LDL.LU R9, [R1+0x1c] ;  /* 0x00001c0001097983 */ /* 0x002f280000300800 */
[----:B------:R1:W-:Y:S01]  /*62b0*/  STL [R1+0x84], R4 ;  /* 0x0000840401007387 */ /* 0x0003e20000100800 */
[----:B0-----:R-:W-:-:S03]  /*62c0*/  IMAD R6, R29, UR10, RZ ;  /* 0x0000000a1d067c24 */ /* 0x001fc6000f8e02ff */
[----:B------:R-:W4:Y:S01]  /*62d0*/  LDL.LU R29, [R1+0x18] ;  /* 0x00001800011d7983 */ /* 0x000f220000300800 */
[----:B------:R-:W-:Y:S02]  /*62e0*/  IMAD R7, R3, UR10, RZ ;  /* 0x0000000a03077c24 */ /* 0x000fe4000f8e02ff */
[----:B-1----:R-:W-:Y:S01]  /*62f0*/  IMAD R4, R2, UR10, RZ ;  /* 0x0000000a02047c24 */ /* 0x002fe2000f8e02ff */
[----:B------:R-:W-:Y:S04]  /*6300*/  STL [R1+0x7c], R6 ;  /* 0x00007c0601007387 */ /* 0x000fe80000100800 */
[----:B------:R-:W4:Y:S04]  /*6310*/  LDL.LU R2, [R1+0x14] ;  /* 0x0000140001027983 */ /* 0x000f280000300800 */
[----:B------:R0:W-:Y:S04]  /*6320*/  STL [R1+0x74], R4 ;  /* 0x0000740401007387 */ /* 0x0001e80000100800 */
[----:B------:R-:W4:Y:S01]  /*6330*/  LDL.LU R3, [R1+0x1280] ;  /* 0x0012800001037983 */ /* 0x000f220000300800 */
[----:B------:R-:W-:-:S03]  /*6340*/  IMAD R0, R0, UR4, RZ ;  /* 0x0000000400007c24 */ /* 0x000fc6000f8e02ff */
[----:B0-----:R-:W5:Y:S02]  /*6350*/  LDL.LU R4, [R1+0x10] ;  /* 0x0000100001047983 */ /* 0x001f640000300800 */
[----:B------:R-:W-:Y:S02]  /*6360*/  IADD3 R8, P0, PT, R0, UR12, RZ ;  /* 0x0000000c00087c10 */ /* 0x000fe4000ff1e0ff */
[----:B------:R3:W-:Y:S01]  /*6370*/  STL [R1+0x70], R7 ;  /* 0x0000700701007387 */ /* 0x0007e20000100800 */
[----:B--2---:R-:W-:-:S03]  /*6380*/  IMAD R6, R5, UR10, RZ ;  /* 0x0000000a05067c24 */ /* 0x004fc6000f8e02ff */
[----:B------:R-:W2:Y:S04]  /*6390*/  LDL.LU R5, [R1+0xc] ;  /* 0x00000c0001057983 */ /* 0x000ea80000300800 */
[----:B------:R0:W-:Y:S01]  /*63a0*/  STL [R1+0x6c], R6 ;  /* 0x00006c0601007387 */ /* 0x0001e20000100800 */
[----:B---3--:R-:W-:-:S03]  /*63b0*/  IMAD R7, R23, UR10, RZ ;  /* 0x0000000a17077c24 */ /* 0x008fc6000f8e02ff */
[----:B0-----:R-:W3:Y:S04]  /*63c0*/  LDL.LU R6, [R1+0x8] ;  /* 0x0000080001067983 */ /* 0x001ee80000300800 */
[----:B------:R0:W-:Y:S04]  /*63d0*/  STL [R1+0x60], R7 ;  /* 0x0000600701007387 */ /* 0x0001e80000100800 */
[----:B0-----:R-:W2:Y:S04]  /*63e0*/  LDL.LU R7, [R1+0x4] ;  /* 0x0000040001077983 */ /* 0x001ea80000300800 */
[----:B------:R0:W-:Y:S04]  /*63f0*/  STL [R1+0x768], R8 ;  /* 0x0007680801007387 */ /* 0x0001e80000100800 */
[----:B0-----:R-:W2:Y:S01]  /*6400*/  LDL.LU R8, [R1] ;  /* 0x0000000001087983 */ /* 0x001ea20000300800 */
[----:B----4-:R-:W-:-:S05]  /*6410*/  IADD3 R23, P2, PT, R20, R3, RZ ;  /* 0x0000000314177210 */ /* 0x010fca0007f5e0ff */
[----:B------:R0:W-:Y:S02]  /*6420*/  STL [R1+0xf74], R23 ;  /* 0x000f741701007387 */ /* 0x0001e40000100800 */
[----:B0-----:R-:W-:-:S05]  /*6430*/  IADD3 R23, P3, PT, R19, R3, RZ ;  /* 0x0000000313177210 */ /* 0x001fca0007f7e0ff */
        /* <DEDUP_REMOVED lines=8> */
[----:B------:R0:W-:Y:S04]  /*64c0*/  STL [R1+0xf88], R23 ;  /* 0x000f881701007387 */ /* 0x0001e80000100800 */
[----:B0-----:R-:W4:Y:S02]  /*64d0*/  LDL.LU R23, [R1+0x127c] ;  /* 0x00127c0001177983 */ /* 0x001f240000300800 */
[-C--:B----4-:R-:W-:Y:S02]  /*64e0*/  LEA.HI.X.SX32 R20, R20, R23.reuse, 0x1, P2 ;  /* 0x0000001714147211 */ /* 0x090fe400010f0eff */
[----:B------:R-:W-:-:S03]  /*64f0*/  LEA.HI.X.SX32 R19, R19, R23, 0x1, P3 ;  /* 0x0000001713137211 */ /* 0x000fc600018f0eff */
[----:B------:R0:W-:Y:S02]  /*6500*/  STL [R1+0xf6c], R20 ;  /* 0x000f6c1401007387 */ /* 0x0001e40000100800 */
[----:B0-----:R-:W-:-:S05]  /*6510*/  IADD3 R20, P2, PT, R14, R3, RZ ;  /* 0x000000030e147210 */ /* 0x001fca0007f5e0ff */
[----:B------:R0:W-:Y:S01]  /*6520*/  STL [R1+0xf70], R20 ;  /* 0x000f701401007387 */ /* 0x0001e20000100800 */
[----:B------:R-:W-:-:S03]  /*6530*/  LEA.HI.X.SX32 R18, R18, R23, 0x1, P4 ;  /* 0x0000001712127211 */ /* 0x000fc600020f0eff */
[----:B0-----:R-:W4:Y:S04]  /*6540*/  LDL.LU R20, [R1+0x1278] ;  /* 0x0012780001147983 */ /* 0x001f280000300800 */
[----:B------:R5:W-:Y:S02]  /*6550*/  STL [R1+0xf64], R19 ;  /* 0x000f641301007387 */ /* 0x000be40000100800 */
[----:B-----5:R-:W-:-:S05]  /*6560*/  IADD3 R19, P3, PT, R13, R3, RZ ;  /* 0x000000030d137210 */ /* 0x020fca0007f7e0ff */
[----:B------:R0:W-:Y:S01]  /*6570*/  STL [R1+0xf68], R19 ;  /* 0x000f681301007387 */ /* 0x0001e20000100800 */
[----:B------:R-:W-:-:S03]  /*6580*/  LEA.HI.X.SX32 R17, R17, R23, 0x1, P5 ;  /* 0x0000001711117211 */ /* 0x000fc600028f0eff */
[----:B0-----:R-:W5:Y:S04]  /*6590*/  LDL.LU R19, [R1+0x1274] ;  /* 0x0012740001137983 */ /* 0x001f680000300800 */
[----:B------:R0:W-:Y:S02]  /*65a0*/  STL [R1+0xf5c], R18 ;  /* 0x000f5c1201007387 */ /* 0x0001e40000100800 */
[----:B0-----:R-:W-:-:S05]  /*65b0*/  IADD3 R18, P4, PT, R12, R3, RZ ;  /* 0x000000030c127210 */ /* 0x001fca0007f9e0ff */
[----:B------:R0:W-:Y:S01]  /*65c0*/  STL [R1+0xf60], R18 ;  /* 0x000f601201007387 */ /* 0x0001e20000100800 */
[----:B------:R-:W-:-:S03]  /*65d0*/  LEA.HI.X.SX32 R16, R16, R23, 0x1, P6 ;  /* 0x0000001710107211 */ /* 0x000fc600030f0eff */
[----:B0-----:R-:W4:Y:S04]  /*65e0*/  LDL.LU R18, [R1+0x1270] ;  /* 0x0012700001127983 */ /* 0x001f280000300800 */
        /* <DEDUP_REMOVED lines=31> */
[----:B--2---:R-:W-:-:S05]  /*67e0*/  IADD3 R11, P5, PT, R5, R3, RZ ;  /* 0x00000003050b7210 */ /* 0x004fca0007fbe0ff */
[----:B------:R0:W-:Y:S01]  /*67f0*/  STL [R1+0xf28], R11 ;  /* 0x000f280b01007387 */ /* 0x0001e20000100800 */
[----:B------:R-:W-:-:S03]  /*6800*/  LEA.HI.X.SX32 R9, R9, R23, 0x1, P1 ;  /* 0x0000001709097211 */ /* 0x000fc600008f0eff */
[----:B0-----:R-:W2:Y:S04]  /*6810*/  LDL.LU R11, [R1+0x1254] ;  /* 0x00125400010b7983 */ /* 0x001ea80000300800 */
[----:B------:R3:W-:Y:S02]  /*6820*/  STL [R1+0xf1c], R10 ;  /* 0x000f1c0a01007387 */ /* 0x0007e40000100800 */
[----:B---3--:R-:W-:-:S05]  /*6830*/  IADD3 R10, P6, PT, R6, R3, RZ ;  /* 0x00000003060a7210 */ /* 0x008fca0007fde0ff */
[----:B------:R0:W-:Y:S01]  /*6840*/  STL [R1+0xf20], R10 ;  /* 0x000f200a01007387 */ /* 0x0001e20000100800 */
[----:B------:R-:W-:-:S03]  /*6850*/  LEA.HI.X.SX32 R29, R29, R23, 0x1, P2 ;  /* 0x000000171d1d7211 */ /* 0x000fc600010f0eff */
[----:B0-----:R-:W3:Y:S04]  /*6860*/  LDL.LU R10, [R1+0x1250] ;  /* 0x00125000010a7983 */ /* 0x001ee80000300800 */
[----:B------:R0:W-:Y:S02]  /*6870*/  STL [R1+0xf14], R9 ;  /* 0x000f140901007387 */ /* 0x0001e40000100800 */
[----:B0-----:R-:W-:-:S05]  /*6880*/  IADD3 R9, P1, PT, R7, R3, RZ ;  /* 0x0000000307097210 */ /* 0x001fca0007f3e0ff */
[----:B------:R0:W-:Y:S04]  /*6890*/  STL [R1+0xf18], R9 ;  /* 0x000f180901007387 */ /* 0x0001e80000100800 */
[----:B0-----:R-:W2:Y:S04]  /*68a0*/  LDL.LU R9, [R1+0x124c] ;  /* 0x00124c0001097983 */ /* 0x001ea80000300800 */
[----:B------:R0:W-:Y:S02]  /*68b0*/  STL [R1+0xf0c], R29 ;  /* 0x000f0c1d01007387 */ /* 0x0001e40000100800 */
[----:B0-----:R-:W-:-:S05]  /*68c0*/  IADD3 R29, P2, PT, R8, R3, RZ ;  /* 0x00000003081d7210 */ /* 0x001fca0007f5e0ff */
[----:B------:R0:W-:Y:S04]  /*68d0*/  STL [R1+0xf10], R29 ;  /* 0x000f101d01007387 */ /* 0x0001e80000100800 */
[----:B0-----:R-:W2:Y:S01]  /*68e0*/  LDL.LU R29, [R1+0x1248] ;  /* 0x00124800011d7983 */ /* 0x001ea20000300800 */
[----:B------:R-:W-:-:S05]  /*68f0*/  LEA.HI.X.SX32 R2, R2, R23, 0x1, P3 ;  /* 0x0000001702027211 */ /* 0x000fca00018f0eff */
[----:B------:R2:W-:Y:S02]  /*6900*/  STL [R1+0xf04], R2 ;  /* 0x000f040201007387 */ /* 0x0005e40000100800 */
[----:B--2---:R-:W-:-:S05]  /*6910*/  IADD3 R2, P3, PT, R29, R3, RZ ;  /* 0x000000031d027210 */ /* 0x004fca0007f7e0ff */
        /* <DEDUP_REMOVED lines=28> */
[----:B------:R2:W-:Y:S01]  /*6ae0*/  STL [R1+0xed4], R29 ;  /* 0x000ed41d01007387 */ /* 0x0005e20000100800 */
[----:B------:R-:W-:Y:S01]  /*6af0*/  LEA.HI.X.SX32 R4, R4, R23, 0x1, P5 ;  /* 0x0000001704047211 */ /* 0x000fe200028f0eff */
[----:B------:R-:W-:Y:S02]  /*6b00*/  IMAD R21, R21, UR10, RZ ;  /* 0x0000000a15157c24 */ /* 0x000fe4000f8e02ff */
[----:B------:R-:W-:Y:S02]  /*6b10*/  IMAD R22, R22, UR10, RZ ;  /* 0x0000000a16167c24 */ /* 0x000fe4000f8e02ff */
[----:B------:R-:W-:Y:S02]  /*6b20*/  IMAD R24, R24, UR10, RZ ;  /* 0x0000000a18187c24 */ /* 0x000fe4000f8e02ff */
[----:B------:R-:W-:Y:S02]  /*6b30*/  IMAD R25, R25, UR10, RZ ;  /* 0x0000000a19197c24 */ /* 0x000fe4000f8e02ff */
[----:B------:R-:W-:Y:S01]  /*6b40*/  IMAD R26, R26, UR10, RZ ;  /* 0x0000000a1a1a7c24 */ /* 0x000fe2000f8e02ff */
[----:B--2---:R-:W-:-:S05]  /*6b50*/  IADD3 R29, P3, PT, R8, R3, RZ ;  /* 0x00000003081d7210 */ /* 0x004fca0007f7e0ff */
[----:B------:R0:W-:Y:S02]  /*6b60*/  STL [R1+0xed8], R29 ;  /* 0x000ed81d01007387 */ /* 0x0001e40000100800 */
[----:B0-----:R-:W-:Y:S02]  /*6b70*/  LEA.HI.X.SX32 R29, R2, R23, 0x1, P4 ;  /* 0x00000017021d7211 */ /* 0x001fe400020f0eff */
[----:B------:R-:W-:-:S03]  /*6b80*/  IADD3 R2, P4, PT, R9, R3, RZ ;  /* 0x0000000309027210 */ /* 0x000fc60007f9e0ff */
[----:B------:R3:W-:Y:S04]  /*6b90*/  STL [R1+0xecc], R29 ;  /* 0x000ecc1d01007387 */ /* 0x0007e80000100800 */
[----:B------:R0:W-:Y:S04]  /*6ba0*/  STL [R1+0xed0], R2 ;  /* 0x000ed00201007387 */ /* 0x0001e80000100800 */
[----:B------:R1:W-:Y:S01]  /*6bb0*/  STL [R1+0xec4], R4 ;  /* 0x000ec40401007387 */ /* 0x0003e20000100800 */
[----:B---3--:R-:W-:Y:S02]  /*6bc0*/  IADD3 R29, P5, PT, R10, R3, RZ ;  /* 0x000000030a1d7210 */ /* 0x008fe40007fbe0ff */
[----:B0-----:R-:W-:-:S03]  /*6bd0*/  LEA.HI.X.SX32 R2, R5, R23, 0x1, P6 ;  /* 0x0000001705027211 */ /* 0x001fc600030f0eff */
[----:B------:R-:W-:Y:S01]  /*6be0*/  STL [R1+0xec8], R29 ;  /* 0x000ec81d01007387 */ /* 0x000fe20000100800 */
[----:B------:R-:W-:Y:S02]  /*6bf0*/  LEA.HI.X.SX32 R5, R6, R23, 0x1, P1 ;  /* 0x0000001706057211 */ /* 0x000fe400008f0eff */
[-C--:B-1----:R-:W-:Y:S01]  /*6c00*/  IADD3 R4, P6, PT, R11, R3.reuse, RZ ;  /* 0x000000030b047210 */ /* 0x082fe20007fde0ff */
[----:B------:R4:W-:Y:S04]  /*6c10*/  STL [R1+0xebc], R2 ;  /* 0x000ebc0201007387 */ /* 0x0009e80000100800 */
[----:B------:R0:W-:Y:S01]  /*6c20*/  STL [R1+0xec0], R4 ;  /* 0x000ec00401007387 */ /* 0x0001e20000100800 */
[----:B----4-:R-:W-:-:S03]  /*6c30*/  IADD3 R2, P1, PT, R12, R3, RZ ;  /* 0x000000030c027210 */ /* 0x010fc60007f3e0ff */
[----:B------:R1:W-:Y:S01]  /*6c40*/  STL [R1+0xeb4], R5 ;  /* 0x000eb40501007387 */ /* 0x0003e20000100800 */
[----:B0-----:R-:W-:-:S03]  /*6c50*/  LEA.HI.X.SX32 R4, R7, R23, 0x1, P2 ;  /* 0x0000001707047211 */ /* 0x001fc600010f0eff */
[----:B------:R0:W-:Y:S01]  /*6c60*/  STL [R1+0xeb8], R2 ;  /* 0x000eb80201007387 */ /* 0x0001e20000100800 */
[----:B-1----:R-:W-:-:S03]  /*6c70*/  IADD3 R5, P2, PT, R13, R3, RZ ;  /* 0x000000030d057210 */ /* 0x002fc60007f5e0ff */
        /* <DEDUP_REMOVED lines=23> */
[----:B-----5:R-:W-:-:S03]  /*6df0*/  IADD3 R5, P2, PT, R19, R3, RZ ;  /* 0x0000000313057210 */ /* 0x020fc60007f5e0ff */
        /* <DEDUP_REMOVED lines=14> */
[----:B------:R-:W-:Y:S04]  /*6ee0*/  STL [R1+0xe68], R5 ;  /* 0x000e680501007387 */ /* 0x000fe80000100800 */
[----:B------:R-:W2:Y:S01]  /*6ef0*/  LDL.LU R17, [R1+0x3c] ;  /* 0x00003c0001117983 */ /* 0x000ea20000300800 */
[----:B-1----:R-:W-:-:S03]  /*6f00*/  IADD3 R4, P6, PT, R24, R3, RZ ;  /* 0x0000000318047210 */ /* 0x002fc60007fde0ff */
[----:B------:R0:W-:Y:S04]  /*6f10*/  STL [R1+0xe5c], R2 ;  /* 0x000e5c0201007387 */ /* 0x0001e80000100800 */
[----:B------:R1:W-:Y:S01]  /*6f20*/  STL [R1+0xe60], R4 ;  /* 0x000e600401007387 */ /* 0x0003e20000100800 */
[----:B0-----:R-:W-:-:S03]  /*6f30*/  LEA.HI.X.SX32 R2, R18, R23, 0x1, P1 ;  /* 0x0000001712027211 */ /* 0x001fc600008f0eff */
[----:B------:R-:W3:Y:S01]  /*6f40*/  LDL.LU R18, [R1+0x38] ;  /* 0x0000380001127983 */ /* 0x000ee20000300800 */
[----:B-1----:R-:W-:-:S03]  /*6f50*/  IADD3 R4, P1, PT, R25, R3, RZ ;  /* 0x0000000319047210 */ /* 0x002fc60007f3e0ff */
[----:B------:R-:W4:Y:S04]  /*6f60*/  LDL.LU R16, [R1+0x40] ;  /* 0x0000400001107983 */ /* 0x000f280000300800 */
[----:B------:R0:W-:Y:S04]  /*6f70*/  STL [R1+0xe54], R2 ;  /* 0x000e540201007387 */ /* 0x0001e80000100800 */
[----:B------:R-:W5:Y:S04]  /*6f80*/  LDL.LU R15, [R1+0x4c] ;  /* 0x00004c00010f7983 */ /* 0x000f680000300800 */
[----:B------:R1:W-:Y:S01]  /*6f90*/  STL [R1+0xe58], R4 ;  /* 0x000e580401007387 */ /* 0x0003e20000100800 */
[----:B0-----:R-:W-:-:S03]  /*6fa0*/  LEA.HI.X.SX32 R2, R19, R23, 0x1, P2 ;  /* 0x0000001713027211 */ /* 0x001fc600010f0eff */
[----:B------:R-:W2:Y:S04]  /*6fb0*/  LDL.LU R19, [R1+0x34] ;  /* 0x0000340001137983 */ /* 0x000ea80000300800 */
[----:B------:R-:W2:Y:S01]  /*6fc0*/  LDL.LU R14, [R1+0x64] ;  /* 0x00006400010e7983 */ /* 0x000ea20000300800 */
[----:B-1----:R-:W-:-:S03]  /*6fd0*/  IADD3 R4, P2, PT, R26, R3, RZ ;  /* 0x000000031a047210 */ /* 0x002fc60007f5e0ff */
[----:B------:R0:W-:Y:S04]  /*6fe0*/  STL [R1+0xe4c], R2 ;  /* 0x000e4c0201007387 */ /* 0x0001e80000100800 */
[----:B------:R-:W2:Y:S04]  /*6ff0*/  LDL.LU R13, [R1+0x78] ;  /* 0x00007800010d7983 */ /* 0x000ea80000300800 */
[----:B------:R1:W-:Y:S01]  /*7000*/  STL [R1+0xe50], R4 ;  /* 0x000e500401007387 */ /* 0x0003e20000100800 */
[----:B0-----:R-:W-:-:S03]  /*7010*/  LEA.HI.X.SX32 R2, R20, R23, 0x1, P3 ;  /* 0x0000001714027211 */ /* 0x001fc600018f0eff */
[----:B------:R-:W2:Y:S01]  /*7020*/  LDL.LU R20, [R1+0x2c] ;  /* 0x00002c0001147983 */ /* 0x000ea20000300800 */
[----:B------:R-:W-:Y:S02]  /*7030*/  IMAD R27, R27, UR10, RZ ;  /* 0x0000000a1b1b7c24 */ /* 0x000fe4000f8e02ff */
[----:B------:R-:W-:Y:S01]  /*7040*/  IMAD R28, R28, UR10, RZ ;  /* 0x0000000a1c1c7c24 */ /* 0x000fe2000f8e02ff */
[----:B------:R-:W3:Y:S01]  /*7050*/  LDL.LU R12, [R1+0x80] ;  /* 0x00008000010c7983 */ /* 0x000ee20000300800 */
[----:B------:R-:W0:Y:S01]  /*7060*/  LDCU UR10, c[0x0][0x3ac] ;  /* 0x00007580ff0a77ac */ /* 0x000e220008000800 */
[----:B-1----:R-:W-:Y:S02]  /*7070*/  IADD3 R4, P3, PT, R27, R3, RZ ;  /* 0x000000031b047210 */ /* 0x002fe40007f7e0ff */
[----:B------:R1:W-:Y:S04]  /*7080*/  STL [R1+0xe44], R2 ;  /* 0x000e440201007387 */ /* 0x0003e80000100800 */
[----:B------:R-:W3:Y:S04]  /*7090*/  LDL.LU R11, [R1+0x88] ;  /* 0x00008800010b7983 */ /* 0x000ee80000300800 */
[----:B------:R0:W-:Y:S01]  /*70a0*/  STL [R1+0xe48], R4 ;  /* 0x000e480401007387 */ /* 0x0001e20000100800 */
[----:B-1----:R-:W-:-:S03]  /*70b0*/  LEA.HI.X.SX32 R2, R21, R23, 0x1, P4 ;  /* 0x0000001715027211 */ /* 0x002fc600020f0eff */
[----:B------:R-:W3:Y:S04]  /*70c0*/  LDL.LU R10, [R1+0x94] ;  /* 0x00009400010a7983 */ /* 0x000ee80000300800 */
[----:B------:R1:W-:Y:S01]  /*70d0*/  STL [R1+0xe3c], R2 ;  /* 0x000e3c0201007387 */ /* 0x0003e20000100800 */
[----:B0-----:R-:W-:-:S03]  /*70e0*/  IADD3 R4, P4, PT, R28, R3, RZ ;  /* 0x000000031c047210 */ /* 0x001fc60007f9e0ff */
[----:B------:R-:W4:Y:S04]  /*70f0*/  LDL.LU R9, [R1+0x90] ;  /* 0x0000900001097983 */ /* 0x000f280000300800 */
[----:B------:R-:W-:Y:S01]  /*7100*/  STL [R1+0xe40], R4 ;  /* 0x000e400401007387 */ /* 0x000fe20000100800 */
[----:B-1----:R-:W-:-:S03]  /*7110*/  LEA.HI.X.SX32 R2, R22, R23, 0x1, P5 ;  /* 0x0000001716027211 */ /* 0x002fc600028f0eff */
[----:B------:R-:W4:Y:S04]  /*7120*/  LDL.LU R8, [R1+0x8c] ;  /* 0x00008c0001087983 */ /* 0x000f280000300800 */
[----:B------:R0:W-:Y:S04]  /*7130*/  STL [R1+0xe34], R2 ;  /* 0x000e340201007387 */ /* 0x0001e80000100800 */
[----:B------:R-:W4:Y:S01]  /*7140*/  LDL.LU R7, [R1+0x84] ;  /* 0x0000840001077983 */ /* 0x000f220000300800 */
[----:B0-----:R-:W-:Y:S02]  /*7150*/  LEA.HI.X.SX32 R2, R24, R23, 0x1, P6 ;  /* 0x0000001718027211 */ /* 0x001fe400030f0eff */
[----:B--2---:R-:W-:-:S05]  /*7160*/  IADD3 R4, P5, PT, R20, R3, RZ ;  /* 0x0000000314047210 */ /* 0x004fca0007fbe0ff */
[----:B------:R0:W-:Y:S04]  /*7170*/  STL [R1+0xe38], R4 ;  /* 0x000e380401007387 */ /* 0x0001e80000100800 */
[----:B------:R-:W2:Y:S04]  /*7180*/  LDL.LU R6, [R1+0x7c] ;  /* 0x00007c0001067983 */ /* 0x000ea80000300800 */
[----:B------:R1:W-:Y:S01]  /*7190*/  STL [R1+0xe2c], R2 ;  /* 0x000e2c0201007387 */ /* 0x0003e20000100800 */
[----:B0-----:R-:W-:-:S03]  /*71a0*/  IADD3 R4, P6, PT, R19, R3, RZ ;  /* 0x0000000313047210 */ /* 0x001fc60007fde0ff */
[----:B------:R-:W2:Y:S01]  /*71b0*/  LDL.LU R5, [R1+0x74] ;  /* 0x0000740001057983 */ /* 0x000ea20000300800 */
[----:B-1----:R-:W-:-:S03]  /*71c0*/  LEA.HI.X.SX32 R2, R25, R23, 0x1, P1 ;  /* 0x0000001719027211 */ /* 0x002fc600008f0eff */
[----:B------:R0:W-:Y:S01]  /*71d0*/  STL [R1+0xe30], R4 ;  /* 0x000e300401007387 */ /* 0x0001e20000100800 */
[----:B---3--:R-:W-:-:S03]  /*71e0*/  IADD3 R22, P1, PT, R18, R3, RZ ;  /* 0x0000000312167210 */ /* 0x008fc60007f3e0ff */
[----:B0-----:R-:W3:Y:S04]  /*71f0*/  LDL.LU R4, [R1+0x70] ;  /* 0x0000700001047983 */ /* 0x001ee80000300800 */
[----:B------:R0:W-:Y:S04]  /*7200*/  STL [R1+0xe24], R2 ;  /* 0x000e240201007387 */ /* 0x0001e80000100800 */
[----:B0-----:R-:W3:Y:S04]  /*7210*/  LDL.LU R2, [R1+0x6c] ;  /* 0x00006c0001027983 */ /* 0x001ee80000300800 */
[----:B------:R0:W-:Y:S04]  /*7220*/  STL [R1+0xe28], R22 ;  /* 0x000e281601007387 */ /* 0x0001e80000100800 */
[----:B------:R-:W3:Y:S01]  /*7230*/  LDL.LU R29, [R1+0x60] ;  /* 0x00006000011d7983 */ /* 0x000ee20000300800 */
[----:B------:R-:W-:-:S02]  /*7240*/  LEA.HI.X.SX32 R21, R26, R23, 0x1, P2 ;  /* 0x000000171a157211 */ /* 0x000fc400010f0eff */
[----:B------:R-:W-:-:S03]  /*7250*/  IADD3 R24, P2, PT, R17, R3, RZ ;  /* 0x0000000311187210 */ /* 0x000fc60007f5e0ff */
[----:B------:R4:W-:Y:S01]  /*7260*/  STL [R1+0xe1c], R21 ;  /* 0x000e1c1501007387 */ /* 0x0009e20000100800 */
[----:B0-----:R-:W-:-:S03]  /*7270*/  LEA.HI.X.SX32 R22, R27, R23, 0x1, P3 ;  /* 0x000000171b167211 */ /* 0x001fc600018f0eff */
[----:B------:R0:W-:Y:S01]  /*7280*/  STL [R1+0xe20], R24 ;  /* 0x000e201801007387 */ /* 0x0001e20000100800 */
[----:B----4-:R-:W-:-:S03]  /*7290*/  IADD3 R21, P3, PT, R16, R3, RZ ;  /* 0x0000000310157210 */ /* 0x010fc60007f7e0ff */
[----:B------:R5:W-:Y:S01]  /*72a0*/  STL [R1+0xe14], R22 ;  /* 0x000e141601007387 */ /* 0x000be20000100800 */
[----:B0-----:R-:W-:-:S03]  /*72b0*/  LEA.HI.X.SX32 R24, R28, R23, 0x1, P4 ;  /* 0x000000171c187211 */ /* 0x001fc600020f0eff */
[----:B------:R0:W-:Y:S01]  /*72c0*/  STL [R1+0xe18], R21 ;  /* 0x000e181501007387 */ /* 0x0001e20000100800 */
[----:B------:R-:W-:Y:S02]  /*72d0*/  LEA.HI.X.SX32 R19, R19, R23, 0x1, P6 ;  /* 0x0000001713137211 */ /* 0x000fe400030f0eff */
[----:B-----5:R-:W-:Y:S01]  /*72e0*/  IADD3 R22, P4, PT, R15, R3, RZ ;  /* 0x000000030f167210 */ /* 0x020fe20007f9e0ff */
[----:B------:R-:W-:Y:S01]  /*72f0*/  STL [R1+0xda8], R24 ;  /* 0x000da81801007387 */ /* 0x000fe20000100800 */
[----:B0-----:R-:W-:Y:S02]  /*7300*/  LEA.HI.X.SX32 R21, R20, R23, 0x1, P5 ;  /* 0x0000001714157211 */ /* 0x001fe400028f0eff */
[-C--:B------:R-:W-:Y:S01]  /*7310*/  IADD3 R20, P5, PT, R14, R3.reuse, RZ ;  /* 0x000000030e147210 */ /* 0x080fe20007fbe0ff */
[----:B------:R-:W-:Y:S04]  /*7320*/  STL [R1+0xdc4], R22 ;  /* 0x000dc41601007387 */ /* 0x000fe80000100800 */
[----:B------:R0:W-:Y:S04]  /*7330*/  STL [R1+0xdac], R21 ;  /* 0x000dac1501007387 */ /* 0x0001e80000100800 */
[----:B------:R1:W-:Y:S04]  /*7340*/  STL [R1+0xdcc], R20 ;  /* 0x000dcc1401007387 */ /* 0x0003e80000100800 */
[----:B------:R4:W-:Y:S01]  /*7350*/  STL [R1+0xdb0], R19 ;  /* 0x000db01301007387 */ /* 0x0009e20000100800 */
[----:B0-----:R-:W-:-:S02]  /*7360*/  IADD3 R21, P6, PT, R13, R3, RZ ;  /* 0x000000030d157210 */ /* 0x001fc40007fde0ff */
[-C--:B-1----:R-:W-:Y:S02]  /*7370*/  LEA.HI.X.SX32 R20, R18, R23.reuse, 0x1, P1 ;  /* 0x0000001712147211 */ /* 0x082fe400008f0eff */
[----:B------:R-:W-:Y:S02]  /*7380*/  LEA.HI.X.SX32 R18, R17, R23, 0x1, P2 ;  /* 0x0000001711127211 */ /* 0x000fe400010f0eff */
[-C--:B----4-:R-:W-:Y:S01]  /*7390*/  IADD3 R19, P1, PT, R12, R3.reuse, RZ ;  /* 0x000000030c137210 */ /* 0x090fe20007f3e0ff */
[----:B------:R-:W-:Y:S01]  /*73a0*/  STL [R1+0xdd4], R21 ;  /* 0x000dd41501007387 */ /* 0x000fe20000100800 */
[----:B------:R-:W-:Y:S02]  /*73b0*/  IADD3 R17, P2, PT, R11, R3, RZ ;  /* 0x000000030b117210 */ /* 0x000fe40007f5e0ff */
[----:B------:R-:W-:Y:S01]  /*73c0*/  LEA.HI.X.SX32 R16, R16, R23, 0x1, P3 ;  /* 0x0000001710107211 */ /* 0x000fe200018f0eff */
[----:B------:R-:W-:Y:S04]  /*73d0*/  STL [R1+0xdb4], R20 ;  /* 0x000db41401007387 */ /* 0x000fe80000100800 */
        /* <DEDUP_REMOVED lines=18> */
[-C--:B------:R-:W-:Y:S01]  /*7500*/  LEA.HI.X.SX32 R12, R11, R23.reuse, 0x1, P2 ;  /* 0x000000170b0c7211 */ /* 0x080fe200010f0eff */
[----:B------:R-:W-:Y:S01]  /*7510*/  STL [R1+0xe00], R15 ;  /* 0x000e000f01007387 */ /* 0x000fe20000100800 */
[----:B------:R-:W-:-:S03]  /*7520*/  LEA.HI.X.SX32 R10, R10, R23, 0x1, P3 ;  /* 0x000000170a0a7211 */ /* 0x000fc600018f0eff */
[----:B------:R-:W-:Y:S01]  /*7530*/  STL [R1+0xdd8], R14 ;  /* 0x000dd80e01007387 */ /* 0x000fe20000100800 */
[----:B------:R-:W-:Y:S02]  /*7540*/  LEA.HI.X.SX32 R7, R7, R23, 0x1, P6 ;  /* 0x0000001707077211 */ /* 0x000fe400030f0eff */
[----:B--2---:R-:W-:-:S05]  /*7550*/  IADD3 R13, P1, PT, R6, R3, RZ ;  /* 0x00000003060d7210 */ /* 0x004fca0007f3e0ff */
[----:B------:R-:W-:Y:S01]  /*7560*/  STL [R1+0xe04], R13 ;  /* 0x000e040d01007387 */ /* 0x000fe20000100800 */
[----:B------:R-:W-:-:S03]  /*7570*/  IADD3 R11, P2, PT, R5, R3, RZ ;  /* 0x00000003050b7210 */ /* 0x000fc60007f5e0ff */
[----:B------:R-:W-:Y:S04]  /*7580*/  STL [R1+0xde0], R12 ;  /* 0x000de00c01007387 */ /* 0x000fe80000100800 */
[----:B------:R0:W-:Y:S04]  /*7590*/  STL [R1+0xe08], R11 ;  /* 0x000e080b01007387 */ /* 0x0001e80000100800 */
[----:B------:R1:W-:Y:S01]  /*75a0*/  STL [R1+0xde8], R10 ;  /* 0x000de80a01007387 */ /* 0x0003e20000100800 */
[----:B0-----:R-:W-:Y:S02]  /*75b0*/  LEA.HI.X.SX32 R11, R9, R23, 0x1, P4 ;  /* 0x00000017090b7211 */ /* 0x001fe400020f0eff */
[----:B---3--:R-:W-:-:S02]  /*75c0*/  IADD3 R12, P3, PT, R4, R3, RZ ;  /* 0x00000003040c7210 */ /* 0x008fc40007f7e0ff */
[----:B------:R-:W-:-:S03]  /*75d0*/  LEA.HI.X.SX32 R9, R8, R23, 0x1, P5 ;  /* 0x0000001708097211 */ /* 0x000fc600028f0eff */
[----:B------:R-:W-:Y:S04]  /*75e0*/  STL [R1+0xe0c], R12 ;  /* 0x000e0c0c01007387 */ /* 0x000fe80000100800 */
[----:B------:R-:W-:Y:S01]  /*75f0*/  STL [R1+0xdf0], R11 ;  /* 0x000df00b01007387 */ /* 0x000fe20000100800 */
[----:B-1----:R-:W-:Y:S02]  /*7600*/  IADD3 R10, P4, PT, R2, R3, RZ ;  /* 0x00000003020a7210 */ /* 0x002fe40007f9e0ff */
[----:B------:R-:W-:-:S03]  /*7610*/  LEA.HI.X.SX32 R5, R5, R23, 0x1, P2 ;  /* 0x0000001705057211 */ /* 0x000fc600010f0eff */
[----:B------:R0:W-:Y:S01]  /*7620*/  STL [R1+0xe10], R10 ;  /* 0x000e100a01007387 */ /* 0x0001e20000100800 */
[----:B------:R-:W-:Y:S02]  /*7630*/  IADD3 R8, P5, PT, R29, R3, RZ ;  /* 0x000000031d087210 */ /* 0x000fe40007fbe0ff */
[-C--:B------:R-:W-:Y:S01]  /*7640*/  LEA.HI.X.SX32 R3, R6, R23.reuse, 0x1, P1 ;  /* 0x0000001706037211 */ /* 0x080fe200008f0eff */
[----:B------:R-:W-:Y:S01]  /*7650*/  STL [R1+0xdf8], R9 ;  /* 0x000df80901007387 */ /* 0x000fe20000100800 */
[----:B------:R-:W-:-:S03]  /*7660*/  LEA.HI.X.SX32 R4, R4, R23, 0x1, P3 ;  /* 0x0000001704047211 */ /* 0x000fc600018f0eff */
[----:B------:R-:W-:Y:S04]  /*7670*/  STL [R1+0xda4], R8 ;  /* 0x000da40801007387 */ /* 0x000fe80000100800 */
[----:B------:R-:W-:Y:S04]  /*7680*/  STL [R1+0xd90], R7 ;  /* 0x000d900701007387 */ /* 0x000fe80000100800 */
[----:B------:R1:W-:Y:S01]  /*7690*/  STL [R1+0xd94], R3 ;  /* 0x000d940301007387 */ /* 0x0003e20000100800 */
[----:B0-----:R-:W-:Y:S02]  /*76a0*/  LEA.HI.X.SX32 R10, R0, UR13, 0x1, P0 ;  /* 0x0000000d000a7c11 */ /* 0x001fe400080f0eff */
[----:B------:R-:W0:Y:S01]  /*76b0*/  LDC R0, c[0x0][0x3a8] ;  /* 0x0000ea00ff007b82 */ /* 0x000e220000000800 */
[----:B------:R-:W-:Y:S01]  /*76c0*/  STL [R1+0xd98], R5 ;  /* 0x000d980501007387 */ /* 0x000fe20000100800 */
[----:B-1----:R-:W-:-:S02]  /*76d0*/  LEA.HI.X.SX32 R3, R2, R23, 0x1, P4 ;  /* 0x0000001702037211 */ /* 0x002fc400020f0eff */
[----:B------:R-:W-:Y:S01]  /*76e0*/  LEA.HI.X.SX32 R2, R29, R23, 0x1, P5 ;  /* 0x000000171d027211 */ /* 0x000fe200028f0eff */
[----:B------:R-:W-:Y:S04]  /*76f0*/  STL [R1+0xd9c], R4 ;  /* 0x000d9c0401007387 */ /* 0x000fe80000100800 */
[----:B------:R-:W-:Y:S04]  /*7700*/  STL [R1+0xda0], R3 ;  /* 0x000da00301007387 */ /* 0x000fe80000100800 */
[----:B------:R0:W-:Y:S04]  /*7710*/  STL [R1+0xd8c], R2 ;  /* 0x000d8c0201007387 */ /* 0x0001e80000100800 */
[----:B------:R-:W-:Y:S04]  /*7720*/  STL [R1+0x840], RZ ;  /* 0x000840ff01007387 */ /* 0x000fe80000100800 */
[----:B------:R-:W-:Y:S04]  /*7730*/  STL [R1+0x764], R10 ;  /* 0x0007640a01007387 */ /* 0x000fe80000100800 */
[----:B------:R-:W-:Y:S04]  /*7740*/  STL [R1+0x380], RZ ;  /* 0x000380ff01007387 */ /* 0x000fe80000100800 */
        /* <DEDUP_REMOVED lines=219> */
[----:B------:R-:W2:Y:S01]  /*8500*/  LDL R16, [R1+0x768] ;  /* 0x0007680001107983 */ /* 0x000ea20000100800 */
[----:B0-----:R-:W-:-:S02]  /*8510*/  IMAD R2, R0, 0x7f, RZ ;  /* 0x0000007f00027824 */ /* 0x001fc400078e02ff */
[C---:B------:R-:W-:Y:S02]  /*8520*/  IMAD R3, R0.reuse, 0x7e, RZ ;  /* 0x0000007e00037824 */ /* 0x040fe400078e02ff */
[C---:B------:R-:W-:Y:S02]  /*8530*/  IMAD R4, R0.reuse, 0x7d, RZ ;  /* 0x0000007d00047824 */ /* 0x040fe400078e02ff */
[C---:B------:R-:W-:Y:S02]  /*8540*/  IMAD R5, R0.reuse, 0x7c, RZ ;  /* 0x0000007c00057824 */ /* 0x040fe400078e02ff */
[C---:B------:R-:W-:Y:S02]  /*8550*/  IMAD R6, R0.reuse, 0x7b, RZ ;  /* 0x0000007b00067824 */ /* 0x040fe400078e02ff */
[C---:B------:R-:W-:Y:S02]  /*8560*/  IMAD R7, R0.reuse, 0x7a, RZ ;  /* 0x0000007a00077824 */ /* 0x040fe400078e02ff */
[----:B------:R-:W-:Y:S01]  /*8570*/  IMAD R8, R0, 0x79, RZ ;  /* 0x0000007900087824 */ /* 0x000fe200078e02ff */
[----:B--2---:R-:W-:-:S05]  /*8580*/  IADD3 R9, P3, PT, R2, R16, RZ ;  /* 0x0000001002097210 */ /* 0x004fca0007f7e0ff */
        /* <DEDUP_REMOVED lines=10> */
[----:B------:R0:W-:Y:S01]  /*8630*/  STL [R1+0x9c0], R9 ;  /* 0x0009c00901007387 */ /* 0x0001e20000100800 */
[----:B------:R-:W-:Y:S02]  /*8640*/  LEA.HI.X.SX32 R10, R2, R10, 0x1, P3 ;  /* 0x0000000a020a7211 */ /* 0x000fe400018f0eff */
[----:B0-----:R-:W-:-:S05]  /*8650*/  IADD3 R9, P2, PT, R8, R16, RZ ;  /* 0x0000001008097210 */ /* 0x001fca0007f5e0ff */
[----:B------:R0:W-:Y:S04]  /*8660*/  STL [R1+0x9c8], R9 ;  /* 0x0009c80901007387 */ /* 0x0001e80000100800 */
[----:B------:R-:W2:Y:S01]  /*8670*/  LDL R2, [R1+0x764] ;  /* 0x0007640001027983 */ /* 0x000ea20000100800 */
[----:B0-----:R-:W-:-:S03]  /*8680*/  IMAD R9, R0, 0x78, RZ ;  /* 0x0000007800097824 */ /* 0x001fc600078e02ff */
[----:B------:R0:W-:Y:S02]  /*8690*/  STL [R1+0x994], R10 ;  /* 0x0009940a01007387 */ /* 0x0001e40000100800 */
[----:B0-----:R-:W-:-:S05]  /*86a0*/  IADD3 R10, P3, PT, R9, R16, RZ ;  /* 0x00000010090a7210 */ /* 0x001fca0007f7e0ff */
[----:B------:R0:W-:Y:S02]  /*86b0*/  STL [R1+0x9d0], R10 ;  /* 0x0009d00a01007387 */ /* 0x0001e40000100800 */
[C---:B0-----:R-:W-:Y:S02]  /*86c0*/  IMAD R10, R0.reuse, 0x77, RZ ;  /* 0x00000077000a7824 */ /* 0x041fe400078e02ff */
[C---:B------:R-:W-:Y:S02]  /*86d0*/  IMAD R11, R0.reuse, 0x76, RZ ;  /* 0x00000076000b7824 */ /* 0x040fe400078e02ff */
[C---:B------:R-:W-:Y:S02]  /*86e0*/  IMAD R12, R0.reuse, 0x75, RZ ;  /* 0x00000075000c7824 */ /* 0x040fe400078e02ff */
[C---:B------:R-:W-:Y:S02]  /*86f0*/  IMAD R13, R0.reuse, 0x74, RZ ;  /* 0x00000074000d7824 */ /* 0x040fe400078e02ff */
[----:B------:R-:W-:Y:S01]  /*8700*/  IMAD R14, R0, 0x73, RZ ;  /* 0x00000073000e7824 */ /* 0x000fe200078e02ff */
[----:B--2---:R-:W-:-:S05]  /*8710*/  LEA.HI.X.SX32 R3, R3, R2, 0x1, P4 ;  /* 0x0000000203037211 */ /* 0x004fca00020f0eff */
[----:B------:R0:W-:Y:S02]  /*8720*/  STL [R1+0x99c], R3 ;  /* 0x00099c0301007387 */ /* 0x0001e40000100800 */
[----:B0-----:R-:W-:-:S05]  /*8730*/  IADD3 R3, P4, PT, R10, R16, RZ ;  /* 0x000000100a037210 */ /* 0x001fca0007f9e0ff */
[----:B------:R0:W-:Y:S02]  /*8740*/  STL [R1+0x9d8], R3 ;  /* 0x0009d80301007387 */ /* 0x0001e40000100800 */
[----:B0-----:R-:W-:Y:S02]  /*8750*/  LEA.HI.X.SX32 R3, R4, R2, 0x1, P5 ;  /* 0x0000000204037211 */ /* 0x001fe400028f0eff */
[----:B------:R-:W-:-:S03]  /*8760*/  IADD3 R4, P5, PT, R11, R16, RZ ;  /* 0x000000100b047210 */ /* 0x000fc60007fbe0ff */
[----:B------:R0:W-:Y:S04]  /*8770*/  STL [R1+0x9a4], R3 ;  /* 0x0009a40301007387 */ /* 0x0001e80000100800 */
[----:B------:R1:W-:Y:S01]  /*8780*/  STL [R1+0x9e0], R4 ;  /* 0x0009e00401007387 */ /* 0x0003e20000100800 */
[-C--:B0-----:R-:W-:Y:S02]  /*8790*/  LEA.HI.X.SX32 R3, R5, R2.reuse, 0x1, P6 ;  /* 0x0000000205037211 */ /* 0x081fe400030f0eff */
[----:B------:R-:W-:Y:S02]  /*87a0*/  LEA.HI.X.SX32 R5, R6, R2, 0x1, P0 ;  /* 0x0000000206057211 */ /* 0x000fe400000f0eff */
[-C--:B-1----:R-:W-:Y:S01]  /*87b0*/  IADD3 R4, P6, PT, R12, R16.reuse, RZ ;  /* 0x000000100c047210 */ /* 0x082fe20007fde0ff */
[----:B------:R0:W-:Y:S04]  /*87c0*/  STL [R1+0x9ac], R3 ;  /* 0x0009ac0301007387 */ /* 0x0001e80000100800 */
[----:B------:R1:W-:Y:S01]  /*87d0*/  STL [R1+0x9e8], R4 ;  /* 0x0009e80401007387 */ /* 0x0003e20000100800 */
[----:B0-----:R-:W-:-:S03]  /*87e0*/  IADD3 R3, P0, PT, R13, R16, RZ ;  /* 0x000000100d037210 */ /* 0x001fc60007f1e0ff */
[----:B------:R0:W-:Y:S01]  /*87f0*/  STL [R1+0x9b4], R5 ;  /* 0x0009b40501007387 */ /* 0x0001e20000100800 */
[----:B-1----:R-:W-:-:S03]  /*8800*/  LEA.HI.X.SX32 R4, R7, R2, 0x1, P1 ;  /* 0x0000000207047211 */ /* 0x002fc600008f0eff */
[----:B------:R1:W-:Y:S01]  /*8810*/  STL [R1+0x9f0], R3 ;  /* 0x0009f00301007387 */ /* 0x0003e20000100800 */
[----:B0-----:R-:W-:-:S03]  /*8820*/  IADD3 R5, P1, PT, R14, R16, RZ ;  /* 0x000000100e057210 */ /* 0x001fc60007f3e0ff */
[----:B------:R-:W-:Y:S01]  /*8830*/  STL [R1+0x9bc], R4 ;  /* 0x0009bc0401007387 */ /* 0x000fe20000100800 */
[----:B-1----:R-:W-:-:S03]  /*8840*/  LEA.HI.X.SX32 R3, R8, R2, 0x1, P2 ;  /* 0x0000000208037211 */ /* 0x002fc600010f0eff */
[----:B------:R-:W-:Y:S04]  /*8850*/  STL [R1+0x9f8], R5 ;  /* 0x0009f80501007387 */ /* 0x000fe80000100800 */
[----:B------:R0:W-:Y:S02]  /*8860*/  STL [R1+0x9c4], R3 ;  /* 0x0009c40301007387 */ /* 0x0001e40000100800 */
[----:B0-----:R-:W-:Y:S02]  /*8870*/  LEA.HI.X.SX32 R3, R9, R2, 0x1, P3 ;  /* 0x0000000209037211 */ /* 0x001fe400018f0eff */
[----:B------:R-:W2:Y:S01]  /*8880*/  LDL R9, [R1+0x768] ;  /* 0x0007680001097983 */ /* 0x000ea20000100800 */
[----:B------:R-:W-:-:S05]  /*8890*/  IMAD R15, R0, 0x72, RZ ;  /* 0x00000072000f7824 */ /* 0x000fca00078e02ff */
[----:B------:R-:W-:Y:S01]  /*88a0*/  IADD3 R4, P2, PT, R15, R16, RZ ;  /* 0x000000100f047210 */ /* 0x000fe20007f5e0ff */
[C---:B------:R-:W-:Y:S02]  /*88b0*/  IMAD R16, R0.reuse, 0x71, RZ ;  /* 0x0000007100107824 */ /* 0x040fe400078e02ff */
[C---:B------:R-:W-:Y:S02]  /*88c0*/  IMAD R17, R0.reuse, 0x70, RZ ;  /* 0x0000007000117824 */ /* 0x040fe400078e02ff */
[----:B------:R0:W-:Y:S01]  /*88d0*/  STL [R1+0xa00], R4 ;  /* 0x000a000401007387 */ /* 0x0001e20000100800 */
[----:B------:R-:W-:-:S03]  /*88e0*/  IMAD R18, R0, 0x6f, RZ ;  /* 0x0000006f00127824 */ /* 0x000fc600078e02ff */
[----:B------:R1:W-:Y:S01]  /*88f0*/  STL [R1+0x9cc], R3 ;  /* 0x0009cc0301007387 */ /* 0x0003e20000100800 */
[----:B0-----:R-:W-:Y:S01]  /*8900*/  LEA.HI.X.SX32 R4, R10, R2, 0x1, P4 ;  /* 0x000000020a047211 */ /* 0x001fe200020f0eff */
[C---:B------:R-:W-:Y:S02]  /*8910*/  IMAD R19, R0.reuse, 0x6e, RZ ;  /* 0x0000006e00137824 */ /* 0x040fe400078e02ff */
[C---:B------:R-:W-:Y:S02]  /*8920*/  IMAD R20, R0.reuse, 0x6d, RZ ;  /* 0x0000006d00147824 */ /* 0x040fe400078e02ff */
[C---:B------:R-:W-:Y:S02]  /*8930*/  IMAD R21, R0.reuse, 0x6c, RZ ;  /* 0x0000006c00157824 */ /* 0x040fe400078e02ff */
[C---:B------:R-:W-:Y:S02]  /*8940*/  IMAD R22, R0.reuse, 0x6b, RZ ;  /* 0x0000006b00167824 */ /* 0x040fe400078e02ff */
[----:B------:R-:W-:-:S02]  /*8950*/  IMAD R23, R0, 0x6a, RZ ;  /* 0x0000006a00177824 */ /* 0x000fc400078e02ff */
[C---:B------:R-:W-:Y:S02]  /*8960*/  IMAD R24, R0.reuse, 0x69, RZ ;  /* 0x0000006900187824 */ /* 0x040fe400078e02ff */
        /* <DEDUP_REMOVED lines=8> */
[----:B------:R-:W-:Y:S01]  /*89f0*/  IMAD R6, R0, 0x5e, RZ ;  /* 0x0000005e00067824 */ /* 0x000fe200078e02ff */
[-C--:B--2---:R-:W-:Y:S02]  /*8a00*/  IADD3 R5, P3, PT, R16, R9.reuse, RZ ;  /* 0x0000000910057210 */ /* 0x084fe40007f7e0ff */
[----:B-1----:R-:W-:-:S03]  /*8a10*/  IADD3 R3, P4, PT, R17, R9, RZ ;  /* 0x0000000911037210 */ /* 0x002fc60007f9e0ff */
[----:B------:R0:W-:Y:S04]  /*8a20*/  STL [R1+0xa08], R5 ;  /* 0x000a080501007387 */ /* 0x0001e80000100800 */
[----:B------:R1:W-:Y:S01]  /*8a30*/  STL [R1+0x9d4], R4 ;  /* 0x0009d40401007387 */ /* 0x0003e20000100800 */
[----:B0-----:R-:W-:-:S03]  /*8a40*/  LEA.HI.X.SX32 R5, R11, R2, 0x1, P5 ;  /* 0x000000020b057211 */ /* 0x001fc600028f0eff */
[----:B------:R0:W-:Y:S01]  /*8a50*/  STL [R1+0xa10], R3 ;  /* 0x000a100301007387 */ /* 0x0001e20000100800 */
[----:B-1----:R-:W-:-:S03]  /*8a60*/  IADD3 R4, P5, PT, R18, R9, RZ ;  /* 0x0000000912047210 */ /* 0x002fc60007fbe0ff */
[----:B------:R1:W-:Y:S04]  /*8a70*/  STL [R1+0x9dc], R5 ;  /* 0x0009dc0501007387 */ /* 0x0003e80000100800 */
[----:B------:R2:W-:Y:S01]  /*8a80*/  STL [R1+0xa18], R4 ;  /* 0x000a180401007387 */ /* 0x0005e20000100800 */
[----:B0-----:R-:W-:Y:S02]  /*8a90*/  LEA.HI.X.SX32 R3, R12, R2, 0x1, P6 ;  /* 0x000000020c037211 */ /* 0x001fe400030f0eff */
[----:B-1----:R-:W-:-:S03]  /*8aa0*/  IADD3 R5, P6, PT, R19, R9, RZ ;  /* 0x0000000913057210 */ /* 0x002fc60007fde0ff */
[----:B------:R0:W-:Y:S01]  /*8ab0*/  STL [R1+0x9e4], R3 ;  /* 0x0009e40301007387 */ /* 0x0001e20000100800 */
[----:B--2---:R-:W-:-:S03]  /*8ac0*/  LEA.HI.X.SX32 R4, R13, R2, 0x1, P0 ;  /* 0x000000020d047211 */ /* 0x004fc600000f0eff */
[----:B------:R1:W-:Y:S04]  /*8ad0*/  STL [R1+0xa20], R5 ;  /* 0x000a200501007387 */ /* 0x0003e80000100800 */
[----:B------:R2:W-:Y:S01]  /*8ae0*/  STL [R1+0x9ec], R4 ;  /* 0x0009ec0401007387 */ /* 0x0005e20000100800 */
[----:B0-----:R-:W-:Y:S02]  /*8af0*/  IADD3 R3, P0, PT, R20, R9, RZ ;  /* 0x0000000914037210 */ /* 0x001fe40007f1e0ff */
[----:B-1----:R-:W-:-:S03]  /*8b00*/  LEA.HI.X.SX32 R5, R14, R2, 0x1, P1 ;  /* 0x000000020e057211 */ /* 0x002fc600008f0eff */
[----:B------:R0:W-:Y:S01]  /*8b10*/  STL [R1+0xa28], R3 ;  /* 0x000a280301007387 */ /* 0x0001e20000100800 */
[----:B--2---:R-:W-:-:S03]  /*8b20*/  IADD3 R4, P1, PT, R21, R9, RZ ;  /* 0x0000000915047210 */ /* 0x004fc60007f3e0ff */
        /* <DEDUP_REMOVED lines=32> */
[----:B0-----:R-:W-:Y:S01]  /*8d30*/  IMAD R3, R0, 0x63, RZ ;  /* 0x0000006300037824 */ /* 0x001fe200078e02ff */
[----:B-1----:R-:W-:Y:S02]  /*8d40*/  IADD3 R5, P2, PT, R29, R9, RZ ;  /* 0x000000091d057210 */ /* 0x002fe40007f5e0ff */
[----:B--2---:R-:W-:-:S03]  /*8d50*/  LEA.HI.X.SX32 R4, R23, R2, 0x1, P3 ;  /* 0x0000000217047211 */ /* 0x004fc600018f0eff */
[----:B------:R0:W-:Y:S01]  /*8d60*/  STL [R1+0xa70], R5 ;  /* 0x000a700501007387 */ /* 0x0001e20000100800 */
[----:B------:R-:W-:-:S03]  /*8d70*/  IMAD R11, R0, 0x62, RZ ;  /* 0x00000062000b7824 */ /* 0x000fc600078e02ff */
[----:B------:R1:W-:Y:S01]  /*8d80*/  STL [R1+0xa3c], R4 ;  /* 0x000a3c0401007387 */ /* 0x0003e20000100800 */
[----:B0-----:R-:W-:Y:S02]  /*8d90*/  IADD3 R5, P3, PT, R3, R9, RZ ;  /* 0x0000000903057210 */ /* 0x001fe40007f7e0ff */
[----:B-1----:R-:W-:-:S03]  /*8da0*/  LEA.HI.X.SX32 R4, R24, R2, 0x1, P4 ;  /* 0x0000000218047211 */ /* 0x002fc600020f0eff */
[----:B------:R0:W-:Y:S04]  /*8db0*/  STL [R1+0xa78], R5 ;  /* 0x000a780501007387 */ /* 0x0001e80000100800 */
        /* <DEDUP_REMOVED lines=11> */
[----:B------:R0:W-:Y:S01]  /*8e70*/  STL [R1+0xa90], R5 ;  /* 0x000a900501007387 */ /* 0x0001e20000100800 */
[----:B------:R-:W-:-:S03]  /*8e80*/  IADD3 R12, P0, PT, R7, R9, RZ ;  /* 0x00000009070c7210 */ /* 0x000fc60007f1e0ff */
[----:B------:R1:W-:Y:S04]  /*8e90*/  STL [R1+0xa5c], R4 ;  /* 0x000a5c0401007387 */ /* 0x0003e80000100800 */
[----:B------:R2:W-:Y:S01]  /*8ea0*/  STL [R1+0xa98], R12 ;  /* 0x000a980c01007387 */ /* 0x0005e20000100800 */
[----:B0-----:R-:W-:Y:S01]  /*8eb0*/  IMAD R5, R0, 0x5d, RZ ;  /* 0x0000005d00057824 */ /* 0x001fe200078e02ff */
[-C--:B-1----:R-:W-:Y:S02]  /*8ec0*/  LEA.HI.X.SX32 R4, R28, R2.reuse, 0x1, P1 ;  /* 0x000000021c047211 */ /* 0x082fe400008f0eff */
[-C--:B------:R-:W-:Y:S02]  /*8ed0*/  IADD3 R13, P1, PT, R6, R9.reuse, RZ ;  /* 0x00000009060d7210 */ /* 0x080fe40007f3e0ff */
[----:B--2---:R-:W-:Y:S01]  /*8ee0*/  LEA.HI.X.SX32 R12, R29, R2, 0x1, P2 ;  /* 0x000000021d0c7211 */ /* 0x004fe200010f0eff */
[----:B------:R0:W-:Y:S04]  /*8ef0*/  STL [R1+0xa64], R4 ;  /* 0x000a640401007387 */ /* 0x0001e80000100800 */
[----:B------:R1:W-:Y:S01]  /*8f00*/  STL [R1+0xaa0], R13 ;  /* 0x000aa00d01007387 */ /* 0x0003e20000100800 */
[----:B0-----:R-:W-:Y:S01]  /*8f10*/  IMAD R4, R0, 0x5c, RZ ;  /* 0x0000005c00047824 */ /* 0x001fe200078e02ff */
[----:B-1----:R-:W-:-:S02]  /*8f20*/  IADD3 R13, P2, PT, R5, R9, RZ ;  /* 0x00000009050d7210 */ /* 0x002fc40007f5e0ff */
[----:B------:R0:W-:Y:S04]  /*8f30*/  STL [R1+0xa6c], R12 ;  /* 0x000a6c0c01007387 */ /* 0x0001e80000100800 */
[----:B------:R1:W-:Y:S01]  /*8f40*/  STL [R1+0xaa8], R13 ;  /* 0x000aa80d01007387 */ /* 0x0003e20000100800 */
[----:B0-----:R-:W-:Y:S01]  /*8f50*/  LEA.HI.X.SX32 R12, R3, R2, 0x1, P3 ;  /* 0x00000002030c7211 */ /* 0x001fe200018f0eff */
[----:B------:R-:W-:Y:S01]  /*8f60*/  IMAD R3, R0, 0x5b, RZ ;  /* 0x0000005b00037824 */ /* 0x000fe200078e02ff */
[----:B-1----:R-:W-:-:S03]  /*8f70*/  IADD3 R13, P3, PT, R4, R9, RZ ;  /* 0x00000009040d7210 */ /* 0x002fc60007f7e0ff */
        /* <DEDUP_REMOVED lines=133> */
[----:B------:R-:W-:Y:S01]  /*97d0*/  IMAD.SHL.U32 R8, R0, 0x40, RZ ;  /* 0x0000004000087824 */ /* 0x000fe200078e00ff */
        /* <DEDUP_REMOVED lines=266> */
[----:B------:R0:W-:Y:S01]  /*a880*/  STL [R1+0xcf4], R12 ;  /* 0x000cf40c01007387 */ /* 0x0001e20000100800 */
[----:B------:R-:W-:-:S03]  /*a890*/  LEA.HI.X.SX32 R11, R11, R2, 0x1, P0 ;  /* 0x000000020b0b7211 */ /* 0x000fc600000f0eff */
[----:B------:R1:W-:Y:S01]  /*a8a0*/  STL [R1+0xd30], R13 ;  /* 0x000d300d01007387 */ /* 0x0003e20000100800 */
[-C--:B------:R-:W-:Y:S01]  /*a8b0*/  LEA.HI.X.SX32 R10, R10, R2.reuse, 0x1, P1 ;  /* 0x000000020a0a7211 */ /* 0x080fe200008f0eff */
[----:B0-----:R-:W-:Y:S01]  /*a8c0*/  IMAD R12, R0, 0xa, RZ ;  /* 0x0000000a000c7824 */ /* 0x001fe200078e02ff */
[-C--:B-1----:R-:W-:Y:S01]  /*a8d0*/  IADD3 R13, P0, PT, R3, R9.reuse, RZ ;  /* 0x00000009030d7210 */ /* 0x082fe20007f1e0ff */
[----:B------:R0:W-:Y:S04]  /*a8e0*/  STL [R1+0xcfc], R11 ;  /* 0x000cfc0b01007387 */ /* 0x0001e80000100800 */
[----:B------:R1:W-:Y:S01]  /*a8f0*/  STL [R1+0xd38], R13 ;  /* 0x000d380d01007387 */ /* 0x0003e20000100800 */
[-C--:B------:R-:W-:Y:S01]  /*a900*/  LEA.HI.X.SX32 R8, R8, R2.reuse, 0x1, P2 ;  /* 0x0000000208087211 */ /* 0x080fe200010f0eff */
[----:B0-----:R-:W-:Y:S01]  /*a910*/  IMAD R11, R0, 0x9, RZ ;  /* 0x00000009000b7824 */ /* 0x001fe200078e02ff */
[-C--:B-1----:R-:W-:Y:S01]  /*a920*/  IADD3 R13, P1, PT, R12, R9.reuse, RZ ;  /* 0x000000090c0d7210 */ /* 0x082fe20007f3e0ff */
[----:B------:R0:W-:Y:S04]  /*a930*/  STL [R1+0xd04], R10 ;  /* 0x000d040a01007387 */ /* 0x0001e80000100800 */
[----:B------:R1:W-:Y:S01]  /*a940*/  STL [R1+0xd40], R13 ;  /* 0x000d400d01007387 */ /* 0x0003e20000100800 */
[-C--:B------:R-:W-:Y:S01]  /*a950*/  LEA.HI.X.SX32 R7, R7, R2.reuse, 0x1, P3 ;  /* 0x0000000207077211 */ /* 0x080fe200018f0eff */
[----:B0-----:R-:W-:Y:S01]  /*a960*/  IMAD.SHL.U32 R10, R0, 0x8, RZ ;  /* 0x00000008000a7824 */ /* 0x001fe200078e00ff */
        /* <DEDUP_REMOVED lines=14> */
[C---:B0-----:R-:W-:Y:S01]  /*aa50*/  IMAD R6, R0.reuse, 0x5, RZ ;  /* 0x0000000500067824 */ /* 0x041fe200078e02ff */
[-C--:B-1----:R-:W-:Y:S01]  /*aa60*/  IADD3 R13, P5, PT, R7, R9.reuse, RZ ;  /* 0x00000009070d7210 */ /* 0x082fe20007fbe0ff */
[----:B------:R0:W-:Y:S04]  /*aa70*/  STL [R1+0xd24], R5 ;  /* 0x000d240501007387 */ /* 0x0001e80000100800 */
[----:B------:R1:W-:Y:S01]  /*aa80*/  STL [R1+0xd60], R13 ;  /* 0x000d600d01007387 */ /* 0x0003e20000100800 */
[-C--:B------:R-:W-:Y:S01]  /*aa90*/  LEA.HI.X.SX32 R3, R3, R2.reuse, 0x1, P0 ;  /* 0x0000000203037211 */ /* 0x080fe200000f0eff */
[----:B0-----:R-:W-:Y:S01]  /*aaa0*/  IMAD.SHL.U32 R5, R0, 0x4, RZ ;  /* 0x0000000400057824 */ /* 0x001fe200078e00ff */
[----:B-1----:R-:W-:Y:S01]  /*aab0*/  IADD3 R13, P6, PT, R6, R9, RZ ;  /* 0x00000009060d7210 */ /* 0x002fe20007fde0ff */
[----:B------:R0:W-:Y:S04]  /*aac0*/  STL [R1+0xd2c], R4 ;  /* 0x000d2c0401007387 */ /* 0x0001e80000100800 */
[----:B------:R1:W-:Y:S01]  /*aad0*/  STL [R1+0xd68], R13 ;  /* 0x000d680d01007387 */ /* 0x0003e20000100800 */
[----:B------:R-:W-:-:S03]  /*aae0*/  LEA.HI.X.SX32 R14, R12, R2, 0x1, P1 ;  /* 0x000000020c0e7211 */ /* 0x000fc600008f0eff */
[----:B------:R2:W-:Y:S01]  /*aaf0*/  STL [R1+0xd34], R3 ;  /* 0x000d340301007387 */ /* 0x0005e20000100800 */
[C---:B0-----:R-:W-:Y:S01]  /*ab00*/  IMAD R4, R0.reuse, 0x3, RZ ;  /* 0x0000000300047824 */ /* 0x041fe200078e02ff */
[----:B-1----:R-:W-:Y:S01]  /*ab10*/  IADD3 R13, P0, PT, R5, R9, RZ ;  /* 0x00000009050d7210 */ /* 0x002fe20007f1e0ff */
[----:B--2---:R-:W-:-:S04]  /*ab20*/  IMAD.SHL.U32 R3, R0, 0x2, RZ ;  /* 0x0000000200037824 */ /* 0x004fc800078e00ff */
[----:B------:R0:W-:Y:S01]  /*ab30*/  STL [R1+0xd70], R13 ;  /* 0x000d700d01007387 */ /* 0x0001e20000100800 */
[-C--:B------:R-:W-:Y:S02]  /*ab40*/  LEA.HI.X.SX32 R12, R11, R2.reuse, 0x1, P2 ;  /* 0x000000020b0c7211 */ /* 0x080fe400010f0eff */
[----:B------:R-:W-:Y:S02]  /*ab50*/  LEA.HI.X.SX32 R10, R10, R2, 0x1, P3 ;  /* 0x000000020a0a7211 */ /* 0x000fe400018f0eff */
[-C--:B------:R-:W-:Y:S01]  /*ab60*/  IADD3 R11, P2, PT, R3, R9.reuse, RZ ;  /* 0x00000009030b7210 */ /* 0x080fe20007f5e0ff */
[----:B------:R1:W-:Y:S01]  /*ab70*/  STL [R1+0xd3c], R14 ;  /* 0x000d3c0e01007387 */ /* 0x0003e20000100800 */
[----:B0-----:R-:W-:Y:S02]  /*ab80*/  IADD3 R13, P1, PT, R4, R9, RZ ;  /* 0x00000009040d7210 */ /* 0x001fe40007f3e0ff */
[----:B------:R-:W-:Y:S02]  /*ab90*/  IADD3 R9, P3, PT, R9, R0, RZ ;  /* 0x0000000009097210 */ /* 0x000fe40007f7e0ff */
[-C--:B------:R-:W-:Y:S01]  /*aba0*/  LEA.HI.X.SX32 R8, R8, R2.reuse, 0x1, P4 ;  /* 0x0000000208087211 */ /* 0x080fe200020f0eff */
[----:B------:R1:W-:Y:S01]  /*abb0*/  STL [R1+0xd78], R13 ;  /* 0x000d780d01007387 */ /* 0x0003e20000100800 */
[----:B------:R-:W-:-:S02]  /*abc0*/  LEA.HI.X.SX32 R7, R7, R2, 0x1, P5 ;  /* 0x0000000207077211 */ /* 0x000fc400028f0eff */
[-C--:B------:R-:W-:Y:S01]  /*abd0*/  LEA.HI.X.SX32 R6, R6, R2.reuse, 0x1, P6 ;  /* 0x0000000206067211 */ /* 0x080fe200030f0eff */
[----:B------:R1:W-:Y:S01]  /*abe0*/  STL [R1+0xd44], R12 ;  /* 0x000d440c01007387 */ /* 0x0003e20000100800 */
[----:B------:R-:W-:-:S03]  /*abf0*/  LEA.HI.X.SX32 R5, R5, R2, 0x1, P0 ;  /* 0x0000000205057211 */ /* 0x000fc600000f0eff */
[----:B------:R1:W-:Y:S01]  /*ac00*/  STL [R1+0xd80], R11 ;  /* 0x000d800b01007387 */ /* 0x0003e20000100800 */
[----:B------:R-:W-:-:S03]  /*ac10*/  LEA.HI.X.SX32 R4, R4, R2, 0x1, P1 ;  /* 0x0000000204047211 */ /* 0x000fc600008f0eff */
[----:B------:R1:W-:Y:S01]  /*ac20*/  STL [R1+0xd4c], R10 ;  /* 0x000d4c0a01007387 */ /* 0x0003e20000100800 */
[----:B------:R-:W-:-:S03]  /*ac30*/  LEA.HI.X.SX32 R3, R3, R2, 0x1, P2 ;  /* 0x0000000203037211 */ /* 0x000fc600010f0eff */
[----:B------:R1:W-:Y:S01]  /*ac40*/  STL [R1+0xd88], R9 ;  /* 0x000d880901007387 */ /* 0x0003e20000100800 */
[----:B------:R-:W-:-:S03]  /*ac50*/  LEA.HI.X.SX32 R0, R0, R2, 0x1, P3 ;  /* 0x0000000200007211 */ /* 0x000fc600018f0eff */
[----:B------:R1:W-:Y:S04]  /*ac60*/  STL [R1+0xd54], R8 ;  /* 0x000d540801007387 */ /* 0x0003e80000100800 */
[----:B------:R1:W-:Y:S04]  /*ac70*/  STL [R1+0xd5c], R7 ;  /* 0x000d5c0701007387 */ /* 0x0003e80000100800 */
[----:B------:R1:W-:Y:S04]  /*ac80*/  STL [R1+0xd64], R6 ;  /* 0x000d640601007387 */ /* 0x0003e80000100800 */
[----:B------:R1:W-:Y:S04]  /*ac90*/  STL [R1+0xd6c], R5 ;  /* 0x000d6c0501007387 */ /* 0x0003e80000100800 */
[----:B------:R1:W-:Y:S04]  /*aca0*/  STL [R1+0xd74], R4 ;  /* 0x000d740401007387 */ /* 0x0003e80000100800 */
[----:B------:R1:W-:Y:S04]  /*acb0*/  STL [R1+0xd7c], R3 ;  /* 0x000d7c0301007387 */ /* 0x0003e80000100800 */
        /* <DEDUP_REMOVED lines=36> */
[----:B------:R1:W-:Y:S02]  /*af00*/  STL [R1+0x34c], RZ ;  /* 0x00034cff01007387 */ /* 0x0003e40000100800 */
.L_x_1:
[----:B-1----:R-:W2:Y:S01]  /*af10*/  LDL R3, [R1+0x764] ;  /* 0x0007640001037983 */ /* 0x002ea20000100800 */
[----:B------:R-:W0:Y:S03]  /*af20*/  LDC R0, c[0x0][0x3a0] ;  /* 0x0000e800ff007b82 */ /* 0x000e260000000800 */
[----:B--2---:R1:W-:Y:S04]  /*af30*/  STL [R1+0x329c], R3 ;  /* 0x00329c0301007387 */ /* 0x0043e80000100800 */
[----:B------:R-:W2:Y:S04]  /*af40*/  LDL R2, [R1+0x768] ;  /* 0x0007680001027983 */ /* 0x000ea80000100800 */
[----:B-1----:R-:W0:Y:S04]  /*af50*/  LDL R3, [R1+0x840] ;  /* 0x0008400001037983 */ /* 0x002e280000100800 */
[----:B------:R-:W-:Y:S04]  /*af60*/  STL [R1+0x3170], R10 ;  /* 0x0031700a01007387 */ /* 0x000fe80000100800 */
        /* <DEDUP_REMOVED lines=36> */
[----:B------:R1:W-:Y:S04]  /*b1b0*/  STL [R1+0x3298], R10 ;  /* 0x0032980a01007387 */ /* 0x0003e80000100800 */
        /* <DEDUP_REMOVED lines=57> */
[----:B------:R-:W-:Y:S01]  /*b550*/  STL [R1+0x311c], R5 ;  /* 0x00311c0501007387 */ /* 0x000fe20000100800 */
[----:B0-----:R-:W-:-:S03]  /*b560*/  IMAD R0, R3, -0x80, R0 ;  /* 0xffffff8003007824 */ /* 0x001fc600078e0200 */
[----:B------:R-:W-:Y:S04]  /*b570*/  STL [R1+0x3118], R4 ;  /* 0x0031180401007387 */ /* 0x000fe80000100800 */
[----:B------:R-:W-:Y:S04]  /*b580*/  STL [R1+0x3114], R13 ;  /* 0x0031140d01007387 */ /* 0x000fe80000100800 */
[----:B------:R-:W-:Y:S04]  /*b590*/  STL [R1+0x3110], R14 ;  /* 0x0031100e01007387 */ /* 0x000fe80000100800 */
[----:B------:R-:W-:Y:S04]  /*b5a0*/  STL [R1+0x310c], R15 ;  /* 0x00310c0f01007387 */ /* 0x000fe80000100800 */
[----:B------:R-:W2:Y:S01]  /*b5b0*/  LDL.LU R3, [R1+0x329c] ;  /* 0x00329c0001037983 */ /* 0x000ea20000300800 */
[----:B------:R-:W-:-:S02]  /*b5c0*/  ISETP.GT.AND P0, PT, R0, RZ, PT ;  /* 0x000000ff0000720c */ /* 0x000fc40003f04270 */
[----:B-1----:R-:W-:-:S11]  /*b5d0*/  PRMT R10, RZ, 0x7610, R10 ;  /* 0x00007610ff0a7816 */ /* 0x002fd6000000000a */
[----:B--2---:R-:W2:Y:S01]  /*b5e0*/  @P0 LDG.E.U8 R10, desc[UR6][R2.64] ;  /* 0x00000006020a0981 */ /* 0x004ea2000c1e1100 */
[----:B------:R-:W-:-:S03]  /*b5f0*/  ISETP.GT.AND P1, PT, R0, 0x1, PT ;  /* 0x000000010000780c */ /* 0x000fc60003f24270 */
[----:B--2---:R0:W-:Y:S04]  /*b600*/  STL [R1+0x51c], R10 ;  /* 0x00051c0a01007387 */ /* 0x0041e80000100800 */
[----:B0-----:R-:W2:Y:S04]  /*b610*/  LDL.LU R10, [R1+0x3298] ;  /* 0x00329800010a7983 */ /* 0x001ea80000300800 */
[----:B------:R-:W3:Y:S04]  /*b620*/  LDL R2, [R1+0xd84] ;  /* 0x000d840001027983 */ /* 0x000ee80000100800 */
[----:B------:R-:W3:Y:S01]  /*b630*/  LDL R3, [R1+0xd88] ;  /* 0x000d880001037983 */ /* 0x000ee20000100800 */
[----:B------:R-:W-:-:S02]  /*b640*/  PRMT R11, RZ, 0x7610, R11 ;  /* 0x00007610ff0b7816 */ /* 0x000fc4000000000b */
[----:B---3--:R-:W-:-:S04]  /*b650*/  @P1 LOP3.LUT R3, R3, R2, RZ, 0x3c, !PT ;  /* 0x0000000203031212 */ /* 0x008fc800078e3cff */
[----:B------:R-:W-:-:S04]  /*b660*/  @P1 LOP3.LUT R2, R3, R2, RZ, 0x3c, !PT ;  /* 0x0000000203021212 */ /* 0x000fc800078e3cff */
[----:B------:R-:W-:-:S05]  /*b670*/  @P1 LOP3.LUT R3, R3, R2, RZ, 0x3c, !PT ;  /* 0x0000000203031212 */ /* 0x000fca00078e3cff */
[----:B------:R-:W3:Y:S01]  /*b680*/  @P1 LDG.E.U8 R11, desc[UR6][R2.64] ;  /* 0x00000006020b1981 */ /* 0x000ee2000c1e1100 */
[----:B------:R-:W-:-:S03]  /*b690*/  ISETP.GT.AND P2, PT, R0, 0x2, PT ;  /* 0x000000020000780c */ /* 0x000fc60003f44270 */
[----:B---3--:R0:W-:Y:S04]  /*b6a0*/  STL [R1+0x518], R11 ;  /* 0x0005180b01007387 */ /* 0x0081e80000100800 */
[----:B0-----:R-:W3:Y:S04]  /*b6b0*/  LDL.LU R11, [R1+0x3294] ;  /* 0x00329400010b7983 */ /* 0x001ee80000300800 */
[----:B------:R-:W4:Y:S04]  /*b6c0*/  LDL R2, [R1+0xd7c] ;  /* 0x000d7c0001027983 */ /* 0x000f280000100800 */
[----:B------:R-:W4:Y:S01]  /*b6d0*/  LDL R3, [R1+0xd80] ;  /* 0x000d800001037983 */ /* 0x000f220000100800 */
[----:B--2---:R-:W-:-:S02]  /*b6e0*/  PRMT R10, RZ, 0x7610, R10 ;  /* 0x00007610ff0a7816 */ /* 0x004fc4000000000a */
[----:B----4-:R-:W-:-:S04]  /*b6f0*/  @P2 LOP3.LUT R3, R3, R2, RZ, 0x3c, !PT ;  /* 0x0000000203032212 */ /* 0x010fc800078e3cff */
[----:B------:R-:W-:-:S04]  /*b700*/  @P2 LOP3.LUT R2, R3, R2, RZ, 0x3c, !PT ;  /* 0x0000000203022212 */ /* 0x000fc800078e3cff */
[----:B------:R-:W-:-:S05]  /*b710*/  @P2 LOP3.LUT R3, R3, R2, RZ, 0x3c, !PT ;  /* 0x0000000203032212 */ /* 0x000fca00078e3cff */
[----:B------:R-:W2:Y:S01]  /*b720*/  @P2 LDG.E.U8 R10, desc[UR6][R2.64] ;  /* 0x00000006020a2981 */ /* 0x000ea2000c1e1100 */
[----:B------:R-:W-:-:S03]  /*b730*/  ISETP.GT.AND P3, PT, R0, 0x3, PT ;  /* 0x000000030000780c */ /* 0x000fc60003f64270 */
[----:B--2---:R0:W-:Y:S04]  /*b740*/  STL [R1+0x514], R10 ;  /* 0x0005140a01007387 */ /* 0x0041e80000100800 */
[----:B0-----:R-:W2:Y:S04]  /*b750*/  LDL.LU R10, [R1+0x3290] ;  /* 0x00329000010a7983 */ /* 0x001ea80000300800 */
[----:B------:R-:W4:Y:S04]  /*b760*/  LDL R2, [R1+0xd74] ;  /* 0x000d740001027983 */ /* 0x000f280000100800 */
[----:B------:R-:W4:Y:S01]  /*b770*/  LDL R3, [R1+0xd78] ;  /* 0x000d780001037983 */ /* 0x000f220000100800 */
[----:B---3--:R-:W-:-:S02]  /*b780*/  PRMT R11, RZ, 0x7610, R11 ;  /* 0x00007610ff0b7816 */ /* 0x008fc4000000000b */
[----:B----4-:R-:W-:-:S04]  /*b790*/  @P3 LOP3.LUT R3, R3, R2, RZ, 0x3c, !PT ;  /* 0x0000000203033212 */ /* 0x010fc800078e3cff */
        /* <DEDUP_REMOVED lines=728> */
[----:B------:R-:W-:-:S02]  /*e520*/  PRMT R29, RZ, 0x7610, R29 ;  /* 0x00007610ff1d7816 */ /* 0x000fc4000000001d */
[----:B----4-:R-:W-:-:S04]  /*e530*/  @P0 LOP3.LUT R3, R3, R2, RZ, 0x3c, !PT ;  /* 0x0000000203030212 */ /* 0x010fc800078e3cff */
[----:B------:R-:W-:-:S04]  /*e540*/  @P0 LOP3.LUT R2, R3, R2, RZ, 0x3c, !PT ;  /* 0x0000000203020212 */ /* 0x000fc800078e3cff */
[----:B------:R-:W-:-:S05]  /*e550*/  @P0 LOP3.LUT R3, R3, R2, RZ, 0x3c, !PT ;  /* 0x0000000203030212 */ /* 0x000fca00078e3cff */
[----:B------:R-:W4:Y:S01]  /*e560*/  @P0 LDG.E.U8 R29, desc[UR6][R2.64] ;  /* 0x00000006021d0981 */ /* 0x000f22000c1e1100 */
[----:B------:R-:W-:-:S03]  /*e570*/  ISETP.GT.AND P1, PT, R0, 0x4d, PT ;  /* 0x0000004d0000780c */ /* 0x000fc60003f24270 */
[----:B----4-:R0:W-:Y:S04]  /*e580*/  STL [R1+0x114], R29 ;  /* 0x0001141d01007387 */ /* 0x0101e80000100800 */
[----:B0-----:R-:W4:Y:S04]  /*e590*/  LDL.LU R29, [R1+0x3168] ;  /* 0x00316800011d7983 */ /* 0x001f280000300800 */
[----:B------:R-:W5:Y:S04]  /*e5a0*/  LDL R2, [R1+0xb24] ;  /* 0x000b240001027983 */ /* 0x000f680000100800 */
[----:B------:R-:W5:Y:S01]  /*e5b0*/  LDL R3, [R1+0xb28] ;  /* 0x000b280001037983 */ /* 0x000f620000100800 */
[----:B------:R-:W-:-:S02]  /*e5c0*/  PRMT R28, RZ, 0x7610, R28 ;  /* 0x00007610ff1c7816 */ /* 0x000fc4000000001c */
[----:B-----5:R-:W-:-:S04]  /*e5d0*/  @P1 LOP3.LUT R3, R3, R2, RZ, 0x3c, !PT ;  /* 0x0000000203031212 */ /* 0x020fc800078e3cff */
[----:B------:R-:W-:-:S04]  /*e5e0*/  @P1 LOP3.LUT R2, R3, R2, RZ, 0x3c, !PT ;  /* 0x0000000203021212 */ /* 0x000fc800078e3cff */
[----:B------:R-:W-:-:S05]  /*e5f0*/  @P1 LOP3.LUT R3, R3, R2, RZ, 0x3c, !PT ;  /* 0x0000000203031212 */ /* 0x000fca00078e3cff */
[----:B------:R-:W5:Y:S01]  /*e600*/  @P1 LDG.E.U8 R28, desc[UR6][R2.64] ;  /* 0x00000006021c1981 */ /* 0x000f62000c1e1100 */
[----:B------:R-:W-:-:S03]  /*e610*/  ISETP.GT.AND P2, PT, R0, 0x4e, PT ;  /* 0x0000004e0000780c */ /* 0x000fc60003f44270 */
[----:B-----5:R0:W-:Y:S04]  /*e620*/  STL [R1+0x110], R28 ;  /* 0x0001101c01007387 */ /* 0x0201e80000100800 */
[----:B0-----:R-:W5:Y:S04]  /*e630*/  LDL.LU R28, [R1+0x3164] ;  /* 0x00316400011c7983 */ /* 0x001f680000300800 */
[----:B------:R-:W2:Y:S04]  /*e640*/  LDL R2, [R1+0xb1c] ;  /* 0x000b1c0001027983 */ /* 0x000ea80000100800 */
[----:B------:R-:W2:Y:S01]  /*e650*/  LDL R3, [R1+0xb20] ;  /* 0x000b200001037983 */ /* 0x000ea20000100800 */
[----:B------:R-:W-:-:S02]  /*e660*/  PRMT R27, RZ, 0x7610, R27 ;  /* 0x00007610ff1b7816 */ /* 0x000fc4000000001b */
[----:B--2---:R-:W-:-:S04]  /*e670*/  @P2 LOP3.LUT R3, R3, R2, RZ, 0x3c, !PT ;  /* 0x0000000203032212 */ /* 0x004fc800078e3cff */
[----:B------:R-:W-:-:S04]  /*e680*/  @P2 LOP3.LUT R2, R3, R2, RZ, 0x3c, !PT ;  /* 0x0000000203022212 */ /* 0x000fc800078e3cff */
[----:B------:R-:W-:-:S05]  /*e690*/  @P2 LOP3.LUT R3, R3, R2, RZ, 0x3c, !PT ;  /* 0x0000000203032212 */ /* 0x000fca00078e3cff */
[----:B------:R-:W2:Y:S01]  /*e6a0*/  @P2 LDG.E.U8 R27, desc[UR6][R2.64] ;  /* 0x00000006021b2981 */ /* 0x000ea2000c1e1100 */
[----:B------:R-:W-:-:S03]  /*e6b0*/  ISETP.GT.AND P3, PT, R0, 0x50, PT ;  /* 0x000000500000780c */ /* 0x000fc60003f64270 */
[----:B--2---:R0:W-:Y:S04]  /*e6c0*/  STL [R1+0xfc], R27 ;  /* 0x0000fc1b01007387 */ /* 0x0041e80000100800 */
[----:B0-----:R-:W2:Y:S04]  /*e6d0*/  LDL.LU R27, [R1+0x3160] ;  /* 0x00316000011b7983 */ /* 0x001ea80000300800 */
        /* <DEDUP_REMOVED lines=206> */
[----:B------:R-:W2:Y:S04]  /*f3c0*/  @P4 LDG.E.U8 R10, desc[UR6][R2.64] ;  /* 0x00000006020a4981 */ /* 0x000ea8000c1e1100 */
[----:B------:R-:W4:Y:S04]  /*f3d0*/  LDL R2, [R1+0xa6c] ;  /* 0x000a6c0001027983 */ /* 0x000f280000100800 */
[----:B------:R-:W4:Y:S01]  /*f3e0*/  LDL R3, [R1+0xa70] ;  /* 0x000a700001037983 */ /* 0x000f220000100800 */
[C---:B------:R-:W-:Y:S02]  /*f3f0*/  ISETP.GT.AND P1, PT, R0.reuse, 0x64, PT ;  /* 0x000000640000780c */ /* 0x040fe40003f24270 */
[----:B---3--:R-:W-:Y:S01]  /*f400*/  PRMT R11, RZ, 0x7610, R11 ;  /* 0x00007610ff0b7816 */ /* 0x008fe2000000000b */
[----:B--2---:R0:W-:Y:S01]  /*f410*/  STL [R1+0x8], R10 ;  /* 0x0000080a01007387 */ /* 0x0041e20000100800 */
[----:B------:R-:W-:-:S02]  /*f420*/  ISETP.GT.AND P3, PT, R0, 0x74, PT ;  /* 0x000000740000780c */ /* 0x000fc40003f64270 */
[----:B------:R-:W-:Y:S01]  /*f430*/  PRMT R15, RZ, 0x7610, R15 ;  /* 0x00007610ff0f7816 */ /* 0x000fe2000000000f */
[----:B0-----:R-:W2:Y:S06]  /*f440*/  LDL R10, [R1+0x9e8] ;  /* 0x0009e800010a7983 */ /* 0x001eac0000100800 */
[----:B----4-:R-:W-:-:S04]  /*f450*/  @P1 LOP3.LUT R3, R3, R2, RZ, 0x3c, !PT ;  /* 0x0000000203031212 */ /* 0x010fc800078e3cff */
[----:B------:R-:W-:-:S04]  /*f460*/  @P1 LOP3.LUT R2, R3, R2, RZ, 0x3c, !PT ;  /* 0x0000000203021212 */ /* 0x000fc800078e3cff */
[----:B------:R-:W-:-:S05]  /*f470*/  @P1 LOP3.LUT R3, R3, R2, RZ, 0x3c, !PT ;  /* 0x0000000203031212 */ /* 0x000fca00078e3cff */
[----:B------:R0:W3:Y:S04]  /*f480*/  @P1 LDG.E.U8 R11, desc[UR6][R2.64] ;  /* 0x00000006020b1981 */ /* 0x0000e8000c1e1100 */
[----:B------:R-:W0:Y:S04]  /*f490*/  LDL R2, [R1+0x9ec] ;  /* 0x0009ec0001027983 */ /* 0x000e280000100800 */
[----:B------:R-:W0:Y:S02]  /*f4a0*/  LDL R3, [R1+0x9f0] ;  /* 0x0009f00001037983 */ /* 0x000e240000100800 */
[----:B0-----:R-:W-:-:S04]  /*f4b0*/  @P3 LOP3.LUT R3, R3, R2, RZ, 0x3c, !PT ;  /* 0x0000000203033212 */ /* 0x001fc800078e3cff */
[----:B------:R-:W-:-:S04]  /*f4c0*/  @P3 LOP3.LUT R2, R3, R2, RZ, 0x3c, !PT ;  /* 0x0000000203023212 */ /* 0x000fc800078e3cff */
[----:B------:R-:W-:-:S05]  /*f4d0*/  @P3 LOP3.LUT R3, R3, R2, RZ, 0x3c, !PT ;  /* 0x0000000203033212 */ /* 0x000fca00078e3cff */
[----:B------:R-:W4:Y:S04]  /*f4e0*/  @P3 LDG.E.U8 R15, desc[UR6][R2.64] ;  /* 0x00000006020f3981 */ /* 0x000f28000c1e1100 */
[----:B---3--:R0:W-:Y:S04]  /*f4f0*/  STL [R1+0x4], R11 ;  /* 0x0000040b01007387 */ /* 0x0081e80000100800 */
[----:B0-----:R-:W3:Y:S04]  /*f500*/  LDL R11, [R1+0xa60] ;  /* 0x000a6000010b7983 */ /* 0x001ee80000100800 */
[----:B----4-:R0:W-:Y:S04]  /*f510*/  STL [R1], R15 ;  /* 0x0000000f01007387 */ /* 0x0101e80000100800 */
[----:B0-----:R-:W4:Y:S04]  /*f520*/  LDL.LU R15, [R1+0x310c] ;  /* 0x00310c00010f7983 */ /* 0x001f280000300800 */
[----:B------:R-:W2:Y:S04]  /*f530*/  LDL R2, [R1+0xa64] ;  /* 0x000a640001027983 */ /* 0x000ea80000100800 */
[----:B------:R-:W2:Y:S01]  /*f540*/  LDL R3, [R1+0xa68] ;  /* 0x000a680001037983 */ /* 0x000ea20000100800 */
[----:B------:R-:W-:-:S02]  /*f550*/  ISETP.GT.AND P0, PT, R0, 0x65, PT ;  /* 0x000000650000780c */ /* 0x000fc40003f04270 */
[----:B------:R-:W-:-:S11]  /*f560*/  PRMT R29, RZ, 0x7610, R29 ;  /* 0x00007610ff1d7816 */ /* 0x000fd6000000001d */
[----:B--2---:R-:W-:-:S04]  /*f570*/  @P0 LOP3.LUT R3, R3, R2, RZ, 0x3c, !PT ;  /* 0x0000000203030212 */ /* 0x004fc800078e3cff */
[----:B------:R-:W-:-:S04]  /*f580*/  @P0 LOP3.LUT R2, R3, R2, RZ, 0x3c, !PT ;  /* 0x0000000203020212 */ /* 0x000fc800078e3cff */
[----:B------:R-:W-:-:S05]  /*f590*/  @P0 LOP3.LUT R3, R3, R2, RZ, 0x3c, !PT ;  /* 0x0000000203030212 */ /* 0x000fca00078e3cff */
[----:B------:R0:W2:Y:S04]  /*f5a0*/  @P0 LDG.E.U8 R29, desc[UR6][R2.64] ;  /* 0x00000006021d0981 */ /* 0x0000a8000c1e1100 */
[----:B------:R-:W3:Y:S01]  /*f5b0*/  LDL R3, [R1+0x9e4] ;  /* 0x0009e40001037983 */ /* 0x000ee20000100800 */
[----:B------:R-:W-:Y:S02]  /*f5c0*/  ISETP.GT.AND P2, PT, R0, 0x75, PT ;  /* 0x000000750000780c */ /* 0x000fe40003f44270 */
[----:B-----5:R-:W-:-:S11]  /*f5d0*/  PRMT R28, RZ, 0x7610, R28 ;  /* 0x00007610ff1c7816 */ /* 0x020fd6000000001c */
[----:B0-----:R-:W-:Y:S01]  /*f5e0*/  @P2 IMAD.MOV.U32 R2, RZ, RZ, R10 ;  /* 0x000000ffff022224 */ /* 0x001fe200078e000a */
[----:B--2---:R0:W-:Y:S01]  /*f5f0*/  STL [R1+0x30f4], R29 ;  /* 0x0030f41d01007387 */ /* 0x0041e20000100800 */
[----:B------:R-:W-:Y:S02]  /*f600*/  ISETP.GT.AND P1, PT, R0, 0x66, PT ;  /* 0x000000660000780c */ /* 0x000fe40003f24270 */
[----:B------:R-:W-:Y:S01]  /*f610*/  PRMT R27, RZ, 0x7610, R27 ;  /* 0x00007610ff1b7816 */ /* 0x000fe2000000001b */
[----:B------:R-:W2:Y:S04]  /*f620*/  LDL R10, [R1+0xaa8] ;  /* 0x000aa800010a7983 */ /* 0x000ea80000100800 */
[----:B0-----:R-:W5:Y:S04]  /*f630*/  LDL R29, [R1+0xa5c] ;  /* 0x000a5c00011d7983 */ /* 0x001f680000100800 */
[----:B---3--:R0:W3:Y:S02]  /*f640*/  @P2 LDG.E.U8 R28, desc[UR6][R2.64] ;  /* 0x00000006021c2981 */ /* 0x0080e4000c1e1100 */
[----:B0-----:R-:W-:-:S02]  /*f650*/  @P1 IMAD.MOV.U32 R2, RZ, RZ, R11 ;  /* 0x000000ffff021224 */ /* 0x001fc400078e000b */
[----:B-----5:R-:W-:Y:S01]  /*f660*/  @P1 IMAD.MOV.U32 R3, RZ, RZ, R29 ;  /* 0x000000ffff031224 */ /* 0x020fe200078e001d */
[----:B---3--:R0:W-:Y:S04]  /*f670*/  STL [R1+0x30f8], R28 ;  /* 0x0030f81c01007387 */ /* 0x0081e80000100800 */
[----:B------:R1:W3:Y:S01]  /*f680*/  @P1 LDG.E.U8 R27, desc[UR6][R2.64] ;  /* 0x00000006021b1981 */ /* 0x0002e2000c1e1100 */
[----:B------:R-:W-:Y:S02]  /*f690*/  ISETP.GT.AND P3, PT, R0, 0x76, PT ;  /* 0x000000760000780c */ /* 0x000fe40003f64270 */
[----:B------:R-:W-:Y:S01]  /*f6a0*/  PRMT R26, RZ, 0x7610, R26 ;  /* 0x00007610ff1a7816 */ /* 0x000fe2000000001a */
[----:B------:R-:W5:Y:S04]  /*f6b0*/  LDL R29, [R1+0xa54] ;  /* 0x000a5400011d7983 */ /* 0x000f680000100800 */
[----:B0-----:R-:W1:Y:S04]  /*f6c0*/  LDL R28, [R1+0x9e0] ;  /* 0x0009e000011c7983 */ /* 0x001e680000100800 */
[----:B------:R-:W2:Y:S04]  /*f6d0*/  LDL R3, [R1+0x9dc] ;  /* 0x0009dc0001037983 */ /* 0x000ea80000100800 */
[----:B------:R-:W3:Y:S01]  /*f6e0*/  LDL R11, [R1+0xa58] ;  /* 0x000a5800010b7983 */ /* 0x000ee20000100800 */
[----:B-1----:R-:W-:-:S05]  /*f6f0*/  @P3 IMAD.MOV.U32 R2, RZ, RZ, R28 ;  /* 0x000000ffff023224 */ /* 0x002fca00078e001c */
[----:B--2---:R0:W2:Y:S04]  /*f700*/  @P3 LDG.E.U8 R26, desc[UR6][R2.64] ;  /* 0x00000006021a3981 */ /* 0x0040a8000c1e1100 */
[----:B---3--:R1:W-:Y:S01]  /*f710*/  STL [R1+0x30fc], R27 ;  /* 0x0030fc1b01007387 */ /* 0x0083e20000100800 */
[----:B------:R-:W-:-:S03]  /*f720*/  ISETP.GT.AND P0, PT, R0, 0x5d, PT ;  /* 0x0000005d0000780c */ /* 0x000fc60003f04270 */
[----:B------:R-:W3:Y:S04]  /*f730*/  LDL R28, [R1+0x9d8] ;  /* 0x0009d800011c7983 */ /* 0x000ee80000100800 */
[----:B-1----:R-:W3:Y:S01]  /*f740*/  LDL R27, [R1+0xaa4] ;  /* 0x000aa400011b7983 */ /* 0x002ee20000100800 */
[----:B------:R-:W-:Y:S02]  /*f750*/  ISETP.GT.AND P2, PT, R0, 0x67, PT ;  /* 0x000000670000780c */ /* 0x000fe40003f44270 */
[----:B------:R-:W-:-:S03]  /*f760*/  PRMT R25, RZ, 0x7610, R25 ;  /* 0x00007610ff197816 */ /* 0x000fc60000000019 */
[----:B0-----:R-:W-:Y:S01]  /*f770*/  @P0 IMAD.MOV.U32 R2, RZ, RZ, R10 ;  /* 0x000000ffff020224 */ /* 0x001fe200078e000a */
[----:B------:R-:W-:Y:S01]  /*f780*/  PRMT R24, RZ, 0x7610, R24 ;  /* 0x00007610ff187816 */ /* 0x000fe20000000018 */
[----:B--2---:R0:W-:Y:S01]  /*f790*/  STL [R1+0x3100], R26 ;  /* 0x0031001a01007387 */ /* 0x0041e20000100800 */
[----:B------:R-:W-:Y:S02]  /*f7a0*/  ISETP.GT.AND P4, PT, R0, 0x77, PT ;  /* 0x000000770000780c */ /* 0x000fe40003f84270 */
[----:B------:R-:W-:Y:S01]  /*f7b0*/  PRMT R23, RZ, 0x7610, R23 ;  /* 0x00007610ff177816 */ /* 0x000fe20000000017 */
[----:B------:R-:W2:Y:S04]  /*f7c0*/  LDL R10, [R1+0xa50] ;  /* 0x000a5000010a7983 */ /* 0x000ea80000100800 */
[----:B0-----:R-:W2:Y:S01]  /*f7d0*/  LDL R26, [R1+0x9d4] ;  /* 0x0009d400011a7983 */ /* 0x001ea20000100800 */
[----:B---3--:R-:W-:-:S03]  /*f7e0*/  @P0 IMAD.MOV.U32 R3, RZ, RZ, R27 ;  /* 0x000000ffff030224 */ /* 0x008fc600078e001b */
[----:B------:R-:W3:Y:S04]  /*f7f0*/  LDL R27, [R1+0xa4c] ;  /* 0x000a4c00011b7983 */ /* 0x000ee80000100800 */
[----:B------:R0:W3:Y:S02]  /*f800*/  @P0 LDG.E.U8 R25, desc[UR6][R2.64] ;  /* 0x0000000602190981 */ /* 0x0000e4000c1e1100 */
[----:B0-----:R-:W-:Y:S02]  /*f810*/  @P2 IMAD.MOV.U32 R2, RZ, RZ, R11 ;  /* 0x000000ffff022224 */ /* 0x001fe400078e000b */
[----:B-----5:R-:W-:-:S05]  /*f820*/  @P2 IMAD.MOV.U32 R3, RZ, RZ, R29 ;  /* 0x000000ffff032224 */ /* 0x020fca00078e001d */
[----:B------:R0:W5:Y:S02]  /*f830*/  @P2 LDG.E.U8 R24, desc[UR6][R2.64] ;  /* 0x0000000602182981 */ /* 0x000164000c1e1100 */
[----:B0-----:R-:W-:Y:S02]  /*f840*/  @P4 IMAD.MOV.U32 R2, RZ, RZ, R28 ;  /* 0x000000ffff024224 */ /* 0x001fe400078e001c */
[----:B--2---:R-:W-:-:S05]  /*f850*/  @P4 IMAD.MOV.U32 R3, RZ, RZ, R26 ;  /* 0x000000ffff034224 */ /* 0x004fca00078e001a */
[----:B------:R0:W2:Y:S04]  /*f860*/  @P4 LDG.E.U8 R23, desc[UR6][R2.64] ;  /* 0x0000000602174981 */ /* 0x0000a8000c1e1100 */
[----:B---3--:R1:W-:Y:S04]  /*f870*/  STL [R1+0x30d4], R25 ;  /* 0x0030d41901007387 */ /* 0x0083e80000100800 */
[----:B------:R-:W3:Y:S04]  /*f880*/  LDL R29, [R1+0x9cc] ;  /* 0x0009cc00011d7983 */ /* 0x000ee80000100800 */
[----:B------:R-:W3:Y:S04]  /*f890*/  LDL R11, [R1+0x9d0] ;  /* 0x0009d000010b7983 */ /* 0x000ee80000100800 */
[----:B-----5:R5:W-:Y:S04]  /*f8a0*/  STL [R1+0x3104], R24 ;  /* 0x0031041801007387 */ /* 0x020be80000100800 */
[----:B------:R-:W4:Y:S04]  /*f8b0*/  LDL R26, [R1+0xa44] ;  /* 0x000a4400011a7983 */ /* 0x000f280000100800 */
[----:B-1----:R-:W4:Y:S01]  /*f8c0*/  LDL R25, [R1+0xa48] ;  /* 0x000a480001197983 */ /* 0x002f220000100800 */
[----:B------:R-:W-:-:S02]  /*f8d0*/  ISETP.GT.AND P1, PT, R0, 0x68, PT ;  /* 0x000000680000780c */ /* 0x000fc40003f24270 */
[C---:B------:R-:W-:Y:S02]  /*f8e0*/  ISETP.GT.AND P3, PT, R0.reuse, 0x78, PT ;  /* 0x000000780000780c */ /* 0x040fe40003f64270 */
[----:B------:R-:W-:Y:S02]  /*f8f0*/  PRMT R22, RZ, 0x7610, R22 ;  /* 0x00007610ff167816 */ /* 0x000fe40000000016 */
[----:B------:R-:W-:-:S07]  /*f900*/  ISETP.GT.AND P0, PT, R0, 0x69, PT ;  /* 0x000000690000780c */ /* 0x000fce0003f04270 */
[----:B0-----:R-:W-:Y:S02]  /*f910*/  @P1 IMAD.MOV.U32 R3, RZ, RZ, R27 ;  /* 0x000000ffff031224 */ /* 0x001fe400078e001b */
[----:B------:R-:W-:Y:S01]  /*f920*/  @P1 IMAD.MOV.U32 R2, RZ, RZ, R10 ;  /* 0x000000ffff021224 */ /* 0x000fe200078e000a */
[----:B------:R-:W-:-:S04]  /*f930*/  PRMT R21, RZ, 0x7610, R21 ;  /* 0x00007610ff157816 */ /* 0x000fc80000000015 */
[----:B------:R3:W4:Y:S04]  /*f940*/  @P1 LDG.E.U8 R22, desc[UR6][R2.64] ;  /* 0x0000000602161981 */ /* 0x000728000c1e1100 */
[----:B--2---:R0:W-:Y:S04]  /*f950*/  STL [R1+0x3108], R23 ;  /* 0x0031081701007387 */ /* 0x0041e80000100800 */
[----:B------:R-:W2:Y:S04]  /*f960*/  LDL R28, [R1+0x9c4] ;  /* 0x0009c400011c7983 */ /* 0x000ea80000100800 */
[----:B------:R-:W2:Y:S04]  /*f970*/  LDL R27, [R1+0x9c8] ;  /* 0x0009c800011b7983 */ /* 0x000ea80000100800 */
[----:B-----5:R-:W5:Y:S04]  /*f980*/  LDL R24, [R1+0xa3c] ;  /* 0x000a3c0001187983 */ /* 0x020f680000100800 */
[----:B------:R-:W5:Y:S01]  /*f990*/  LDL R10, [R1+0xa40] ;  /* 0x000a4000010a7983 */ /* 0x000f620000100800 */
[----:B---3--:R-:W-:-:S02]  /*f9a0*/  @P3 IMAD.MOV.U32 R2, RZ, RZ, R11 ;  /* 0x000000ffff023224 */ /* 0x008fc400078e000b */
[----:B------:R-:W-:Y:S01]  /*f9b0*/  @P3 IMAD.MOV.U32 R3, RZ, RZ, R29 ;  /* 0x000000ffff033224 */ /* 0x000fe200078e001d */
[----:B0-----:R-:W3:Y:S04]  /*f9c0*/  LDL R23, [R1+0x9bc] ;  /* 0x0009bc0001177983 */ /* 0x001ee80000100800 */
[----:B------:R-:W3:Y:S04]  /*f9d0*/  LDL R11, [R1+0x9c0] ;  /* 0x0009c000010b7983 */ /* 0x000ee80000100800 */
[----:B------:R4:W3:Y:S02]  /*f9e0*/  @P3 LDG.E.U8 R21, desc[UR6][R2.64] ;  /* 0x0000000602153981 */ /* 0x0008e4000c1e1100 */
[----:B----4-:R-:W-:-:S02]  /*f9f0*/  @P0 IMAD.MOV.U32 R2, RZ, RZ, R25 ;  /* 0x000000ffff020224 */ /* 0x010fc400078e0019 */
[----:B------:R-:W-:Y:S01]  /*fa00*/  @P0 IMAD.MOV.U32 R3, RZ, RZ, R26 ;  /* 0x000000ffff030224 */ /* 0x000fe200078e001a */
[----:B------:R-:W4:Y:S04]  /*fa10*/  LDL R25, [R1+0xaa0] ;  /* 0x000aa00001197983 */ /* 0x000f280000100800 */
[----:B------:R-:W4:Y:S01]  /*fa20*/  LDL R26, [R1+0xa9c] ;  /* 0x000a9c00011a7983 */ /* 0x000f220000100800 */
[C---:B------:R-:W-:Y:S02]  /*fa30*/  ISETP.GT.AND P2, PT, R0.reuse, 0x79, PT ;  /* 0x000000790000780c */ /* 0x040fe40003f44270 */
[----:B------:R-:W-:Y:S02]  /*fa40*/  PRMT R20, RZ, 0x7610, R20 ;  /* 0x00007610ff147816 */ /* 0x000fe40000000014 */
[----:B------:R-:W-:-:S02]  /*fa50*/  ISETP.GT.AND P1, PT, R0, 0x6a, PT ;  /* 0x0000006a0000780c */ /* 0x000fc40003f24270 */
[----:B------:R-:W-:Y:S02]  /*fa60*/  PRMT R19, RZ, 0x7610, R19 ;  /* 0x00007610ff137816 */ /* 0x000fe40000000013 */
[C---:B------:R-:W-:Y:S01]  /*fa70*/  ISETP.GT.AND P3, PT, R0.reuse, 0x7a, PT ;  /* 0x0000007a0000780c */ /* 0x040fe20003f64270 */
[----:B------:R2:W4:Y:S01]  /*fa80*/  @P0 LDG.E.U8 R20, desc[UR6][R2.64] ;  /* 0x0000000602140981 */ /* 0x000522000c1e1100 */
[----:B------:R-:W-:Y:S02]  /*fa90*/  PRMT R18, RZ, 0x7610, R18 ;  /* 0x00007610ff127816 */ /* 0x000fe40000000012 */
[----:B------:R-:W-:Y:S02]  /*faa0*/  ISETP.GT.AND P0, PT, R0, 0x5e, PT ;  /* 0x0000005e0000780c */ /* 0x000fe40003f04270 */
[----:B------:R-:W-:Y:S02]  /*fab0*/  PRMT R17, RZ, 0x7610, R17 ;  /* 0x00007610ff117816 */ /* 0x000fe40000000011 */
[----:B------:R-:W-:Y:S01]  /*fac0*/  PRMT R16, RZ, 0x7610, R16 ;  /* 0x00007610ff107816 */ /* 0x000fe20000000010 */
[----:B--2---:R-:W-:-:S02]  /*fad0*/  @P2 IMAD.MOV.U32 R3, RZ, RZ, R28 ;  /* 0x000000ffff032224 */ /* 0x004fc400078e001c */
[----:B------:R-:W-:Y:S02]  /*fae0*/  @P2 IMAD.MOV.U32 R2, RZ, RZ, R27 ;  /* 0x000000ffff022224 */ /* 0x000fe400078e001b */
[----:B------:R-:W2:Y:S04]  /*faf0*/  LDL R27, [R1+0xa2c] ;  /* 0x000a2c00011b7983 */ /* 0x000ea80000100800 */
[----:B------:R5:W2:Y:S02]  /*fb00*/  @P2 LDG.E.U8 R19, desc[UR6][R2.64] ;  /* 0x0000000602132981 */ /* 0x000aa4000c1e1100 */
[----:B-----5:R-:W-:Y:S02]  /*fb10*/  @P1 IMAD.MOV.U32 R2, RZ, RZ, R10 ;  /* 0x000000ffff021224 */ /* 0x020fe400078e000a */
[----:B------:R-:W-:Y:S01]  /*fb20*/  @P1 IMAD.MOV.U32 R3, RZ, RZ, R24 ;  /* 0x000000ffff031224 */ /* 0x000fe200078e0018 */
[----:B------:R-:W5:Y:S04]  /*fb30*/  LDL R10, [R1+0xa38] ;  /* 0x000a3800010a7983 */ /* 0x000f680000100800 */
[----:B------:R3:W2:Y:S04]  /*fb40*/  @P1 LDG.E.U8 R18, desc[UR6][R2.64] ;  /* 0x0000000602121981 */ /* 0x0006a8000c1e1100 */
[----:B------:R-:W2:Y:S01]  /*fb50*/  LDL R24, [R1+0xa34] ;  /* 0x000a340001187983 */ /* 0x000ea20000100800 */
[----:B---3--:R-:W-:-:S02]  /*fb60*/  @P3 IMAD.MOV.U32 R2, RZ, RZ, R11 ;  /* 0x000000ffff023224 */ /* 0x008fc400078e000b */
[----:B------:R-:W-:Y:S01]  /*fb70*/  @P3 IMAD.MOV.U32 R3, RZ, RZ, R23 ;  /* 0x000000ffff033224 */ /* 0x000fe200078e0017 */
[----:B------:R-:W3:Y:S04]  /*fb80*/  LDL R11, [R1+0x9b8] ;  /* 0x0009b800010b7983 */ /* 0x000ee80000100800 */
[----:B------:R4:W3:Y:S04]  /*fb90*/  @P3 LDG.E.U8 R17, desc[UR6][R2.64] ;  /* 0x0000000602113981 */ /* 0x0008e8000c1e1100 */
[----:B------:R-:W3:Y:S01]  /*fba0*/  LDL R23, [R1+0x9b4] ;  /* 0x0009b40001177983 */ /* 0x000ee20000100800 */
[----:B----4-:R-:W-:-:S02]  /*fbb0*/  @P0 IMAD.MOV.U32 R2, RZ, RZ, R25 ;  /* 0x000000ffff020224 */ /* 0x010fc400078e0019 */
[----:B------:R-:W-:Y:S02]  /*fbc0*/  @P0 IMAD.MOV.U32 R3, RZ, RZ, R26 ;  /* 0x000000ffff030224 */ /* 0x000fe400078e001a */
[----:B------:R-:W4:Y:S04]  /*fbd0*/  LDL R26, [R1+0xa30] ;  /* 0x000a3000011a7983 */ /* 0x000f280000100800 */
[----:B------:R5:W4:Y:S01]  /*fbe0*/  @P0 LDG.E.U8 R16, desc[UR6][R2.64] ;  /* 0x0000000602100981 */ /* 0x000b22000c1e1100 */
[C---:B------:R-:W-:Y:S02]  /*fbf0*/  ISETP.GT.AND P2, PT, R0.reuse, 0x6b, PT ;  /* 0x0000006b0000780c */ /* 0x040fe40003f44270 */
[----:B------:R-:W-:Y:S02]  /*fc00*/  ISETP.GT.AND P4, PT, R0, 0x7b, PT ;  /* 0x0000007b0000780c */ /* 0x000fe40003f84270 */
[----:B------:R-:W-:-:S02]  /*fc10*/  PRMT R12, RZ, 0x7610, R12 ;  /* 0x00007610ff0c7816 */ /* 0x000fc4000000000c */
[----:B------:R-:W-:Y:S02]  /*fc20*/  ISETP.GT.AND P1, PT, R0, 0x6c, PT ;  /* 0x0000006c0000780c */ /* 0x000fe40003f24270 */
[----:B------:R-:W-:Y:S02]  /*fc30*/  PRMT R9, RZ, 0x7610, R9 ;  /* 0x00007610ff097816 */ /* 0x000fe40000000009 */
[----:B------:R-:W-:-:S03]  /*fc40*/  PRMT R8, RZ, 0x7610, R8 ;  /* 0x00007610ff087816 */ /* 0x000fc60000000008 */
[----:B-----5:R-:W-:Y:S02]  /*fc50*/  @P2 IMAD.MOV.U32 R2, RZ, RZ, R10 ;  /* 0x000000ffff022224 */ /* 0x020fe400078e000a */
[----:B--2---:R-:W-:-:S05]  /*fc60*/  @P2 IMAD.MOV.U32 R3, RZ, RZ, R24 ;  /* 0x000000ffff032224 */ /* 0x004fca00078e0018 */
[----:B------:R3:W2:Y:S02]  /*fc70*/  @P2 LDG.E.U8 R12, desc[UR6][R2.64] ;  /* 0x00000006020c2981 */ /* 0x0006a4000c1e1100 */
[----:B---3--:R-:W-:Y:S02]  /*fc80*/  @P4 IMAD.MOV.U32 R3, RZ, RZ, R23 ;  /* 0x000000ffff034224 */ /* 0x008fe400078e0017 */
[----:B----4-:R0:W-:Y:S04]  /*fc90*/  STL [R1+0x30c4], R16 ;  /* 0x0030c41001007387 */ /* 0x0101e80000100800 */
[----:B------:R-:W3:Y:S04]  /*fca0*/  LDL R25, [R1+0x9ac] ;  /* 0x0009ac0001197983 */ /* 0x000ee80000100800 */
[----:B------:R-:W4:Y:S04]  /*fcb0*/  LDL R10, [R1+0x9b0] ;  /* 0x0009b000010a7983 */ /* 0x000f280000100800 */
[----:B------:R-:W5:Y:S04]  /*fcc0*/  LDL R24, [R1+0xa24] ;  /* 0x000a240001187983 */ /* 0x000f680000100800 */
[----:B------:R-:W2:Y:S01]  /*fcd0*/  LDL R23, [R1+0xa28] ;  /* 0x000a280001177983 */ /* 0x000ea20000100800 */
[----:B------:R-:W-:-:S03]  /*fce0*/  @P4 IMAD.MOV.U32 R2, RZ, RZ, R11 ;  /* 0x000000ffff024224 */ /* 0x000fc600078e000b */
[----:B0-----:R-:W2:Y:S04]  /*fcf0*/  LDL R16, [R1+0x9a4] ;  /* 0x0009a40001107983 */ /* 0x001ea80000100800 */
[----:B------:R-:W5:Y:S04]  /*fd00*/  LDL R11, [R1+0x9a8] ;  /* 0x0009a800010b7983 */ /* 0x000f680000100800 */
[----:B------:R0:W5:Y:S02]  /*fd10*/  @P4 LDG.E.U8 R9, desc[UR6][R2.64] ;  /* 0x0000000602094981 */ /* 0x000164000c1e1100 */
[----:B0-----:R-:W-:-:S02]  /*fd20*/  @P1 IMAD.MOV.U32 R2, RZ, RZ, R26 ;  /* 0x000000ffff021224 */ /* 0x001fc400078e001a */
[----:B------:R-:W-:-:S05]  /*fd30*/  @P1 IMAD.MOV.U32 R3, RZ, RZ, R27 ;  /* 0x000000ffff031224 */ /* 0x000fca00078e001b */
[----:B------:R3:W5:Y:S01]  /*fd40*/  @P1 LDG.E.U8 R8, desc[UR6][R2.64] ;  /* 0x0000000602081981 */ /* 0x000762000c1e1100 */
[C---:B------:R-:W-:Y:S02]  /*fd50*/  ISETP.GT.AND P3, PT, R0.reuse, 0x7c, PT ;  /* 0x0000007c0000780c */ /* 0x040fe40003f64270 */
[C---:B------:R-:W-:Y:S02]  /*fd60*/  ISETP.GT.AND P2, PT, R0.reuse, 0x6d, PT ;  /* 0x0000006d0000780c */ /* 0x040fe40003f44270 */
[----:B------:R-:W-:Y:S02]  /*fd70*/  PRMT R7, RZ, 0x7610, R7 ;  /* 0x00007610ff077816 */ /* 0x000fe40000000007 */
[----:B------:R-:W-:Y:S02]  /*fd80*/  ISETP.GT.AND P4, PT, R0, 0x7d, PT ;  /* 0x0000007d0000780c */ /* 0x000fe40003f84270 */
[----:B------:R-:W-:Y:S02]  /*fd90*/  PRMT R6, RZ, 0x7610, R6 ;  /* 0x00007610ff067816 */ /* 0x000fe40000000006 */
[----:B------:R-:W-:-:S03]  /*fda0*/  PRMT R5, RZ, 0x7610, R5 ;  /* 0x00007610ff057816 */ /* 0x000fc60000000005 */
[----:B---3--:R-:W-:Y:S02]  /*fdb0*/  @P3 IMAD.MOV.U32 R3, RZ, RZ, R25 ;  /* 0x000000ffff033224 */ /* 0x008fe400078e0019 */
[----:B----4-:R-:W-:-:S05]  /*fdc0*/  @P3 IMAD.MOV.U32 R2, RZ, RZ, R10 ;  /* 0x000000ffff023224 */ /* 0x010fca00078e000a */
[----:B------:R2:W3:Y:S02]  /*fdd0*/  @P3 LDG.E.U8 R7, desc[UR6][R2.64] ;  /* 0x0000000602073981 */ /* 0x0004e4000c1e1100 */
[----:B--2---:R-:W-:Y:S02]  /*fde0*/  @P2 IMAD.MOV.U32 R2, RZ, RZ, R23 ;  /* 0x000000ffff022224 */ /* 0x004fe400078e0017 */
[----:B-----5:R-:W-:-:S05]  /*fdf0*/  @P2 IMAD.MOV.U32 R3, RZ, RZ, R24 ;  /* 0x000000ffff032224 */ /* 0x020fca00078e0018 */
[----:B------:R0:W2:Y:S02]  /*fe00*/  @P2 LDG.E.U8 R6, desc[UR6][R2.64] ;  /* 0x0000000602062981 */ /* 0x0000a4000c1e1100 */
[----:B0-----:R-:W-:Y:S02]  /*fe10*/  @P4 IMAD.MOV.U32 R2, RZ, RZ, R11 ;  /* 0x000000ffff024224 */ /* 0x001fe400078e000b */
[----:B------:R-:W-:-:S05]  /*fe20*/  @P4 IMAD.MOV.U32 R3, RZ, RZ, R16 ;  /* 0x000000ffff034224 */ /* 0x000fca00078e0010 */
[----:B------:R-:W4:Y:S04]  /*fe30*/  @P4 LDG.E.U8 R5, desc[UR6][R2.64] ;  /* 0x0000000602054981 */ /* 0x000f28000c1e1100 */
[----:B------:R0:W-:Y:S04]  /*fe40*/  STL [R1+0x30e4], R8 ;  /* 0x0030e40801007387 */ /* 0x0001e80000100800 */
[----:B------:R-:W5:Y:S04]  /*fe50*/  LDL R10, [R1+0xa1c] ;  /* 0x000a1c00010a7983 */ /* 0x000f680000100800 */
[----:B0-----:R-:W5:Y:S01]  /*fe60*/  LDL R8, [R1+0xa20] ;  /* 0x000a200001087983 */ /* 0x001f620000100800 */
[----:B------:R-:W-:-:S03]  /*fe70*/  ISETP.GT.AND P0, PT, R0, 0x6e, PT ;  /* 0x0000006e0000780c */ /* 0x000fc60003f04270 */
[----:B---3--:R0:W-:Y:S04]  /*fe80*/  STL [R1+0x30e8], R7 ;  /* 0x0030e80701007387 */ /* 0x0081e80000100800 */
[----:B--2---:R1:W-:Y:S04]  /*fe90*/  STL [R1+0x30d8], R6 ;  /* 0x0030d80601007387 */ /* 0x0043e80000100800 */
[----:B------:R-:W2:Y:S04]  /*fea0*/  LDL R27, [R1+0x99c] ;  /* 0x00099c00011b7983 */ /* 0x000ea80000100800 */
[----:B------:R-:W3:Y:S04]  /*feb0*/  LDL R26, [R1+0x9a0] ;  /* 0x0009a000011a7983 */ /* 0x000ee80000100800 */
[----:B------:R-:W3:Y:S04]  /*fec0*/  LDL R25, [R1+0xb14] ;  /* 0x000b140001197983 */ /* 0x000ee80000100800 */
[----:B------:R-:W3:Y:S04]  /*fed0*/  LDL R24, [R1+0xb18] ;  /* 0x000b180001187983 */ /* 0x000ee80000100800 */
[----:B----4-:R4:W-:Y:S04]  /*fee0*/  STL [R1+0x30dc], R5 ;  /* 0x0030dc0501007387 */ /* 0x0109e80000100800 */
[----:B------:R-:W3:Y:S04]  /*fef0*/  LDL R23, [R1+0xa94] ;  /* 0x000a940001177983 */ /* 0x000ee80000100800 */
[----:B------:R-:W3:Y:S01]  /*ff00*/  LDL R16, [R1+0xa98] ;  /* 0x000a980001107983 */ /* 0x000ee20000100800 */
[----:B-----5:R-:W-:-:S02]  /*ff10*/  @P0 IMAD.MOV.U32 R11, RZ, RZ, R10 ;  /* 0x000000ffff0b0224 */ /* 0x020fc400078e000a */
[----:B------:R-:W-:Y:S01]  /*ff20*/  @P0 IMAD.MOV.U32 R10, RZ, RZ, R8 ;  /* 0x000000ffff0a0224 */ /* 0x000fe200078e0008 */
[----:B0-----:R-:W5:Y:S04]  /*ff30*/  LDL R7, [R1+0xa18] ;  /* 0x000a180001077983 */ /* 0x001f680000100800 */
[----:B------:R-:W5:Y:S04]  /*ff40*/  LDL R8, [R1+0xa14] ;  /* 0x000a140001087983 */ /* 0x000f680000100800 */
[----:B-1----:R-:W5:Y:S04]  /*ff50*/  LDL R6, [R1+0x994] ;  /* 0x0009940001067983 */ /* 0x002f680000100800 */
[----:B----4-:R-:W4:Y:S01]  /*ff60*/  LDL R5, [R1+0x998] ;  /* 0x0009980001057983 */ /* 0x010f220000100800 */
[----:B------:R-:W-:-:S02]  /*ff70*/  ISETP.GT.AND P1, PT, R0, 0x7e, PT ;  /* 0x0000007e0000780c */ /* 0x000fc40003f24270 */
[C---:B------:R-:W-:Y:S02]  /*ff80*/  ISETP.GT.AND P2, PT, R0.reuse, 0x4f, PT ;  /* 0x0000004f0000780c */ /* 0x040fe40003f44270 */
[----:B------:R-:W-:Y:S02]  /*ff90*/  PRMT R4, RZ, 0x7610, R4 ;  /* 0x00007610ff047816 */ /* 0x000fe40000000004 */
[----:B------:R-:W-:Y:S02]  /*ffa0*/  PRMT R3, RZ, 0x7610, R3 ;  /* 0x00007610ff037816 */ /* 0x000fe40000000003 */
[C---:B------:R-:W-:Y:S02]  /*ffb0*/  ISETP.GT.AND P3, PT, R0.reuse, 0x5f, PT ;  /* 0x0000005f0000780c */ /* 0x040fe40003f64270 */
[----:B------:R2:W4:Y:S01]  /*ffc0*/  @P0 LDG.E.U8 R4, desc[UR6][R10.64] ;  /* 0x000000060a040981 */ /* 0x000522000c1e1100 */
[----:B------:R-:W-:Y:S02]  /*ffd0*/  ISETP.GT.AND P4, PT, R0, 0x6f, PT ;  /* 0x0000006f0000780c */ /* 0x000fe40003f84270 */
[----:B------:R-:W-:-:S02]  /*ffe0*/  PRMT R2, RZ, 0x7610, R2 ;  /* 0x00007610ff027816 */ /* 0x000fc40000000002 */
[----:B------:R-:W-:Y:S02]  /*fff0*/  ISETP.GT.AND P0, PT, R0, 0x7f, PT ;  /* 0x0000007f0000780c */ /* 0x000fe40003f04270 */
[----:B------:R-:W-:Y:S02]  /*10000*/  PRMT R13, RZ, 0x7610, R13 ;  /* 0x00007610ff0d7816 */ /* 0x000fe4000000000d */
[----:B------:R-:W-:Y:S02]  /*10010*/  PRMT R14, RZ, 0x7610, R14 ;  /* 0x00007610ff0e7816 */ /* 0x000fe4000000000e */
[----:B------:R-:W-:Y:S01]  /*10020*/  PRMT R15, RZ, 0x7610, R15 ;  /* 0x00007610ff0f7816 */ /* 0x000fe2000000000f */
[----:B--2---:R-:W-:Y:S02]  /*10030*/  @P1 IMAD.MOV.U32 R11, RZ, RZ, R27 ;  /* 0x000000ffff0b1224 */ /* 0x004fe400078e001b */
[----:B---3--:R-:W-:-:S05]  /*10040*/  @P1 IMAD.MOV.U32 R10, RZ, RZ, R26 ;  /* 0x000000ffff0a1224 */ /* 0x008fca00078e001a */
[----:B------:R0:W2:Y:S02]  /*10050*/  @P1 LDG.E.U8 R3, desc[UR6][R10.64] ;  /* 0x000000060a031981 */ /* 0x0000a4000c1e1100 */
[----:B0-----:R-:W-:Y:S02]  /*10060*/  @P2 IMAD.MOV.U32 R10, RZ, RZ, R24 ;  /* 0x000000ffff0a2224 */ /* 0x001fe400078e0018 */
[----:B------:R-:W-:-:S05]  /*10070*/  @P2 IMAD.MOV.U32 R11, RZ, RZ, R25 ;  /* 0x000000ffff0b2224 */ /* 0x000fca00078e0019 */
[----:B------:R0:W3:Y:S02]  /*10080*/  @P2 LDG.E.U8 R2, desc[UR6][R10.64] ;  /* 0x000000060a022981 */ /* 0x0000e4000c1e1100 */
[----:B0-----:R-:W-:Y:S02]  /*10090*/  @P3 IMAD.MOV.U32 R10, RZ, RZ, R16 ;  /* 0x000000ffff0a3224 */ /* 0x001fe400078e0010 */
[----:B------:R-:W-:-:S05]  /*100a0*/  @P3 IMAD.MOV.U32 R11, RZ, RZ, R23 ;  /* 0x000000ffff0b3224 */ /* 0x000fca00078e0017 */
[----:B------:R5:W3:Y:S02]  /*100b0*/  @P3 LDG.E.U8 R13, desc[UR6][R10.64] ;  /* 0x000000060a0d3981 */ /* 0x000ae4000c1e1100 */
[----:B-----5:R-:W-:Y:S02]  /*100c0*/  @P4 IMAD.MOV.U32 R10, RZ, RZ, R7 ;  /* 0x000000ffff0a4224 */ /* 0x020fe400078e0007 */
[----:B------:R-:W-:-:S05]  /*100d0*/  @P4 IMAD.MOV.U32 R11, RZ, RZ, R8 ;  /* 0x000000ffff0b4224 */ /* 0x000fca00078e0008 */
[----:B------:R4:W5:Y:S02]  /*100e0*/  @P4 LDG.E.U8 R14, desc[UR6][R10.64] ;  /* 0x000000060a0e4981 */ /* 0x000964000c1e1100 */
[----:B----4-:R-:W-:Y:S02]  /*100f0*/  @P0 IMAD.MOV.U32 R10, RZ, RZ, R5 ;  /* 0x000000ffff0a0224 */ /* 0x010fe400078e0005 */
[----:B------:R-:W-:-:S05]  /*10100*/  @P0 IMAD.MOV.U32 R11, RZ, RZ, R6 ;  /* 0x000000ffff0b0224 */ /* 0x000fca00078e0006 */
[----:B------:R0:W4:Y:S02]  /*10110*/  @P0 LDG.E.U8 R15, desc[UR6][R10.64] ;  /* 0x000000060a0f0981 */ /* 0x000124000c1e1100 */
[----:B0-----:R-:W0:Y:S02]  /*10120*/  S2R R11, SR_TID.X ;  /* 0x00000000000b7919 */ /* 0x001e240000002100 */
[----:B------:R1:W-:Y:S01]  /*10130*/  STL [R1+0x30c8], R4 ;  /* 0x0030c80401007387 */ /* 0x0003e20000100800 */
[C---:B0-----:R-:W-:Y:S02]  /*10140*/  LOP3.LUT R10, R11.reuse, 0x180, RZ, 0xc0, !PT ;  /* 0x000001800b0a7812 */ /* 0x041fe400078ec0ff */
[----:B------:R-:W-:Y:S02]  /*10150*/  LOP3.LUT R6, R11, 0x3, RZ, 0xc0, !PT ;  /* 0x000000030b067812 */ /* 0x000fe400078ec0ff */
[----:B-1----:R-:W-:-:S04]  /*10160*/  SHF.R.U32.HI R4, RZ, 0x2, R11 ;  /* 0x00000002ff047819 */ /* 0x002fc8000001160b */
[----:B------:R-:W-:Y:S02]  /*10170*/  SGXT.U32 R7, R4, 0x3 ;  /* 0x000000030407781a */ /* 0x000fe40000000000 */
[C---:B------:R-:W-:Y:S01]  /*10180*/  LOP3.LUT R5, R11.reuse, 0x7, RZ, 0xc0, !PT ;  /* 0x000000070b057812 */ /* 0x040fe200078ec0ff */
[----:B------:R-:W-:Y:S01]  /*10190*/  IMAD.SHL.U32 R4, R11, 0x2, RZ ;  /* 0x000000020b047824 */ /* 0x000fe200078e00ff */
[----:B--2---:R-:W-:Y:S04]  /*101a0*/  STL [R1+0x30cc], R3 ;  /* 0x0030cc0301007387 */ /* 0x004fe80000100800 */
[----:B---3--:R0:W-:Y:S02]  /*101b0*/  STL [R1+0x30b4], R2 ;  /* 0x0030b40201007387 */ /* 0x0081e40000100800 */
[----:B0-----:R-:W-:Y:S01]  /*101c0*/  SHF.R.U32.HI R2, RZ, 0x3, R10 ;  /* 0x00000003ff027819 */ /* 0x001fe2000001160a */
[----:B------:R-:W-:-:S05]  /*101d0*/  IMAD R10, R6, 0x820, RZ ;  /* 0x00000820060a7824 */ /* 0x000fca00078e02ff */
[----:B------:R-:W-:Y:S01]  /*101e0*/  LOP3.LUT R10, R10, R7, R2, 0x1e, !PT ;  /* 0x000000070a0a7212 */ /* 0x000fe200078e1e02 */
[----:B------:R-:W-:Y:S01]  /*101f0*/  STL [R1+0x30b8], R13 ;  /* 0x0030b80d01007387 */ /* 0x000fe20000100800 */
[----:B------:R-:W-:-:S03]  /*10200*/  IMAD.SHL.U32 R3, R11, 0x20, RZ ;  /* 0x000000200b037824 */ /* 0x000fc600078e00ff */
[----:B-----5:R0:W-:Y:S02]  /*10210*/  STL [R1+0x30bc], R14 ;  /* 0x0030bc0e01007387 */ /* 0x0201e40000100800 */
[----:B------:R-:W-:Y:S02]  /*10220*/  LOP3.LUT R6, R3, 0xc00, RZ, 0xc0, !PT ;  /* 0x00000c0003067812 */ /* 0x000fe400078ec0ff */
[----:B----4-:R1:W-:Y:S04]  /*10230*/  STL [R1+0x30c0], R15 ;  /* 0x0030c00f01007387 */ /* 0x0103e80000100800 */
        /* <DEDUP_REMOVED lines=13> */
[----:B------:R-:W-:-:S03]  /*10310*/  IMAD.SHL.U32 R3, R5, 0x10, RZ ;  /* 0x0000001005037824 */ /* 0x000fc600078e00ff */
[----:B------:R-:W-:Y:S04]  /*10320*/  STL [R1+0x3080], R10 ;  /* 0x0030800a01007387 */ /* 0x000fe80000100800 */
[----:B------:R-:W-:Y:S01]  /*10330*/  STL [R1+0x3088], R10 ;  /* 0x0030880a01007387 */ /* 0x000fe20000100800 */
[----:B0-----:R-:W-:-:S03]  /*10340*/  IMAD R14, R5, 0x80, R6 ;  /* 0x00000080050e7824 */ /* 0x001fc600078e0206 */
[----:B------:R-:W-:Y:S01]  /*10350*/  STL [R1+0x3090], R10 ;  /* 0x0030900a01007387 */ /* 0x000fe20000100800 */
[----:B------:R-:W-:-:S03]  /*10360*/  LOP3.LUT R6, R11, 0x7f, RZ, 0xc0, !PT ;  /* 0x0000007f0b067812 */ /* 0x000fc600078ec0ff */
[----:B------:R-:W-:Y:S01]  /*10370*/  STL [R1+0x3098], R10 ;  /* 0x0030980a01007387 */ /* 0x000fe20000100800 */
[----:B-1----:R-:W-:-:S03]  /*10380*/  LOP3.LUT R15, R11, 0x1ff, RZ, 0xc0, !PT ;  /* 0x000001ff0b0f7812 */ /* 0x002fc600078ec0ff */
[----:B------:R-:W-:Y:S01]  /*10390*/  STL [R1+0x30a0], R10 ;  /* 0x0030a00a01007387 */ /* 0x000fe20000100800 */
[----:B------:R-:W-:-:S03]  /*103a0*/  LOP3.LUT R11, R2, 0x1ff, R11, 0x78, !PT ;  /* 0x000001ff020b7812 */ /* 0x000fc600078e780b */
[----:B------:R-:W-:Y:S04]  /*103b0*/  STL [R1+0x30a8], R10 ;  /* 0x0030a80a01007387 */ /* 0x000fe80000100800 */
[----:B------:R-:W-:Y:S04]  /*103c0*/  STL [R1+0x30b0], R10 ;  /* 0x0030b00a01007387 */ /* 0x000fe80000100800 */
[----:B------:R0:W-:Y:S04]  /*103d0*/  STL [R1+0x30d0], R10 ;  /* 0x0030d00a01007387 */ /* 0x0001e80000100800 */
[----:B------:R-:W2:Y:S01]  /*103e0*/  LDL.LU R2, [R1+0x51c] ;  /* 0x00051c0001027983 */ /* 0x000ea20000300800 */
[----:B0-----:R-:W-:-:S03]  /*103f0*/  LOP3.LUT R10, R3, 0x30, R4, 0x78, !PT ;  /* 0x00000030030a7812 */ /* 0x001fc600078e7804 */
[----:B------:R-:W3:Y:S04]  /*10400*/  LDL.LU R3, [R1+0x41c] ;  /* 0x00041c0001037983 */ /* 0x000ee80000300800 */
[----:B------:R-:W4:Y:S04]  /*10410*/  LDL.LU R25, [R1+0x20c] ;  /* 0x00020c0001197983 */ /* 0x000f280000300800 */
[----:B------:R-:W5:Y:S04]  /*10420*/  LDL.LU R4, [R1+0x184] ;  /* 0x0001840001047983 */ /* 0x000f680000300800 */
        /* <DEDUP_REMOVED lines=20> */
[----:B------:R-:W-:-:S03]  /*10570*/  IMAD.IADD R10, R14, 0x1, R10 ;  /* 0x000000010e0a7824 */ /* 0x000fc600078e020a */
[----:B------:R-:W-:Y:S04]  /*10580*/  STL [R1+0x3084], R11 ;  /* 0x0030840b01007387 */ /* 0x000fe80000100800 */
[----:B------:R-:W-:Y:S04]  /*10590*/  STL [R1+0x308c], R11 ;  /* 0x00308c0b01007387 */ /* 0x000fe80000100800 */
[----:B------:R-:W-:Y:S01]  /*105a0*/  STL [R1+0x3094], R11 ;  /* 0x0030940b01007387 */ /* 0x000fe20000100800 */
[----:B------:R-:W-:Y:S01]  /*105b0*/  BAR.SYNC.DEFER_BLOCKING 0x0 ;  /* 0x0000000000007b1d */ /* 0x000fe20000010000 */
[----:B------:R-:W-:-:S05]  /*105c0*/  ISETP.GE.AND P0, PT, R6, R0, PT ;  /* 0x000000000600720c */ /* 0x000fca0003f06270 */
[----:B------:R-:W-:Y:S04]  /*105d0*/  STL [R1+0x309c], R11 ;  /* 0x00309c0b01007387 */ /* 0x000fe80000100800 */
[----:B------:R-:W-:Y:S04]  /*105e0*/  STL [R1+0x30a4], R11 ;  /* 0x0030a40b01007387 */ /* 0x000fe80000100800 */
[----:B------:R-:W-:Y:S04]  /*105f0*/  STL [R1+0x30ac], R11 ;  /* 0x0030ac0b01007387 */ /* 0x000fe80000100800 */
[----:B------:R-:W-:Y:S04]  /*10600*/  STL [R1+0x30e0], R11 ;  /* 0x0030e00b01007387 */ /* 0x000fe80000100800 */
[----:B------:R-:W5:Y:S04]  /*10610*/  LDL.LU R6, [R1+0xf4] ;  /* 0x0000f40001067983 */ /* 0x000f680000300800 */
[----:B------:R-:W-:Y:S04]  /*10620*/  STL [R1+0x610], R10 ;  /* 0x0006100a01007387 */ /* 0x000fe80000100800 */
[----:B------:R-:W5:Y:S04]  /*10630*/  LDL.LU R24, [R1+0xc0] ;  /* 0x0000c00001187983 */ /* 0x000f680000300800 */
[----:B------:R-:W5:Y:S01]  /*10640*/  LDL.LU R26, [R1+0x1c] ;  /* 0x00001c00011a7983 */ /* 0x000f620000300800 */
[----:B------:R-:W0:Y:S01]  /*10650*/  S2UR UR5, SR_CgaCtaId ;  /* 0x00000000000579c3 */ /* 0x000e220000008800 */
[----:B------:R-:W-:Y:S01]  /*10660*/  UMOV UR4, 0x400 ;  /* 0x0000040000047882 */ /* 0x000fe20000000000 */
[----:B------:R-:W-:Y:S01]  /*10670*/  LOP3.LUT R0, R15, 0x8, RZ, 0x3c, !PT ;  /* 0x000000080f007812 */ /* 0x000fe200078e3cff */
[----:B0-----:R-:W-:-:S09]  /*10680*/  ULEA UR4, UR5, UR4, 0x18 ;  /* 0x0000000405047291 */ /* 0x001fd2000f8ec0ff */
[----:B--2---:R-:W-:Y:S04]  /*10690*/  STS.U8 [R15+UR4], R2 ;  /* 0x000000020f007988 */ /* 0x004fe80008000004 */
[----:B---3--:R-:W-:Y:S04]  /*106a0*/  STS.U8 [R15+UR4+0x2000], R3 ;  /* 0x002000030f007988 */ /* 0x008fe80008000004 */
[----:B----4-:R0:W-:Y:S04]  /*106b0*/  STS.U8 [R15+UR4+0x4000], R25 ;  /* 0x004000190f007988 */ /* 0x0101e80008000004 */
[----:B-----5:R1:W-:Y:S04]  /*106c0*/  STS.U8 [R15+UR4+0x6000], R4 ;  /* 0x006000040f007988 */ /* 0x0203e80008000004 */
[----:B0-----:R-:W2:Y:S04]  /*106d0*/  LDL.LU R25, [R1+0x514] ;  /* 0x0005140001197983 */ /* 0x001ea80000300800 */
[----:B------:R-:W3:Y:S04]  /*106e0*/  LDL.LU R2, [R1+0x414] ;  /* 0x0004140001027983 */ /* 0x000ee80000300800 */
[----:B------:R-:W4:Y:S04]  /*106f0*/  LDL.LU R3, [R1+0x204] ;  /* 0x0002040001037983 */ /* 0x000f280000300800 */
[----:B-1----:R-:W5:Y:S04]  /*10700*/  LDL.LU R4, [R1+0x17c] ;  /* 0x00017c0001047983 */ /* 0x002f680000300800 */
[----:B------:R0:W-:Y:S04]  /*10710*/  STS.U8 [R15+UR4+0x8000], R16 ;  /* 0x008000100f007988 */ /* 0x0001e80008000004 */
[----:B------:R1:W-:Y:S04]  /*10720*/  STS.U8 [R15+UR4+0xa000], R27 ;  /* 0x00a0001b0f007988 */ /* 0x0003e80008000004 */
[----:B------:R-:W-:Y:S04]  /*10730*/  STS.U8 [R15+UR4+0xc000], R13 ;  /* 0x00c0000d0f007988 */ /* 0x000fe80008000004 */
[----:B0-----:R-:W5:Y:S04]  /*10740*/  LDL.LU R16, [R1+0x13c] ;  /* 0x00013c0001107983 */ /* 0x001f680000300800 */
[----:B-1----:R-:W5:Y:S04]  /*10750*/  LDL.LU R27, [R1+0xf0] ;  /* 0x0000f000011b7983 */ /* 0x002f680000300800 */
[----:B------:R0:W-:Y:S04]  /*10760*/  STS.U8 [R15+UR4+0xe000], R28 ;  /* 0x00e0001c0f007988 */ /* 0x0001e80008000004 */
[----:B------:R1:W-:Y:S04]  /*10770*/  STS.U8 [R0+UR4+0x200], R5 ;  /* 0x0002000500007988 */ /* 0x0003e80008000004 */
[----:B0-----:R-:W5:Y:S04]  /*10780*/  LDL.LU R28, [R1+0x18] ;  /* 0x00001800011c7983 */ /* 0x001f680000300800 */
[----:B------:R-:W5:Y:S04]  /*10790*/  LDL.LU R11, [R1+0x14] ;  /* 0x00001400010b7983 */ /* 0x000f680000300800 */
[----:B------:R0:W-:Y:S04]  /*107a0*/  STS.U8 [R0+UR4+0x2200], R7 ;  /* 0x0022000700007988 */ /* 0x0001e80008000004 */
[----:B-1----:R-:W5:Y:S04]  /*107b0*/  LDL.LU R5, [R1+0x510] ;  /* 0x0005100001057983 */ /* 0x002f680000300800 */
[----:B------:R1:W-:Y:S04]  /*107c0*/  STS.U8 [R0+UR4+0x4200], R8 ;  /* 0x0042000800007988 */ /* 0x0003e80008000004 */
[----:B0-----:R-:W5:Y:S04]  /*107d0*/  LDL.LU R7, [R1+0x410] ;  /* 0x0004100001077983 */ /* 0x001f680000300800 */
[----:B------:R0:W-:Y:S04]  /*107e0*/  STS.U8 [R0+UR4+0x8200], R29 ;  /* 0x0082001d00007988 */ /* 0x0001e80008000004 */
[----:B-1----:R-:W5:Y:S04]  /*107f0*/  LDL.LU R8, [R1+0x200] ;  /* 0x0002000001087983 */ /* 0x002f680000300800 */
[----:B0-----:R-:W5:Y:S04]  /*10800*/  LDL.LU R29, [R1+0x178] ;  /* 0x00017800011d7983 */ /* 0x001f680000300800 */
[----:B------:R-:W-:Y:S04]  /*10810*/  STS.U8 [R0+UR4+0xa200], R6 ;  /* 0x00a2000600007988 */ /* 0x000fe80008000004 */
[----:B------:R0:W-:Y:S04]  /*10820*/  STS.U8 [R0+UR4+0xc200], R24 ;  /* 0x00c2001800007988 */ /* 0x0001e80008000004 */
[----:B------:R1:W-:Y:S04]  /*10830*/  STS.U8 [R0+UR4+0xe200], R26 ;  /* 0x00e2001a00007988 */ /* 0x0003e80008000004 */
[----:B0-----:R-:W5:Y:S04]  /*10840*/  LDL.LU R24, [R1+0x138] ;  /* 0x0001380001187983 */ /* 0x001f680000300800 */
[----:B-1----:R-:W5:Y:S04]  /*10850*/  LDL.LU R26, [R1+0xec] ;  /* 0x0000ec00011a7983 */ /* 0x002f680000300800 */
[----:B------:R-:W5:Y:S04]  /*10860*/  LDL.LU R10, [R1+0xc] ;  /* 0x00000c00010a7983 */ /* 0x000f680000300800 */
[----:B------:R-:W5:Y:S04]  /*10870*/  LDL.LU R6, [R1+0x8] ;  /* 0x0000080001067983 */ /* 0x000f680000300800 */
[----:B------:R0:W-:Y:S02]  /*10880*/  STS.U8 [R0+UR4+0x6200], R23 ;  /* 0x0062001700007988 */ /* 0x0001e40008000004 */
[----:B0-----:R-:W-:-:S02]  /*10890*/  LOP3.LUT R23, R15, 0x10, RZ, 0x3c, !PT ;  /* 0x000000100f177812 */ /* 0x001fc400078e3cff */
[----:B------:R-:W-:-:S03]  /*108a0*/  LOP3.LUT R0, R15, 0x18, RZ, 0x3c, !PT ;  /* 0x000000180f007812 */ /* 0x000fc600078e3cff */
[----:B--2---:R0:W-:Y:S04]  /*108b0*/  STS.U8 [R23+UR4+0x400], R25 ;  /* 0x0004001917007988 */ /* 0x0041e80008000004 */
[----:B---3--:R-:W-:Y:S04]  /*108c0*/  STS.U8 [R23+UR4+0x2400], R2 ;  /* 0x0024000217007988 */ /* 0x008fe80008000004 */
[----:B----4-:R1:W-:Y:S04]  /*108d0*/  STS.U8 [R23+UR4+0x4400], R3 ;  /* 0x0044000317007988 */ /* 0x0103e80008000004 */
[----:B0-----:R-:W2:Y:S04]  /*108e0*/  LDL.LU R25, [R1+0x50c] ;  /* 0x00050c0001197983 */ /* 0x001ea80000300800 */
[----:B-----5:R0:W-:Y:S04]  /*108f0*/  STS.U8 [R23+UR4+0x6400], R4 ;  /* 0x0064000417007988 */ /* 0x0201e80008000004 */
[----:B-1----:R-:W3:Y:S04]  /*10900*/  LDL.LU R3, [R1+0x1ec] ;  /* 0x0001ec0001037983 */ /* 0x002ee80000300800 */
[----:B0-----:R-:W4:Y:S04]  /*10910*/  LDL.LU R4, [R1+0x174] ;  /* 0x0001740001047983 */ /* 0x001f280000300800 */
[----:B------:R-:W-:Y:S04]  /*10920*/  STS.U8 [R23+UR4+0x8400], R16 ;  /* 0x0084001017007988 */ /* 0x000fe80008000004 */
[----:B------:R0:W-:Y:S04]  /*10930*/  STS.U8 [R23+UR4+0xa400], R27 ;  /* 0x00a4001b17007988 */ /* 0x0001e80008000004 */
[----:B0-----:R-:W5:Y:S04]  /*10940*/  LDL.LU R27, [R1+0x134] ;  /* 0x00013400011b7983 */ /* 0x001f680000300800 */
[----:B------:R-:W3:Y:S04]  /*10950*/  LDL.LU R16, [R1+0xe8] ;  /* 0x0000e80001107983 */ /* 0x000ee80000300800 */
[----:B------:R0:W-:Y:S04]  /*10960*/  STS.U8 [R23+UR4+0xc400], R28 ;  /* 0x00c4001c17007988 */ /* 0x0001e80008000004 */
[----:B------:R1:W-:Y:S04]  /*10970*/  STS.U8 [R23+UR4+0xe400], R11 ;  /* 0x00e4000b17007988 */ /* 0x0003e80008000004 */
[----:B0-----:R-:W3:Y:S04]  /*10980*/  LDL.LU R28, [R1+0x4] ;  /* 0x00000400011c7983 */ /* 0x001ee80000300800 */
[----:B------:R-:W3:Y:S04]  /*10990*/  LDL.LU R14, [R1] ;  /* 0x00000000010e7983 */ /* 0x000ee80000300800 */
[----:B------:R-:W3:Y:S04]  /*109a0*/  LDL.LU R13, [R1+0x508] ;  /* 0x00050800010d7983 */ /* 0x000ee80000300800 */
[----:B------:R-:W3:Y:S04]  /*109b0*/  LDL.LU R2, [R1+0x318] ;  /* 0x0003180001027983 */ /* 0x000ee80000300800 */
[----:B-1----:R-:W3:Y:S04]  /*109c0*/  LDL.LU R23, [R1+0x3108] ;  /* 0x0031080001177983 */ /* 0x002ee80000300800 */
[----:B------:R0:W-:Y:S04]  /*109d0*/  STS.U8 [R0+UR4+0x600], R5 ;  /* 0x0006000500007988 */ /* 0x0001e80008000004 */
[----:B------:R-:W3:Y:S04]  /*109e0*/  LDL.LU R11, [R1+0x1e8] ;  /* 0x0001e800010b7983 */ /* 0x000ee80000300800 */
[----:B------:R1:W-:Y:S04]  /*109f0*/  STS.U8 [R0+UR4+0x2600], R7 ;  /* 0x0026000700007988 */ /* 0x0003e80008000004 */
[----:B0-----:R-:W3:Y:S04]  /*10a00*/  LDL.LU R5, [R1+0x170] ;  /* 0x0001700001057983 */ /* 0x001ee80000300800 */
[----:B------:R0:W-:Y:S04]  /*10a10*/  STS.U8 [R0+UR4+0x4600], R8 ;  /* 0x0046000800007988 */ /* 0x0001e80008000004 */
[----:B-1----:R-:W3:Y:S04]  /*10a20*/  LDL.LU R7, [R1+0x130] ;  /* 0x0001300001077983 */ /* 0x002ee80000300800 */
[----:B------:R-:W-:Y:S04]  /*10a30*/  STS.U8 [R0+UR4+0x6600], R29 ;  /* 0x0066001d00007988 */ /* 0x000fe80008000004 */
[----:B0-----:R-:W3:Y:S04]  /*10a40*/  LDL.LU R8, [R1+0xe4] ;  /* 0x0000e40001087983 */ /* 0x001ee80000300800 */
[----:B------:R0:W-:Y:S04]  /*10a50*/  STS.U8 [R0+UR4+0x8600], R24 ;  /* 0x0086001800007988 */ /* 0x0001e80008000004 */
[----:B------:R1:W-:Y:S04]  /*10a60*/  STS.U8 [R0+UR4+0xa600], R26 ;  /* 0x00a6001a00007988 */ /* 0x0003e80008000004 */
[----:B------:R-:W-:Y:S04]  /*10a70*/  STS.U8 [R0+UR4+0xc600], R10 ;  /* 0x00c6000a00007988 */ /* 0x000fe80008000004 */
[----:B0-----:R-:W3:Y:S04]  /*10a80*/  LDL.LU R24, [R1+0x3104] ;  /* 0x0031040001187983 */ /* 0x001ee80000300800 */
[----:B-1----:R-:W3:Y:S04]  /*10a90*/  LDL.LU R26, [R1+0x3100] ;  /* 0x00310000011a7983 */ /* 0x002ee80000300800 */
[----:B------:R0:W-:Y:S04]  /*10aa0*/  STS.U8 [R0+UR4+0xe600], R6 ;  /* 0x00e6000600007988 */ /* 0x0001e80008000004 */
[----:B0-----:R-:W3:Y:S01]  /*10ab0*/  LDL.LU R0, [R1+0x31c] ;  /* 0x00031c0001007983 */ /* 0x001ee20000300800 */
[----:B------:R-:W-:-:S03]  /*10ac0*/  LOP3.LUT R29, R15, 0x20, RZ, 0x3c, !PT ;  /* 0x000000200f1d7812 */ /* 0x000fc600078e3cff */
[----:B------:R-:W4:Y:S04]  /*10ad0*/  LDL.LU R10, [R1+0x504] ;  /* 0x00050400010a7983 */ /* 0x000f280000300800 */
[----:B------:R-:W4:Y:S04]  /*10ae0*/  LDL.LU R6, [R1+0x314] ;  /* 0x0003140001067983 */ /* 0x000f280000300800 */
[----:B--2---:R0:W-:Y:S04]  /*10af0*/  STS.U8 [R29+UR4+0x800], R25 ;  /* 0x000800191d007988 */ /* 0x0041e80008000004 */
[----:B0-----:R-:W2:Y:S04]  /*10b00*/  LDL.LU R25, [R1+0x1e4] ;  /* 0x0001e40001197983 */ /* 0x001ea80000300800 */
[----:B---3--:R-:W-:Y:S04]  /*10b10*/  STS.U8 [R29+UR4+0x2800], R0 ;  /* 0x002800001d007988 */ /* 0x008fe80008000004 */
[----:B------:R0:W-:Y:S04]  /*10b20*/  STS.U8 [R29+UR4+0x4800], R3 ;  /* 0x004800031d007988 */ /* 0x0001e80008000004 */
[----:B----4-:R1:W-:Y:S04]  /*10b30*/  STS.U8 [R29+UR4+0x6800], R4 ;  /* 0x006800041d007988 */ /* 0x0103e80008000004 */
[----:B-----5:R3:W-:Y:S04]  /*10b40*/  STS.U8 [R29+UR4+0x8800], R27 ;  /* 0x0088001b1d007988 */ /* 0x0207e80008000004 */
[----:B0-----:R-:W4:Y:S04]  /*10b50*/  LDL.LU R3, [R1+0x16c] ;  /* 0x00016c0001037983 */ /* 0x001f280000300800 */
[----:B-1----:R-:W5:Y:S04]  /*10b60*/  LDL.LU R4, [R1+0x12c] ;  /* 0x00012c0001047983 */ /* 0x002f680000300800 */
[----:B---3--:R-:W3:Y:S04]  /*10b70*/  LDL.LU R27, [R1+0x30fc] ;  /* 0x0030fc00011b7983 */ /* 0x008ee80000300800 */
[----:B------:R0:W-:Y:S04]  /*10b80*/  STS.U8 [R29+UR4+0xa800], R16 ;  /* 0x00a800101d007988 */ /* 0x0001e80008000004 */
[----:B------:R1:W-:Y:S04]  /*10b90*/  STS.U8 [R29+UR4+0xc800], R28 ;  /* 0x00c8001c1d007988 */ /* 0x0003e80008000004 */
[----:B------:R1:W-:Y:S04]  /*10ba0*/  STS.U8 [R29+UR4+0xe800], R14 ;  /* 0x00e8000e1d007988 */ /* 0x0003e80008000004 */
[----:B0-----:R-:W2:Y:S04]  /*10bb0*/  LDL.LU R16, [R1+0xe0] ;  /* 0x0000e00001107983 */ /* 0x001ea80000300800 */
[----:B-1----:R-:W2:Y:S04]  /*10bc0*/  LDL.LU R28, [R1+0x30f8] ;  /* 0x0030f800011c7983 */ /* 0x002ea80000300800 */
[----:B------:R-:W3:Y:S01]  /*10bd0*/  LDL.LU R29, [R1+0x30f4] ;  /* 0x0030f400011d7983 */ /* 0x000ee20000300800 */
[----:B------:R-:W-:-:S03]  /*10be0*/  LOP3.LUT R0, R15, 0x28, RZ, 0x3c, !PT ;  /* 0x000000280f007812 */ /* 0x000fc600078e3cff */
[----:B------:R-:W4:Y:S04]  /*10bf0*/  LDL.LU R14, [R1+0x500] ;  /* 0x00050000010e7983 */ /* 0x000f280000300800 */
[----:B------:R0:W-:Y:S04]  /*10c00*/  STS.U8 [R0+UR4+0xa00], R13 ;  /* 0x000a000d00007988 */ /* 0x0001e80008000004 */
[----:B------:R1:W-:Y:S04]  /*10c10*/  STS.U8 [R0+UR4+0x2a00], R2 ;  /* 0x002a000200007988 */ /* 0x0003e80008000004 */
[----:B------:R1:W-:Y:S04]  /*10c20*/  STS.U8 [R0+UR4+0x6a00], R5 ;  /* 0x006a000500007988 */ /* 0x0003e80008000004 */
[----:B0-----:R-:W4:Y:S04]  /*10c30*/  LDL.LU R13, [R1+0x310] ;  /* 0x00031000010d7983 */ /* 0x001f280000300800 */
[----:B-1----:R-:W4:Y:S04]  /*10c40*/  LDL.LU R2, [R1+0x1e0] ;  /* 0x0001e00001027983 */ /* 0x002f280000300800 */
[----:B------:R-:W4:Y:S04]  /*10c50*/  LDL.LU R5, [R1+0x168] ;  /* 0x0001680001057983 */ /* 0x000f280000300800 */
[----:B------:R0:W-:Y:S04]  /*10c60*/  STS.U8 [R0+UR4+0x8a00], R7 ;  /* 0x008a000700007988 */ /* 0x0001e80008000004 */
[----:B------:R1:W-:Y:S04]  /*10c70*/  STS.U8 [R0+UR4+0xaa00], R8 ;  /* 0x00aa000800007988 */ /* 0x0003e80008000004 */
[----:B0-----:R-:W5:Y:S04]  /*10c80*/  LDL.LU R7, [R1+0x128] ;  /* 0x0001280001077983 */ /* 0x001f680000300800 */
[----:B-1----:R-:W5:Y:S04]  /*10c90*/  LDL.LU R8, [R1+0xdc] ;  /* 0x0000dc0001087983 */ /* 0x002f680000300800 */
[----:B------:R0:W-:Y:S02]  /*10ca0*/  STS.U8 [R0+UR4+0x4a00], R11 ;  /* 0x004a000b00007988 */ /* 0x0001e40008000004 */
[----:B0-----:R-:W-:-:S02]  /*10cb0*/  LOP3.LUT R11, R15, 0x30, RZ, 0x3c, !PT ;  /* 0x000000300f0b7812 */ /* 0x001fc400078e3cff */
[----:B--2---:R-:W-:Y:S04]  /*10cc0*/  STS.U8 [R0+UR4+0xea00], R28 ;  /* 0x00ea001c00007988 */ /* 0x004fe80008000004 */
[----:B---3--:R0:W-:Y:S04]  /*10cd0*/  STS.U8 [R0+UR4+0xca00], R29 ;  /* 0x00ca001d00007988 */ /* 0x0081e80008000004 */
[----:B------:R-:W-:Y:S04]  /*10ce0*/  STL [R1+0x30ec], R29 ;  /* 0x0030ec1d01007387 */ /* 0x000fe80000100800 */
[----:B------:R1:W-:Y:S04]  /*10cf0*/  STL [R1+0x30f0], R28 ;  /* 0x0030f01c01007387 */ /* 0x0003e80000100800 */
[----:B------:R-:W-:Y:S01]  /*10d00*/  STS.U8 [R11+UR4+0xc00], R10 ;  /* 0x000c000a0b007988 */ /* 0x000fe20008000004 */
[----:B0-----:R-:W-:-:S03]  /*10d10*/  LOP3.LUT R0, R15, 0x38, RZ, 0x3c, !PT ;  /* 0x000000380f007812 */ /* 0x001fc600078e3cff */
[----:B------:R0:W-:Y:S04]  /*10d20*/  STS.U8 [R11+UR4+0x2c00], R6 ;  /* 0x002c00060b007988 */ /* 0x0001e80008000004 */
[----:B-1----:R-:W2:Y:S04]  /*10d30*/  LDL.LU R28, [R1+0x30c] ;  /* 0x00030c00011c7983 */ /* 0x002ea80000300800 */
[----:B------:R1:W-:Y:S04]  /*10d40*/  STS.U8 [R11+UR4+0x4c00], R25 ;  /* 0x004c00190b007988 */ /* 0x0003e80008000004 */
[----:B0-----:R-:W3:Y:S04]  /*10d50*/  LDL.LU R6, [R1+0x1dc] ;  /* 0x0001dc0001067983 */ /* 0x001ee80000300800 */
[----:B----4-:R0:W-:Y:S04]  /*10d60*/  STS.U8 [R11+UR4+0x6c00], R3 ;  /* 0x006c00030b007988 */ /* 0x0101e80008000004 */
[----:B-1----:R-:W4:Y:S04]  /*10d70*/  LDL.LU R25, [R1+0x164] ;  /* 0x0001640001197983 */ /* 0x002f280000300800 */
[----:B------:R-:W4:Y:S04]  /*10d80*/  LDL.LU R10, [R1+0x124] ;  /* 0x00012400010a7983 */ /* 0x000f280000300800 */
[----:B-----5:R1:W-:Y:S04]  /*10d90*/  STS.U8 [R11+UR4+0x8c00], R4 ;  /* 0x008c00040b007988 */ /* 0x0203e80008000004 */
[----:B0-----:R-:W5:Y:S04]  /*10da0*/  LDL.LU R3, [R1+0xd8] ;  /* 0x0000d80001037983 */ /* 0x001f680000300800 */
[----:B------:R0:W-:Y:S04]  /*10db0*/  STS.U8 [R11+UR4+0xac00], R16 ;  /* 0x00ac00100b007988 */ /* 0x0001e80008000004 */
[----:B-1----:R-:W5:Y:S04]  /*10dc0*/  LDL.LU R4, [R1+0x4f8] ;  /* 0x0004f80001047983 */ /* 0x002f680000300800 */
[----:B------:R-:W-:Y:S04]  /*10dd0*/  STS.U8 [R11+UR4+0xcc00], R27 ;  /* 0x00cc001b0b007988 */ /* 0x000fe80008000004 */
[----:B0-----:R-:W5:Y:S04]  /*10de0*/  LDL.LU R16, [R1+0x308] ;  /* 0x0003080001107983 */ /* 0x001f680000300800 */
[----:B------:R0:W-:Y:S04]  /*10df0*/  STS.U8 [R11+UR4+0xec00], R26 ;  /* 0x00ec001a0b007988 */ /* 0x0001e80008000004 */
[----:B------:R-:W5:Y:S04]  /*10e00*/  LDL.LU R29, [R1+0x1d8] ;  /* 0x0001d800011d7983 */ /* 0x000f680000300800 */
[----:B------:R1:W-:Y:S04]  /*10e10*/  STS.U8 [R0+UR4+0xe00], R14 ;  /* 0x000e000e00007988 */ /* 0x0003e80008000004 */
[----:B0-----:R-:W5:Y:S04]  /*10e20*/  LDL.LU R11, [R1+0x160] ;  /* 0x00016000010b7983 */ /* 0x001f680000300800 */
[----:B------:R0:W-:Y:S04]  /*10e30*/  STS.U8 [R0+UR4+0x2e00], R13 ;  /* 0x002e000d00007988 */ /* 0x0001e80008000004 */
[----:B-1----:R-:W5:Y:S04]  /*10e40*/  LDL.LU R14, [R1+0x120] ;  /* 0x00012000010e7983 */ /* 0x002f680000300800 */
        /* <DEDUP_REMOVED lines=8> */
[----:B------:R-:W-:Y:S04]  /*10ed0*/  STS.U8 [R0+UR4+0xce00], R24 ;  /* 0x00ce001800007988 */ /* 0x000fe80008000004 */
[----:B0-----:R-:W5:Y:S04]  /*10ee0*/  LDL.LU R8, [R1+0x15c] ;  /* 0x00015c0001087983 */ /* 0x001f680000300800 */
[----:B------:R0:W-:Y:S04]  /*10ef0*/  STS.U8 [R0+UR4+0xee00], R23 ;  /* 0x00ee001700007988 */ /* 0x0001e80008000004 */
[----:B0-----:R-:W5:Y:S01]  /*10f00*/  LDL.LU R0, [R1+0x4fc] ;  /* 0x0004fc0001007983 */ /* 0x001f620000300800 */
[----:B------:R-:W-:-:S05]  /*10f10*/  LOP3.LUT R26, R15, 0x40, RZ, 0x3c, !PT ;  /* 0x000000400f1a7812 */ /* 0x000fca00078e3cff */
[----:B------:R-:W-:Y:S04]  /*10f20*/  STS.U8 [R26+UR4+0xd000], R22 ;  /* 0x00d000161a007988 */ /* 0x000fe80008000004 */
[----:B------:R0:W-:Y:S02]  /*10f30*/  STS.U8 [R26+UR4+0xf000], R21 ;  /* 0x00f000151a007988 */ /* 0x0001e40008000004 */
[C---:B0-----:R-:W-:Y:S02]  /*10f40*/  LOP3.LUT R21, R15.reuse, 0x50, RZ, 0x3c, !PT ;  /* 0x000000500f157812 */ /* 0x041fe400078e3cff */
[----:B--2---:R-:W-:Y:S04]  /*10f50*/  STS.U8 [R26+UR4+0x3000], R28 ;  /* 0x0030001c1a007988 */ /* 0x004fe80008000004 */
[----:B---3--:R0:W-:Y:S04]  /*10f60*/  STS.U8 [R26+UR4+0x5000], R6 ;  /* 0x005000061a007988 */ /* 0x0081e80008000004 */
[----:B----4-:R1:W-:Y:S04]  /*10f70*/  STS.U8 [R26+UR4+0x7000], R25 ;  /* 0x007000191a007988 */ /* 0x0103e80008000004 */
[----:B0-----:R-:W2:Y:S04]  /*10f80*/  LDL.LU R6, [R1+0x11c] ;  /* 0x00011c0001067983 */ /* 0x001ea80000300800 */
[----:B------:R0:W-:Y:S04]  /*10f90*/  STS.U8 [R26+UR4+0x9000], R10 ;  /* 0x0090000a1a007988 */ /* 0x0001e80008000004 */
[----:B-1----:R-:W3:Y:S04]  /*10fa0*/  LDL.LU R25, [R1+0xd0] ;  /* 0x0000d00001197983 */ /* 0x002ee80000300800 */
[----:B-----5:R1:W-:Y:S04]  /*10fb0*/  STS.U8 [R26+UR4+0xb000], R3 ;  /* 0x00b000031a007988 */ /* 0x0203e80008000004 */
[----:B0-----:R-:W4:Y:S04]  /*10fc0*/  LDL.LU R10, [R1+0x4f0] ;  /* 0x0004f000010a7983 */ /* 0x001f280000300800 */
[----:B-1----:R-:W5:Y:S04]  /*10fd0*/  LDL.LU R3, [R1+0x300] ;  /* 0x0003000001037983 */ /* 0x002f680000300800 */
[----:B------:R0:W-:Y:S02]  /*10fe0*/  STS.U8 [R26+UR4+0x1000], R0 ;  /* 0x001000001a007988 */ /* 0x0001e40008000004 */
[----:B0-----:R-:W-:-:S05]  /*10ff0*/  LOP3.LUT R0, R15, 0x48, RZ, 0x3c, !PT ;  /* 0x000000480f007812 */ /* 0x001fca00078e3cff */
[----:B------:R0:W-:Y:S04]  /*11000*/  STS.U8 [R0+UR4+0x1200], R4 ;  /* 0x0012000400007988 */ /* 0x0001e80008000004 */
[----:B------:R1:W-:Y:S04]  /*11010*/  STS.U8 [R0+UR4+0x3200], R16 ;  /* 0x0032001000007988 */ /* 0x0003e80008000004 */
[----:B------:R1:W-:Y:S04]  /*11020*/  STS.U8 [R0+UR4+0x9200], R14 ;  /* 0x0092000e00007988 */ /* 0x0003e80008000004 */
[----:B0-----:R-:W5:Y:S04]  /*11030*/  LDL.LU R4, [R1+0x1c8] ;  /* 0x0001c80001047983 */ /* 0x001f680000300800 */
[----:B-1----:R-:W5:Y:S04]  /*11040*/  LDL.LU R16, [R1+0x158] ;  /* 0x0001580001107983 */ /* 0x002f680000300800 */
[----:B------:R0:W-:Y:S04]  /*11050*/  STS.U8 [R0+UR4+0xb200], R13 ;  /* 0x00b2000d00007988 */ /* 0x0001e80008000004 */
[----:B------:R-:W5:Y:S04]  /*11060*/  LDL.LU R14, [R1+0x118] ;  /* 0x00011800010e7983 */ /* 0x000f680000300800 */
[----:B0-----:R-:W5:Y:S04]  /*11070*/  LDL.LU R13, [R1+0xcc] ;  /* 0x0000cc00010d7983 */ /* 0x001f680000300800 */
[----:B------:R-:W-:Y:S04]  /*11080*/  STS.U8 [R0+UR4+0x5200], R29 ;  /* 0x0052001d00007988 */ /* 0x000fe80008000004 */
[----:B------:R-:W-:Y:S04]  /*11090*/  STS.U8 [R0+UR4+0x7200], R11 ;  /* 0x0072000b00007988 */ /* 0x000fe80008000004 */
[----:B------:R-:W-:Y:S04]  /*110a0*/  STS.U8 [R0+UR4+0xd200], R20 ;  /* 0x00d2001400007988 */ /* 0x000fe80008000004 */
[----:B------:R-:W-:Y:S04]  /*110b0*/  STS.U8 [R0+UR4+0xf200], R19 ;  /* 0x00f2001300007988 */ /* 0x000fe80008000004 */
[----:B------:R0:W-:Y:S04]  /*110c0*/  STS.U8 [R21+UR4+0x1400], R2 ;  /* 0x0014000215007988 */ /* 0x0001e80008000004 */
[----:B------:R1:W-:Y:S04]  /*110d0*/  STS.U8 [R21+UR4+0x5400], R7 ;  /* 0x0054000715007988 */ /* 0x0003e80008000004 */
[----:B0-----:R-:W5:Y:S04]  /*110e0*/  LDL.LU R2, [R1+0x47c] ;  /* 0x00047c0001027983 */ /* 0x001f680000300800 */
[----:B------:R-:W5:Y:S04]  /*110f0*/  LDL.LU R28, [R1+0x29c] ;  /* 0x00029c00011c7983 */ /* 0x000f680000300800 */
[----:B------:R-:W5:Y:S04]  /*11100*/  LDL.LU R29, [R1+0x1c4] ;  /* 0x0001c400011d7983 */ /* 0x000f680000300800 */
[----:B------:R0:W-:Y:S04]  /*11110*/  STS.U8 [R21+UR4+0x7400], R8 ;  /* 0x0074000815007988 */ /* 0x0001e80008000004 */
[----:B-1----:R-:W5:Y:S04]  /*11120*/  LDL.LU R7, [R1+0x154] ;  /* 0x0001540001077983 */ /* 0x002f680000300800 */
[----:B0-----:R-:W5:Y:S01]  /*11130*/  LDL.LU R8, [R1+0x114] ;  /* 0x0001140001087983 */ /* 0x001f620000300800 */
[----:B------:R-:W-:-:S03]  /*11140*/  LOP3.LUT R0, R15, 0x58, RZ, 0x3c, !PT ;  /* 0x000000580f007812 */ /* 0x000fc600078e3cff */
[----:B------:R0:W-:Y:S04]  /*11150*/  STS.U8 [R21+UR4+0x3400], R5 ;  /* 0x0034000515007988 */ /* 0x0001e80008000004 */
[----:B------:R-:W5:Y:S04]  /*11160*/  LDL.LU R11, [R1+0x478] ;  /* 0x00047800010b7983 */ /* 0x000f680000300800 */
[----:B------:R-:W-:Y:S04]  /*11170*/  STS.U8 [R21+UR4+0xd400], R18 ;  /* 0x00d4001215007988 */ /* 0x000fe80008000004 */
[----:B0-----:R-:W5:Y:S04]  /*11180*/  LDL.LU R5, [R1+0x298] ;  /* 0x0002980001057983 */ /* 0x001f680000300800 */
[----:B------:R0:W-:Y:S02]  /*11190*/  STS.U8 [R21+UR4+0xf400], R17 ;  /* 0x00f4001115007988 */ /* 0x0001e40008000004 */
[----:B0-----:R-:W-:-:S02]  /*111a0*/  LOP3.LUT R17, R15, 0x60, RZ, 0x3c, !PT ;  /* 0x000000600f117812 */ /* 0x001fc400078e3cff */
[----:B--2---:R0:W-:Y:S04]  /*111b0*/  STS.U8 [R21+UR4+0x9400], R6 ;  /* 0x0094000615007988 */ /* 0x0041e80008000004 */
[----:B---3--:R1:W-:Y:S04]  /*111c0*/  STS.U8 [R21+UR4+0xb400], R25 ;  /* 0x00b4001915007988 */ /* 0x0083e80008000004 */
[----:B0-----:R-:W2:Y:S04]  /*111d0*/  LDL.LU R6, [R1+0x1c0] ;  /* 0x0001c00001067983 */ /* 0x001ea80000300800 */
[----:B----4-:R0:W-:Y:S04]  /*111e0*/  STS.U8 [R0+UR4+0x1600], R10 ;  /* 0x0016000a00007988 */ /* 0x0101e80008000004 */
[----:B-1----:R-:W3:Y:S04]  /*111f0*/  LDL.LU R25, [R1+0x150] ;  /* 0x0001500001197983 */ /* 0x002ee80000300800 */
[----:B-----5:R1:W-:Y:S04]  /*11200*/  STS.U8 [R0+UR4+0x3600], R3 ;  /* 0x0036000300007988 */ /* 0x0203e80008000004 */
[----:B0-----:R-:W4:Y:S04]  /*11210*/  LDL.LU R10, [R1+0x474] ;  /* 0x00047400010a7983 */ /* 0x001f280000300800 */
[----:B------:R-:W-:Y:S04]  /*11220*/  STS.U8 [R0+UR4+0xd600], R12 ;  /* 0x00d6000c00007988 */ /* 0x000fe80008000004 */
[----:B-1----:R-:W5:Y:S04]  /*11230*/  LDL.LU R3, [R1+0x294] ;  /* 0x0002940001037983 */ /* 0x002f680000300800 */
[----:B------:R-:W-:Y:S04]  /*11240*/  STS.U8 [R0+UR4+0xf600], R9 ;  /* 0x00f6000900007988 */ /* 0x000fe80008000004 */
[----:B------:R0:W-:Y:S04]  /*11250*/  STS.U8 [R0+UR4+0x5600], R4 ;  /* 0x0056000400007988 */ /* 0x0001e80008000004 */
[----:B------:R1:W-:Y:S04]  /*11260*/  STS.U8 [R0+UR4+0x7600], R16 ;  /* 0x0076001000007988 */ /* 0x0003e80008000004 */
[----:B0-----:R-:W2:Y:S04]  /*11270*/  LDL.LU R4, [R1+0x18c] ;  /* 0x00018c0001047983 */ /* 0x001ea80000300800 */
[----:B-1----:R-:W2:Y:S04]  /*11280*/  LDL.LU R16, [R1+0x14c] ;  /* 0x00014c0001107983 */ /* 0x002ea80000300800 */
[----:B------:R-:W-:Y:S04]  /*11290*/  STS.U8 [R0+UR4+0x9600], R14 ;  /* 0x0096000e00007988 */ /* 0x000fe80008000004 */
[----:B------:R0:W-:Y:S04]  /*112a0*/  STS.U8 [R0+UR4+0xb600], R13 ;  /* 0x00b6000d00007988 */ /* 0x0001e80008000004 */
[----:B0-----:R-:W2:Y:S04]  /*112b0*/  LDL.LU R0, [R1+0x10] ;  /* 0x0000100001007983 */ /* 0x001ea80000300800 */
[----:B------:R-:W3:Y:S04]  /*112c0*/  LDL.LU R15, [R1+0x470] ;  /* 0x00047000010f7983 */ /* 0x000ee80000300800 */
[----:B------:R-:W3:Y:S04]  /*112d0*/  LDL.LU R14, [R1+0x290] ;  /* 0x00029000010e7983 */ /* 0x000ee80000300800 */
[----:B------:R-:W3:Y:S04]  /*112e0*/  LDL.LU R13, [R1+0x188] ;  /* 0x00018800010d7983 */ /* 0x000ee80000300800 */
[----:B------:R0:W-:Y:S04]  /*112f0*/  STS.U8 [R17+UR4+0x1800], R2 ;  /* 0x0018000211007988 */ /* 0x0001e80008000004 */
[----:B------:R1:W-:Y:S04]  /*11300*/  STS.U8 [R17+UR4+0x3800], R28 ;  /* 0x0038001c11007988 */ /* 0x0003e80008000004 */
[----:B------:R1:W-:Y:S04]  /*11310*/  STS.U8 [R17+UR4+0x5800], R29 ;  /* 0x0058001d11007988 */ /* 0x0003e80008000004 */
[----:B0-----:R-:W3:Y:S04]  /*11320*/  LDL.LU R2, [R1+0x148] ;  /* 0x0001480001027983 */ /* 0x001ee80000300800 */
[----:B-1----:R-:W3:Y:S04]  /*11330*/  LDL.LU R28, [R1+0x30f0] ;  /* 0x0030f000011c7983 */ /* 0x002ee80000300800 */
[----:B------:R-:W3:Y:S04]  /*11340*/  LDL.LU R29, [R1+0x30ec] ;  /* 0x0030ec00011d7983 */ /* 0x000ee80000300800 */
[----:B------:R0:W-:Y:S04]  /*11350*/  STS.U8 [R17+UR4+0x7800], R7 ;  /* 0x0078000711007988 */ /* 0x0001e80008000004 */
[----:B------:R1:W-:Y:S04]  /*11360*/  STS.U8 [R17+UR4+0x9800], R8 ;  /* 0x0098000811007988 */ /* 0x0003e80008000004 */
[----:B0-----:R-:W3:Y:S04]  /*11370*/  LDL.LU R7, [R1+0x30e8] ;  /* 0x0030e80001077983 */ /* 0x001ee80000300800 */
[----:B-1----:R-:W4:Y:S04]  /*11380*/  LDL.LU R8, [R1+0x30e4] ;  /* 0x0030e40001087983 */ /* 0x002f280000300800 */
[----:B--2---:R0:W-:Y:S02]  /*11390*/  STS.U8 [R17+UR4+0xb800], R0 ;  /* 0x00b8000011007988 */ /* 0x0041e40008000004 */
[----:B0-----:R-:W0:Y:S02]  /*113a0*/  S2R R0, SR_TID.X ;  /* 0x0000000000007919 */ /* 0x001e240000002100 */
[----:B0-----:R-:W-:-:S04]  /*113b0*/  LOP3.LUT R0, R0, 0x1ff, RZ, 0xc0, !PT ;  /* 0x000001ff00007812 */ /* 0x001fc800078ec0ff */
[----:B------:R-:W-:Y:S01]  /*113c0*/  LOP3.LUT R0, R0, 0x68, RZ, 0x3c, !PT ;  /* 0x0000006800007812 */ /* 0x000fe200078e3cff */
[----:B---3--:R0:W-:Y:S04]  /*113d0*/  STS.U8 [R17+UR4+0xf800], R7 ;  /* 0x00f8000711007988 */ /* 0x0081e80008000004 */
[----:B----4-:R-:W-:Y:S04]  /*113e0*/  STS.U8 [R17+UR4+0xd800], R8 ;  /* 0x00d8000811007988 */ /* 0x010fe80008000004 */
[----:B------:R1:W-:Y:S04]  /*113f0*/  STS.U8 [R0+UR4+0x1a00], R11 ;  /* 0x001a000b00007988 */ /* 0x0003e80008000004 */
[----:B0-----:R-:W2:Y:S04]  /*11400*/  LDL.LU R7, [R1+0x110] ;  /* 0x0001100001077983 */ /* 0x001ea80000300800 */
[----:B------:R0:W-:Y:S04]  /*11410*/  STS.U8 [R0+UR4+0x3a00], R5 ;  /* 0x003a000500007988 */ /* 0x0001e80008000004 */
[----:B-1----:R-:W3:Y:S04]  /*11420*/  LDL.LU R11, [R1+0x30e0] ;  /* 0x0030e000010b7983 */ /* 0x002ee80000300800 */
[----:B------:R1:W-:Y:S04]  /*11430*/  STS.U8 [R0+UR4+0x5a00], R6 ;  /* 0x005a000600007988 */ /* 0x0003e80008000004 */
[----:B0-----:R-:W4:Y:S04]  /*11440*/  LDL.LU R5, [R1+0x30dc] ;  /* 0x0030dc0001057983 */ /* 0x001f280000300800 */
[----:B------:R0:W-:Y:S04]  /*11450*/  STS.U8 [R0+UR4+0x7a00], R25 ;  /* 0x007a001900007988 */ /* 0x0001e80008000004 */
[----:B-1----:R-:W3:Y:S04]  /*11460*/  LDL.LU R6, [R1+0x30d8] ;  /* 0x0030d80001067983 */ /* 0x002ee80000300800 */
[----:B0-----:R-:W5:Y:S04]  /*11470*/  LDL.LU R25, [R1+0x30d4] ;  /* 0x0030d40001197983 */ /* 0x001f680000300800 */
[----:B--2---:R0:W-:Y:S02]  /*11480*/  STS.U8 [R0+UR4+0x9a00], R7 ;  /* 0x009a000700007988 */ /* 0x0041e40008000004 */
[----:B0-----:R-:W0:Y:S02]  /*11490*/  S2R R7, SR_TID.X ;  /* 0x0000000000077919 */ /* 0x001e240000002100 */
[----:B----4-:R-:W-:Y:S04]  /*114a0*/  STS.U8 [R0+UR4+0xfa00], R5 ;  /* 0x00fa000500007988 */ /* 0x010fe80008000004 */
[----:B---3--:R-:W-:Y:S04]  /*114b0*/  STS.U8 [R0+UR4+0xda00], R6 ;  /* 0x00da000600007988 */ /* 0x008fe80008000004 */
[----:B-----5:R1:W-:Y:S04]  /*114c0*/  STS.U8 [R0+UR4+0xba00], R25 ;  /* 0x00ba001900007988 */ /* 0x0203e80008000004 */
[----:B-1----:R-:W2:Y:S01]  /*114d0*/  LDL.LU R0, [R1+0xfc] ;  /* 0x0000fc0001007983 */ /* 0x002ea20000300800 */
[----:B0-----:R-:W-:-:S04]  /*114e0*/  LOP3.LUT R7, R7, 0x1ff, RZ, 0xc0, !PT ;  /* 0x000001ff07077812 */ /* 0x001fc800078ec0ff */
[----:B------:R-:W-:-:S05]  /*114f0*/  LOP3.LUT R7, R7, 0x70, RZ, 0x3c, !PT ;  /* 0x0000007007077812 */ /* 0x000fca00078e3cff */
[----:B------:R0:W-:Y:S04]  /*11500*/  STS.U8 [R7+UR4+0x1c00], R10 ;  /* 0x001c000a07007988 */ /* 0x0001e80008000004 */
[----:B------:R1:W-:Y:S04]  /*11510*/  STS.U8 [R7+UR4+0x3c00], R3 ;  /* 0x003c000307007988 */ /* 0x0003e80008000004 */
[----:B------:R3:W-:Y:S04]  /*11520*/  STS.U8 [R7+UR4+0x5c00], R4 ;  /* 0x005c000407007988 */ /* 0x0007e80008000004 */
[----:B0-----:R-:W4:Y:S04]  /*11530*/  LDL.LU R10, [R1+0x30d0] ;  /* 0x0030d000010a7983 */ /* 0x001f280000300800 */
[----:B-1----:R-:W5:Y:S04]  /*11540*/  LDL.LU R3, [R1+0x30cc] ;  /* 0x0030cc0001037983 */ /* 0x002f680000300800 */
[----:B---3--:R-:W3:Y:S04]  /*11550*/  LDL.LU R4, [R1+0x30c8] ;  /* 0x0030c80001047983 */ /* 0x008ee80000300800 */
[----:B------:R0:W-:Y:S04]  /*11560*/  STS.U8 [R7+UR4+0x7c00], R16 ;  /* 0x007c001007007988 */ /* 0x0001e80008000004 */
[----:B0-----:R-:W4:Y:S04]  /*11570*/  LDL.LU R16, [R1+0x30c4] ;  /* 0x0030c40001107983 */ /* 0x001f280000300800 */
[----:B--2---:R0:W-:Y:S02]  /*11580*/  STS.U8 [R7+UR4+0x9c00], R0 ;  /* 0x009c000007007988 */ /* 0x0041e40008000004 */
[----:B0-----:R-:W0:Y:S02]  /*11590*/  S2R R0, SR_TID.X ;  /* 0x0000000000007919 */ /* 0x001e240000002100 */
[----:B-----5:R1:W-:Y:S04]  /*115a0*/  STS.U8 [R7+UR4+0xfc00], R3 ;  /* 0x00fc000307007988 */ /* 0x0203e80008000004 */
[----:B---3--:R-:W-:Y:S04]  /*115b0*/  STS.U8 [R7+UR4+0xdc00], R4 ;  /* 0x00dc000407007988 */ /* 0x008fe80008000004 */
[----:B-1----:R-:W2:Y:S01]  /*115c0*/  LDL R3, [R1+0xf74] ;  /* 0x000f740001037983 */ /* 0x002ea20000100800 */
[----:B0-----:R-:W-:-:S04]  /*115d0*/  LOP3.LUT R0, R0, 0x1ff, RZ, 0xc0, !PT ;  /* 0x000001ff00007812 */ /* 0x001fc800078ec0ff */
[----:B------:R-:W-:Y:S01]  /*115e0*/  LOP3.LUT R0, R0, 0x78, RZ, 0x3c, !PT ;  /* 0x0000007800007812 */ /* 0x000fe200078e3cff */
[----:B----4-:R-:W-:Y:S04]  /*115f0*/  STS.U8 [R7+UR4+0xbc00], R16 ;  /* 0x00bc001007007988 */ /* 0x010fe80008000004 */
[----:B------:R0:W-:Y:S04]  /*11600*/  STS.U8 [R0+UR4+0x1e00], R15 ;  /* 0x001e000f00007988 */ /* 0x0001e80008000004 */
[----:B------:R1:W-:Y:S04]  /*11610*/  STS.U8 [R0+UR4+0x3e00], R14 ;  /* 0x003e000e00007988 */ /* 0x0003e80008000004 */
[----:B------:R3:W-:Y:S04]  /*11620*/  STS.U8 [R0+UR4+0x5e00], R13 ;  /* 0x005e000d00007988 */ /* 0x0007e80008000004 */
[----:B0-----:R-:W4:Y:S04]  /*11630*/  LDL.LU R15, [R1+0x30c0] ;  /* 0x0030c000010f7983 */ /* 0x001f280000300800 */
[----:B-1----:R-:W5:Y:S04]  /*11640*/  LDL.LU R14, [R1+0x30bc] ;  /* 0x0030bc00010e7983 */ /* 0x002f680000300800 */
[----:B---3--:R-:W3:Y:S04]  /*11650*/  LDL.LU R13, [R1+0x30b8] ;  /* 0x0030b800010d7983 */ /* 0x008ee80000300800 */
[----:B------:R0:W-:Y:S04]  /*11660*/  STS.U8 [R0+UR4+0x7e00], R2 ;  /* 0x007e000200007988 */ /* 0x0001e80008000004 */
[----:B0-----:R-:W2:Y:S04]  /*11670*/  LDL.LU R2, [R1+0x30b4] ;  /* 0x0030b40001027983 */ /* 0x001ea80000300800 */
[----:B--2---:R0:W-:Y:S04]  /*11680*/  STS.U8 [R0+UR4+0x9e00], R2 ;  /* 0x009e000200007988 */ /* 0x0041e80008000004 */
[----:B0-----:R-:W2:Y:S04]  /*11690*/  LDL R2, [R1+0xf6c] ;  /* 0x000f6c0001027983 */ /* 0x001ea80000100800 */
[----:B---3--:R-:W-:Y:S04]  /*116a0*/  STS.U8 [R0+UR4+0xbe00], R13 ;  /* 0x00be000d00007988 */ /* 0x008fe80008000004 */
[----:B-----5:R-:W-:Y:S04]  /*116b0*/  STS.U8 [R0+UR4+0xde00], R14 ;  /* 0x00de000e00007988 */ /* 0x020fe80008000004 */
[----:B----4-:R-:W-:Y:S01]  /*116c0*/  STS.U8 [R0+UR4+0xfe00], R15 ;  /* 0x00fe000f00007988 */ /* 0x010fe20008000004 */
[----:B------:R-:W-:Y:S01]  /*116d0*/  PRMT R10, RZ, 0x7610, R10 ;  /* 0x00007610ff0a7816 */ /* 0x000fe2000000000a */
[----:B------:R-:W-:Y:S01]  /*116e0*/  BAR.SYNC.DEFER_BLOCKING 0x0 ;  /* 0x0000000000007b1d */ /* 0x000fe20000010000 */
[----:B--2---:R-:W-:-:S04]  /*116f0*/  @!P0 LOP3.LUT R3, R3, R2, RZ, 0x3c, !PT ;  /* 0x0000000203038212 */ /* 0x004fc800078e3cff */
[----:B------:R-:W-:-:S04]  /*11700*/  @!P0 LOP3.LUT R2, R3, R2, RZ, 0x3c, !PT ;  /* 0x0000000203028212 */ /* 0x000fc800078e3cff */
[----:B------:R-:W-:-:S05]  /*11710*/  @!P0 LOP3.LUT R3, R3, R2, RZ, 0x3c, !PT ;  /* 0x0000000203038212 */ /* 0x000fca00078e3cff */
[----:B------:R-:W2:Y:S04]  /*11720*/  @!P0 LDG.E.U8 R10, desc[UR6][R2.64] ;  /* 0x00000006020a8981 */ /* 0x000ea8000c1e1100 */
[----:B--2---:R0:W-:Y:S04]  /*11730*/  STL [R1+0x55c], R10 ;  /* 0x00055c0a01007387 */ /* 0x0041e80000100800 */
[----:B0-----:R-:W2:Y:S04]  /*11740*/  LDL.LU R10, [R1+0x30b0] ;  /* 0x0030b000010a7983 */ /* 0x001ea80000300800 */
[----:B------:R-:W3:Y:S04]  /*11750*/  LDL R2, [R1+0xd8c] ;  /* 0x000d8c0001027983 */ /* 0x000ee80000100800 */
[----:B------:R-:W3:Y:S01]  /*11760*/  LDL R3, [R1+0xda4] ;  /* 0x000da40001037983 */ /* 0x000ee20000100800 */
[----:B------:R-:W-:-:S02]  /*11770*/  PRMT R11, RZ, 0x7610, R11 ;  /* 0x00007610ff0b7816 */ /* 0x000fc4000000000b */
[----:B---3--:R-:W-:-:S04]  /*11780*/  @!P0 LOP3.LUT R3, R3, R2, RZ, 0x3c, !PT ;  /* 0x0000000203038212 */ /* 0x008fc800078e3cff */
[----:B------:R-:W-:-:S04]  /*11790*/  @!P0 LOP3.LUT R2, R3, R2, RZ, 0x3c, !PT ;  /* 0x0000000203028212 */ /* 0x000fc800078e3cff */
[----:B------:R-:W-:-:S05]  /*117a0*/  @!P0 LOP3.LUT R3, R3, R2, RZ, 0x3c, !PT ;  /* 0x0000000203038212 */ /* 0x000fca00078e3cff */
[----:B------:R-:W3:Y:S04]  /*117b0*/  @!P0 LDG.E.U8 R11, desc[UR6][R2.64] ;  /* 0x00000006020b8981 */ /* 0x000ee8000c1e1100 */
[----:B---3--:R0:W-:Y:S04]  /*117c0*/  STL [R1+0x558], R11 ;  /* 0x0005580b01007387 */ /* 0x0081e80000100800 */
[----:B0-----:R-:W3:Y:S04]  /*117d0*/  LDL.LU R11, [R1+0x30ac] ;  /* 0x0030ac00010b7983 */ /* 0x001ee80000300800 */
[----:B------:R-:W4:Y:S04]  /*117e0*/  LDL R2, [R1+0xda0] ;  /* 0x000da00001027983 */ /* 0x000f280000100800 */
[----:B------:R-:W4:Y:S01]  /*117f0*/  LDL R3, [R1+0xe10] ;  /* 0x000e100001037983 */ /* 0x000f220000100800 */
[----:B--2---:R-:W-:-:S02]  /*11800*/  PRMT R10, RZ, 0x7610, R10 ;  /* 0x00007610ff0a7816 */ /* 0x004fc4000000000a */
[----:B----4-:R-:W-:-:S04]  /*11810*/  @!P0 LOP3.LUT R3, R3, R2, RZ, 0x3c, !PT ;  /* 0x0000000203038212 */ /* 0x010fc800078e3cff */
[----:B------:R-:W-:-:S04]  /*11820*/  @!P0 LOP3.LUT R2, R3, R2, RZ, 0x3c, !PT ;  /* 0x0000000203028212 */ /* 0x000fc800078e3cff */
[----:B------:R-:W-:-:S05]  /*11830*/  @!P0 LOP3.LUT R3, R3, R2, RZ, 0x3c, !PT ;  /* 0x0000000203038212 */ /* 0x000fca00078e3cff */
[----:B------:R-:W2:Y:S04]  /*11840*/  @!P0 LDG.E.U8 R10, desc[UR6][R2.64] ;  /* 0x00000006020a8981 */ /* 0x000ea8000c1e1100 */
[----:B--2---:R0:W-:Y:S04]  /*11850*/  STL [R1+0x554], R10 ;  /* 0x0005540a01007387 */ /* 0x0041e80000100800 */
[----:B0-----:R-:W2:Y:S04]  /*11860*/  LDL.LU R10, [R1+0x30a8] ;  /* 0x0030a800010a7983 */ /* 0x001ea80000300800 */
[----:B------:R-:W4:Y:S04]  /*11870*/  LDL R2, [R1+0xd9c] ;  /* 0x000d9c0001027983 */ /* 0x000f280000100800 */
[----:B------:R-:W4:Y:S01]  /*11880*/  LDL R3, [R1+0xe0c] ;  /* 0x000e0c0001037983 */ /* 0x000f220000100800 */
[----:B---3--:R-:W-:-:S02]  /*11890*/  PRMT R11, RZ, 0x7610, R11 ;  /* 0x00007610ff0b7816 */ /* 0x008fc4000000000b */
[----:B----4-:R-:W-:-:S04]  /*118a0*/  @!P0 LOP3.LUT R3, R3, R2, RZ, 0x3c, !PT ;  /* 0x0000000203038212 */ /* 0x010fc800078e3cff */
        /* <DEDUP_REMOVED lines=124> */
[----:B------:R-:W-:-:S02]  /*12070*/  PRMT R16, RZ, 0x7610, R16 ;  /* 0x00007610ff107816 */ /* 0x000fc40000000010 */
[----:B----4-:R-:W-:-:S04]  /*12080*/  @!P0 LOP3.LUT R3, R3, R2, RZ, 0x3c, !PT ;  /* 0x0000000203038212 */ /* 0x010fc800078e3cff */
[----:B------:R-:W-:-:S04]  /*12090*/  @!P0 LOP3.LUT R2, R3, R2, RZ, 0x3c, !PT ;  /* 0x0000000203028212 */ /* 0x000fc800078e3cff */
[----:B------:R-:W-:-:S05]  /*120a0*/  @!P0 LOP3.LUT R3, R3, R2, RZ, 0x3c, !PT ;  /* 0x0000000203038212 */ /* 0x000fca00078e3cff */
[----:B------:R0:W4:Y:S04]  /*120b0*/  @!P0 LDG.E.U8 R16, desc[UR6][R2.64] ;  /* 0x0000000602108981 */ /* 0x000128000c1e1100 */
[----:B------:R-:W0:Y:S04]  /*120c0*/  LDL R2, [R1+0xdb0] ;  /* 0x000db00001027983 */ /* 0x000e280000100800 */
[----:B------:R-:W0:Y:S01]  /*120d0*/  LDL R3, [R1+0xe30] ;  /* 0x000e300001037983 */ /* 0x000e220000100800 */
[----:B--2---:R-:W-:Y:S02]  /*120e0*/  PRMT R10, RZ, 0x7610, R10 ;  /* 0x00007610ff0a7816 */ /* 0x004fe4000000000a */
[----:B0-----:R-:W-:-:S04]  /*120f0*/  @!P0 LOP3.LUT R3, R3, R2, RZ, 0x3c, !PT ;  /* 0x0000000203038212 */ /* 0x001fc800078e3cff */
[----:B------:R-:W-:-:S04]  /*12100*/  @!P0 LOP3.LUT R2, R3, R2, RZ, 0x3c, !PT ;  /* 0x0000000203028212 */ /* 0x000fc800078e3cff */
[----:B------:R-:W-:-:S05]  /*12110*/  @!P0 LOP3.LUT R3, R3, R2, RZ, 0x3c, !PT ;  /* 0x0000000203038212 */ /* 0x000fca00078e3cff */
[----:B------:R-:W2:Y:S04]  /*12120*/  @!P0 LDG.E.U8 R10, desc[UR6][R2.64] ;  /* 0x00000006020a8981 */ /* 0x000ea8000c1e1100 */
[----:B----4-:R0:W-:Y:S04]  /*12130*/  STL [R1+0x518], R16 ;  /* 0x0005181001007387 */ /* 0x0101e80000100800 */
[----:B0-----:R-:W4:Y:S04]  /*12140*/  LDL R16, [R1+0xe58] ;  /* 0x000e580001107983 */ /* 0x001f280000100800 */
[----:B--2---:R0:W-:Y:S04]  /*12150*/  STL [R1+0x514], R10 ;  /* 0x0005140a01007387 */ /* 0x0041e80000100800 */
[----:B0-----:R-:W2:Y:S04]  /*12160*/  LDL.LU R10, [R1+0x306c] ;  /* 0x00306c00010a7983 */ /* 0x001ea80000300800 */
[----:B------:R-:W5:Y:S04]  /*12170*/  LDL R2, [R1+0xdac] ;  /* 0x000dac0001027983 */ /* 0x000f680000100800 */
[----:B------:R-:W5:Y:S01]  /*12180*/  LDL R3, [R1+0xe38] ;  /* 0x000e380001037983 */ /* 0x000f620000100800 */
[----:B---3--:R-:W-:-:S02]  /*12190*/  PRMT R11, RZ, 0x7610, R11 ;  /* 0x00007610ff0b7816 */ /* 0x008fc4000000000b */
[----:B-----5:R-:W-:-:S04]  /*121a0*/  @!P0 LOP3.LUT R3, R3, R2, RZ, 0x3c, !PT ;  /* 0x0000000203038212 */ /* 0x020fc800078e3cff */
[----:B------:R-:W-:-:S04]  /*121b0*/  @!P0 LOP3.LUT R2, R3, R2, RZ, 0x3c, !PT ;  /* 0x0000000203028212 */ /* 0x000fc800078e3cff */
[----:B------:R-:W-:-:S05]  /*121c0*/  @!P0 LOP3.LUT R3, R3, R2, RZ, 0x3c, !PT ;  /* 0x0000000203038212 */ /* 0x000fca00078e3cff */
[----:B------:R-:W3:Y:S04]  /*121d0*/  @!P0 LDG.E.U8 R11, desc[UR6][R2.64] ;  /* 0x00000006020b8981 */ /* 0x000ee8000c1e1100 */
[----:B---3--:R0:W-:Y:S04]  /*121e0*/  STL [R1+0x510], R11 ;  /* 0x0005100b01007387 */ /* 0x0081e80000100800 */
[----:B0-----:R-:W3:Y:S04]  /*121f0*/  LDL.LU R11, [R1+0x3068] ;  /* 0x00306800010b7983 */ /* 0x001ee80000300800 */
[----:B------:R-:W5:Y:S04]  /*12200*/  LDL R2, [R1+0xda8] ;  /* 0x000da80001027983 */ /* 0x000f680000100800 */
[----:B------:R-:W5:Y:S01]  /*12210*/  LDL R3, [R1+0xe40] ;  /* 0x000e400001037983 */ /* 0x000f620000100800 */
[----:B--2---:R-:W-:-:S02]  /*12220*/  PRMT R10, RZ, 0x7610, R10 ;  /* 0x00007610ff0a7816 */ /* 0x004fc4000000000a */
[----:B-----5:R-:W-:-:S04]  /*12230*/  @!P0 LOP3.LUT R3, R3, R2, RZ, 0x3c, !PT ;  /* 0x0000000203038212 */ /* 0x020fc800078e3cff */
[----:B------:R-:W-:-:S04]  /*12240*/  @!P0 LOP3.LUT R2, R3, R2, RZ, 0x3c, !PT ;  /* 0x0000000203028212 */ /* 0x000fc800078e3cff */
[----:B------:R-:W-:-:S05]  /*12250*/  @!P0 LOP3.LUT R3, R3, R2, RZ, 0x3c, !PT ;  /* 0x0000000203038212 */ /* 0x000fca00078e3cff */
[----:B------:R-:W2:Y:S04]  /*12260*/  @!P0 LDG.E.U8 R10, desc[UR6][R2.64] ;  /* 0x00000006020a8981 */ /* 0x000ea8000c1e1100 */
        /* <DEDUP_REMOVED lines=17> */
[----:B------:R-:W2:Y:S01]  /*12380*/  @!P0 LDG.E.U8 R10, desc[UR6][R2.64] ;  /* 0x00000006020a8981 */ /* 0x000ea2000c1e1100 */
[----:B------:R-:W-:-:S03]  /*12390*/  PRMT R9, RZ, 0x7610, R9 ;  /* 0x00007610ff097816 */ /* 0x000fc60000000009 */
[----:B--2---:R0:W-:Y:S04]  /*123a0*/  STL [R1+0x504], R10 ;  /* 0x0005040a01007387 */ /* 0x0041e80000100800 */
[----:B0-----:R-:W2:Y:S04]  /*123b0*/  LDL.LU R10, [R1+0x305c] ;  /* 0x00305c00010a7983 */ /* 0x001ea80000300800 */
[----:B------:R-:W5:Y:S01]  /*123c0*/  LDL R3, [R1+0xe24] ;  /* 0x000e240001037983 */ /* 0x000f620000100800 */
[----:B----4-:R-:W-:-:S03]  /*123d0*/  @!P0 IMAD.MOV.U32 R2, RZ, RZ, R16 ;  /* 0x000000ffff028224 */ /* 0x010fc600078e0010 */
[----:B------:R-:W4:Y:S04]  /*123e0*/  LDL R16, [R1+0xe54] ;  /* 0x000e540001107983 */ /* 0x000f280000100800 */
[----:B-----5:R0:W5:Y:S04]  /*123f0*/  @!P0 LDG.E.U8 R9, desc[UR6][R2.64] ;  /* 0x0000000602098981 */ /* 0x020168000c1e1100 */
[----:B------:R-:W0:Y:S04]  /*12400*/  LDL R2, [R1+0xe2c] ;  /* 0x000e2c0001027983 */ /* 0x000e280000100800 */
[----:B------:R-:W0:Y:S01]  /*12410*/  LDL R3, [R1+0xe60] ;  /* 0x000e600001037983 */ /* 0x000e220000100800 */
[----:B--2---:R-:W-:-:S02]  /*12420*/  PRMT R10, RZ, 0x7610, R10 ;  /* 0x00007610ff0a7816 */ /* 0x004fc4000000000a */
[----:B0-----:R-:W-:-:S04]  /*12430*/  @!P0 LOP3.LUT R3, R3, R2, RZ, 0x3c, !PT ;  /* 0x0000000203038212 */ /* 0x001fc800078e3cff */
[----:B------:R-:W-:-:S04]  /*12440*/  @!P0 LOP3.LUT R2, R3, R2, RZ, 0x3c, !PT ;  /* 0x0000000203028212 */ /* 0x000fc800078e3cff */
[----:B------:R-:W-:-:S05]  /*12450*/  @!P0 LOP3.LUT R3, R3, R2, RZ, 0x3c, !PT ;  /* 0x0000000203038212 */ /* 0x000fca00078e3cff */
[----:B------:R-:W2:Y:S04]  /*12460*/  @!P0 LDG.E.U8 R10, desc[UR6][R2.64] ;  /* 0x00000006020a8981 */ /* 0x000ea8000c1e1100 */
[----:B-----5:R0:W-:Y:S04]  /*12470*/  STL [R1+0x500], R9 ;  /* 0x0005000901007387 */ /* 0x0201e80000100800 */
[----:B0-----:R-:W5:Y:S04]  /*12480*/  LDL R9, [R1+0xe88] ;  /* 0x000e880001097983 */ /* 0x001f680000100800 */
[----:B--2---:R0:W-:Y:S04]  /*12490*/  STL [R1+0x4fc], R10 ;  /* 0x0004fc0a01007387 */ /* 0x0041e80000100800 */
[----:B0-----:R-:W2:Y:S04]  /*124a0*/  LDL.LU R10, [R1+0x3058] ;  /* 0x00305800010a7983 */ /* 0x001ea80000300800 */
[----:B------:R-:W2:Y:S04]  /*124b0*/  LDL R2, [R1+0xe34] ;  /* 0x000e340001027983 */ /* 0x000ea80000100800 */
[----:B------:R-:W2:Y:S01]  /*124c0*/  LDL R3, [R1+0xe68] ;  /* 0x000e680001037983 */ /* 0x000ea20000100800 */
[----:B---3--:R-:W-:-:S02]  /*124d0*/  PRMT R11, RZ, 0x7610, R11 ;  /* 0x00007610ff0b7816 */ /* 0x008fc4000000000b */
        /* <DEDUP_REMOVED lines=15> */
[----:B------:R-:W3:Y:S04]  /*125d0*/  LDL R2, [R1+0xe44] ;  /* 0x000e440001027983 */ /* 0x000ee80000100800 */
[----:B------:R-:W3:Y:S01]  /*125e0*/  LDL R3, [R1+0xe78] ;  /* 0x000e780001037983 */ /* 0x000ee20000100800 */
[----:B--2---:R-:W-:-:S02]  /*125f0*/  PRMT R11, RZ, 0x7610, R11 ;  /* 0x00007610ff0b7816 */ /* 0x004fc4000000000b */
[----:B---3--:R-:W-:-:S04]  /*12600*/  @!P0 LOP3.LUT R3, R3, R2, RZ, 0x3c, !PT ;  /* 0x0000000203038212 */ /* 0x008fc800078e3cff */
        /* <DEDUP_REMOVED lines=11> */
[----:B------:R5:W3:Y:S01]  /*126c0*/  @!P0 LDG.E.U8 R10, desc[UR6][R2.64] ;  /* 0x00000006020a8981 */ /* 0x000ae2000c1e1100 */
[----:B------:R-:W-:Y:S01]  /*126d0*/  PRMT R8, RZ, 0x7610, R8 ;  /* 0x00007610ff087816 */ /* 0x000fe20000000008 */
[----:B-----5:R-:W-:Y:S02]  /*126e0*/  @!P0 IMAD.MOV.U32 R2, RZ, RZ, R9 ;  /* 0x000000ffff028224 */ /* 0x020fe400078e0009 */
[----:B----4-:R-:W-:-:S05]  /*126f0*/  @!P0 IMAD.MOV.U32 R3, RZ, RZ, R16 ;  /* 0x000000ffff038224 */ /* 0x010fca00078e0010 */
[----:B------:R0:W4:Y:S04]  /*12700*/  @!P0 LDG.E.U8 R8, desc[UR6][R2.64] ;  /* 0x0000000602088981 */ /* 0x000128000c1e1100 */
[----:B---3--:R1:W-:Y:S04]  /*12710*/  STL [R1+0x47c], R10 ;  /* 0x00047c0a01007387 */ /* 0x0083e80000100800 */
[----:B-1----:R-:W3:Y:S04]  /*12720*/  LDL.LU R10, [R1+0x3048] ;  /* 0x00304800010a7983 */ /* 0x002ee80000300800 */
[----:B------:R-:W0:Y:S04]  /*12730*/  LDL R2, [R1+0xe5c] ;  /* 0x000e5c0001027983 */ /* 0x000e280000100800 */
[----:B------:R-:W0:Y:S04]  /*12740*/  LDL R3, [R1+0xe90] ;  /* 0x000e900001037983 */ /* 0x000e280000100800 */
[----:B------:R-:W5:Y:S04]  /*12750*/  LDL R16, [R1+0xeb0] ;  /* 0x000eb00001107983 */ /* 0x000f680000100800 */
[----:B------:R-:W2:Y:S01]  /*12760*/  LDL R9, [R1+0xe84] ;  /* 0x000e840001097983 */ /* 0x000ea20000100800 */
[----:B---3--:R-:W-:-:S02]  /*12770*/  PRMT R10, RZ, 0x7610, R10 ;  /* 0x00007610ff0a7816 */ /* 0x008fc4000000000a */
[----:B0-----:R-:W-:-:S04]  /*12780*/  @!P0 LOP3.LUT R3, R3, R2, RZ, 0x3c, !PT ;  /* 0x0000000203038212 */ /* 0x001fc800078e3cff */
[----:B------:R-:W-:-:S04]  /*12790*/  @!P0 LOP3.LUT R2, R3, R2, RZ, 0x3c, !PT ;  /* 0x0000000203028212 */ /* 0x000fc800078e3cff */
[----:B------:R-:W-:-:S05]  /*127a0*/  @!P0 LOP3.LUT R3, R3, R2, RZ, 0x3c, !PT ;  /* 0x0000000203038212 */ /* 0x000fca00078e3cff */
[----:B------:R-:W3:Y:S04]  /*127b0*/  @!P0 LDG.E.U8 R10, desc[UR6][R2.64] ;  /* 0x00000006020a8981 */ /* 0x000ee8000c1e1100 */
[----:B----4-:R0:W-:Y:S04]  /*127c0*/  STL [R1+0x478], R8 ;  /* 0x0004780801007387 */ /* 0x0101e80000100800 */
[----:B0-----:R-:W4:Y:S04]  /*127d0*/  LDL R8, [R1+0xeb8] ;  /* 0x000eb80001087983 */ /* 0x001f280000100800 */
        /* <DEDUP_REMOVED lines=26> */
[----:B------:R-:W2:Y:S01]  /*12980*/  @!P0 LDG.E.U8 R11, desc[UR6][R2.64] ;  /* 0x00000006020b8981 */ /* 0x000ea2000c1e1100 */
[----:B------:R-:W-:-:S03]  /*12990*/  PRMT R10, RZ, 0x7610, R10 ;  /* 0x00007610ff0a7816 */ /* 0x000fc6000000000a */
[----:B--2---:R0:W-:Y:S04]  /*129a0*/  STL [R1+0x18], R11 ;  /* 0x0000180b01007387 */ /* 0x0041e80000100800 */
[----:B0-----:R-:W2:Y:S04]  /*129b0*/  LDL.LU R11, [R1+0x3038] ;  /* 0x00303800010b7983 */ /* 0x001ea80000300800 */
[----:B------:R-:W3:Y:S01]  /*129c0*/  LDL R3, [R1+0xe7c] ;  /* 0x000e7c0001037983 */ /* 0x000ee20000100800 */
[----:B-----5:R-:W-:-:S03]  /*129d0*/  @!P0 IMAD.MOV.U32 R2, RZ, RZ, R16 ;  /* 0x000000ffff028224 */ /* 0x020fc600078e0010 */
[----:B------:R-:W5:Y:S01]  /*129e0*/  LDL R16, [R1+0xed8] ;  /* 0x000ed80001107983 */ /* 0x000f620000100800 */
[----:B--2---:R-:W-:-:S03]  /*129f0*/  PRMT R11, RZ, 0x7610, R11 ;  /* 0x00007610ff0b7816 */ /* 0x004fc6000000000b */
[----:B---3--:R4:W2:Y:S02]  /*12a00*/  @!P0 LDG.E.U8 R10, desc[UR6][R2.64] ;  /* 0x00000006020a8981 */ /* 0x0088a4000c1e1100 */
[----:B----4-:R-:W-:Y:S02]  /*12a10*/  @!P0 IMAD.MOV.U32 R2, RZ, RZ, R8 ;  /* 0x000000ffff028224 */ /* 0x010fe400078e0008 */
[----:B------:R-:W-:-:S05]  /*12a20*/  @!P0 IMAD.MOV.U32 R3, RZ, RZ, R9 ;  /* 0x000000ffff038224 */ /* 0x000fca00078e0009 */
[----:B------:R-:W3:Y:S04]  /*12a30*/  @!P0 LDG.E.U8 R11, desc[UR6][R2.64] ;  /* 0x00000006020b8981 */ /* 0x000ee8000c1e1100 */
[----:B--2---:R0:W-:Y:S04]  /*12a40*/  STL [R1+0x14], R10 ;  /* 0x0000140a01007387 */ /* 0x0041e80000100800 */
[----:B0-----:R-:W2:Y:S04]  /*12a50*/  LDL.LU R10, [R1+0x3034] ;  /* 0x00303400010a7983 */ /* 0x001ea80000300800 */
[----:B------:R-:W4:Y:S04]  /*12a60*/  LDL R9, [R1+0xeac] ;  /* 0x000eac0001097983 */ /* 0x000f280000100800 */
[----:B------:R-:W4:Y:S04]  /*12a70*/  LDL R8, [R1+0xee0] ;  /* 0x000ee00001087983 */ /* 0x000f280000100800 */
        /* <DEDUP_REMOVED lines=31> */
[----:B-----5:R-:W-:Y:S01]  /*12c70*/  @!P0 IMAD.MOV.U32 R2, RZ, RZ, R16 ;  /* 0x000000ffff028224 */ /* 0x020fe200078e0010 */
[----:B------:R-:W-:-:S02]  /*12c80*/  PRMT R29, RZ, 0x7610, R29 ;  /* 0x00007610ff1d7816 */ /* 0x000fc4000000001d */
[----:B------:R-:W5:Y:S04]  /*12c90*/  LDL R16, [R1+0xec4] ;  /* 0x000ec40001107983 */ /* 0x000f680000100800 */
[----:B---3--:R4:W3:Y:S02]  /*12ca0*/  @!P0 LDG.E.U8 R11, desc[UR6][R2.64] ;  /* 0x00000006020b8981 */ /* 0x0088e4000c1e1100 */
[----:B----4-:R-:W-:Y:S02]  /*12cb0*/  @!P0 IMAD.MOV.U32 R2, RZ, RZ, R8 ;  /* 0x000000ffff028224 */ /* 0x010fe400078e0008 */
[----:B------:R-:W-:-:S05]  /*12cc0*/  @!P0 IMAD.MOV.U32 R3, RZ, RZ, R9 ;  /* 0x000000ffff038224 */ /* 0x000fca00078e0009 */
[----:B------:R-:W4:Y:S04]  /*12cd0*/  @!P0 LDG.E.U8 R29, desc[UR6][R2.64] ;  /* 0x00000006021d8981 */ /* 0x000f28000c1e1100 */
[----:B---3--:R0:W-:Y:S04]  /*12ce0*/  STL [R1], R11 ;  /* 0x0000000b01007387 */ /* 0x0081e80000100800 */
[----:B------:R-:W3:Y:S04]  /*12cf0*/  LDL R2, [R1+0xeb4] ;  /* 0x000eb40001027983 */ /* 0x000ee80000100800 */
[----:B------:R-:W3:Y:S01]  /*12d00*/  LDL R3, [R1+0xee8] ;  /* 0x000ee80001037983 */ /* 0x000ee20000100800 */
[----:B------:R-:W-:-:S03]  /*12d10*/  PRMT R28, RZ, 0x7610, R28 ;  /* 0x00007610ff1c7816 */ /* 0x000fc6000000001c */
[----:B0-----:R-:W2:Y:S04]  /*12d20*/  LDL R11, [R1+0xef8] ;  /* 0x000ef800010b7983 */ /* 0x001ea80000100800 */
[----:B------:R-:W2:Y:S04]  /*12d30*/  LDL R9, [R1+0xecc] ;  /* 0x000ecc0001097983 */ /* 0x000ea80000100800 */
[----:B------:R-:W2:Y:S04]  /*12d40*/  LDL R8, [R1+0xf00] ;  /* 0x000f000001087983 */ /* 0x000ea80000100800 */
[----:B----4-:R0:W-:Y:S01]  /*12d50*/  STL [R1+0x2de0], R29 ;  /* 0x002de01d01007387 */ /* 0x0101e20000100800 */
[----:B------:R-:W-:-:S03]  /*12d60*/  PRMT R27, RZ, 0x7610, R27 ;  /* 0x00007610ff1b7816 */ /* 0x000fc6000000001b */
[----:B0-----:R-:W4:Y:S01]  /*12d70*/  LDL R29, [R1+0xf08] ;  /* 0x000f0800011d7983 */ /* 0x001f220000100800 */
[----:B---3--:R-:W-:-:S04]  /*12d80*/  @!P0 LOP3.LUT R3, R3, R2, RZ, 0x3c, !PT ;  /* 0x0000000203038212 */ /* 0x008fc800078e3cff */
[----:B------:R-:W-:-:S04]  /*12d90*/  @!P0 LOP3.LUT R2, R3, R2, RZ, 0x3c, !PT ;  /* 0x0000000203028212 */ /* 0x000fc800078e3cff */
[----:B------:R-:W-:-:S05]  /*12da0*/  @!P0 LOP3.LUT R3, R3, R2, RZ, 0x3c, !PT ;  /* 0x0000000203038212 */ /* 0x000fca00078e3cff */
[----:B------:R-:W3:Y:S04]  /*12db0*/  @!P0 LDG.E.U8 R28, desc[UR6][R2.64] ;  /* 0x00000006021c8981 */ /* 0x000ee8000c1e1100 */
[----:B------:R-:W2:Y:S04]  /*12dc0*/  LDL R2, [R1+0xebc] ;  /* 0x000ebc0001027983 */ /* 0x000ea80000100800 */
[----:B------:R-:W2:Y:S01]  /*12dd0*/  LDL R3, [R1+0xef0] ;  /* 0x000ef00001037983 */ /* 0x000ea20000100800 */
[----:B------:R-:W-:-:S03]  /*12de0*/  PRMT R26, RZ, 0x7610, R26 ;  /* 0x00007610ff1a7816 */ /* 0x000fc6000000001a */
[----:B---3--:R0:W-:Y:S04]  /*12df0*/  STL [R1+0x2dec], R28 ;  /* 0x002dec1c01007387 */ /* 0x0081e80000100800 */
[----:B0-----:R-:W3:Y:S01]  /*12e00*/  LDL R28, [R1+0xed4] ;  /* 0x000ed400011c7983 */ /* 0x001ee20000100800 */
[----:B--2---:R-:W-:-:S04]  /*12e10*/  @!P0 LOP3.LUT R3, R3, R2, RZ, 0x3c, !PT ;  /* 0x0000000203038212 */ /* 0x004fc800078e3cff */
[----:B------:R-:W-:-:S04]  /*12e20*/  @!P0 LOP3.LUT R2, R3, R2, RZ, 0x3c, !PT ;  /* 0x0000000203028212 */ /* 0x000fc800078e3cff */
[----:B------:R-:W-:-:S05]  /*12e30*/  @!P0 LOP3.LUT R3, R3, R2, RZ, 0x3c, !PT ;  /* 0x0000000203038212 */ /* 0x000fca00078e3cff */
[----:B------:R0:W2:Y:S01]  /*12e40*/  @!P0 LDG.E.U8 R27, desc[UR6][R2.64] ;  /* 0x00000006021b8981 */ /* 0x0000a2000c1e1100 */
[----:B------:R-:W-:Y:S01]  /*12e50*/  PRMT R25, RZ, 0x7610, R25 ;  /* 0x00007610ff197816 */ /* 0x000fe20000000019 */
[----:B0-----:R-:W-:Y:S02]  /*12e60*/  @!P0 IMAD.MOV.U32 R2, RZ, RZ, R11 ;  /* 0x000000ffff028224 */ /* 0x001fe400078e000b */
[----:B-----5:R-:W-:-:S05]  /*12e70*/  @!P0 IMAD.MOV.U32 R3, RZ, RZ, R16 ;  /* 0x000000ffff038224 */ /* 0x020fca00078e0010 */
[----:B------:R0:W5:Y:S02]  /*12e80*/  @!P0 LDG.E.U8 R26, desc[UR6][R2.64] ;  /* 0x00000006021a8981 */ /* 0x000164000c1e1100 */
[----:B0-----:R-:W-:Y:S02]  /*12e90*/  @!P0 IMAD.MOV.U32 R2, RZ, RZ, R8 ;  /* 0x000000ffff028224 */ /* 0x001fe400078e0008 */
[----:B------:R-:W-:-:S05]  /*12ea0*/  @!P0 IMAD.MOV.U32 R3, RZ, RZ, R9 ;  /* 0x000000ffff038224 */ /* 0x000fca00078e0009 */
[----:B------:R4:W5:Y:S01]  /*12eb0*/  @!P0 LDG.E.U8 R25, desc[UR6][R2.64] ;  /* 0x0000000602198981 */ /* 0x000962000c1e1100 */
[----:B------:R-:W-:Y:S01]  /*12ec0*/  PRMT R24, RZ, 0x7610, R24 ;  /* 0x00007610ff187816 */ /* 0x000fe20000000018 */
[----:B----4-:R-:W-:Y:S01]  /*12ed0*/  @!P0 IMAD.MOV.U32 R2, RZ, RZ, R29 ;  /* 0x000000ffff028224 */ /* 0x010fe200078e001d */
[----:B------:R-:W-:Y:S01]  /*12ee0*/  PRMT R23, RZ, 0x7610, R23 ;  /* 0x00007610ff177816 */ /* 0x000fe20000000017 */
[----:B------:R-:W-:Y:S01]  /*12ef0*/  LDS.U8 R29, [R10+UR4+0x2288] ;  /* 0x002288040a1d7984 */ /* 0x000fe20008000000 */
[----:B---3--:R-:W-:-:S05]  /*12f00*/  @!P0 IMAD.MOV.U32 R3, RZ, RZ, R28 ;  /* 0x000000ffff038224 */ /* 0x008fca00078e001c */
[----:B------:R-:W3:Y:S04]  /*12f10*/  @!P0 LDG.E.U8 R24, desc[UR6][R2.64] ;  /* 0x0000000602188981 */ /* 0x000ee8000c1e1100 */
[----:B--2---:R0:W-:Y:S04]  /*12f20*/  STL [R1+0x2de4], R27 ;  /* 0x002de41b01007387 */ /* 0x0041e80000100800 */
[----:B------:R-:W2:Y:S04]  /*12f30*/  LDL R16, [R1+0xedc] ;  /* 0x000edc0001107983 */ /* 0x000ea80000100800 */
[----:B------:R-:W4:Y:S04]  /*12f40*/  LDL R11, [R1+0xf10] ;  /* 0x000f1000010b7983 */ /* 0x000f280000100800 */
[----:B-----5:R1:W-:Y:S04]  /*12f50*/  STL [R1+0x2df0], R26 ;  /* 0x002df01a01007387 */ /* 0x0203e80000100800 */
[----:B------:R-:W5:Y:S04]  /*12f60*/  LDL R9, [R1+0xee4] ;  /* 0x000ee40001097983 */ /* 0x000f680000100800 */
[----:B------:R-:W5:Y:S04]  /*12f70*/  LDL R8, [R1+0xf18] ;  /* 0x000f180001087983 */ /* 0x000f680000100800 */
[----:B------:R1:W-:Y:S04]  /*12f80*/  STL [R1+0x2de8], R25 ;  /* 0x002de81901007387 */ /* 0x0003e80000100800 */
[----:B------:R-:W5:Y:S04]  /*12f90*/  LDL R28, [R1+0xeec] ;  /* 0x000eec00011c7983 */ /* 0x000f680000100800 */
[----:B0-----:R-:W5:Y:S04]  /*12fa0*/  LDL R27, [R1+0xf20] ;  /* 0x000f2000011b7983 */ /* 0x001f680000100800 */
[----:B-1----:R-:W5:Y:S04]  /*12fb0*/  LDL R26, [R1+0xef4] ;  /* 0x000ef400011a7983 */ /* 0x002f680000100800 */
[----:B------:R-:W5:Y:S04]  /*12fc0*/  LDL R25, [R1+0xf28] ;  /* 0x000f280001197983 */ /* 0x000f680000100800 */
[----:B---3--:R0:W-:Y:S01]  /*12fd0*/  STL [R1+0x2df4], R24 ;  /* 0x002df41801007387 */ /* 0x0081e20000100800 */
[----:B--2---:R-:W-:-:S03]  /*12fe0*/  @!P0 IMAD.MOV.U32 R3, RZ, RZ, R16 ;  /* 0x000000ffff038224 */ /* 0x004fc600078e0010 */
[----:B------:R-:W2:Y:S01]  /*12ff0*/  LDL R16, [R1+0xefc] ;  /* 0x000efc0001107983 */ /* 0x000ea20000100800 */
[----:B----4-:R-:W-:-:S03]  /*13000*/  @!P0 IMAD.MOV.U32 R2, RZ, RZ, R11 ;  /* 0x000000ffff028224 */ /* 0x010fc600078e000b */
[----:B------:R-:W3:Y:S04]  /*13010*/  LDL R11, [R1+0xf30] ;  /* 0x000f3000010b7983 */ /* 0x000ee80000100800 */
[----:B------:R5:W4:Y:S01]  /*13020*/  @!P0 LDG.E.U8 R23, desc[UR6][R2.64] ;  /* 0x0000000602178981 */ /* 0x000b22000c1e1100 */
[----:B------:R-:W-:Y:S02]  /*13030*/  PRMT R22, RZ, 0x7610, R22 ;  /* 0x00007610ff167816 */ /* 0x000fe40000000016 */
[----:B------:R-:W-:Y:S01]  /*13040*/  PRMT R21, RZ, 0x7610, R21 ;  /* 0x00007610ff157816 */ /* 0x000fe20000000015 */
[----:B-----5:R-:W-:Y:S02]  /*13050*/  @!P0 IMAD.MOV.U32 R3, RZ, RZ, R9 ;  /* 0x000000ffff038224 */ /* 0x020fe400078e0009 */
[----:B------:R-:W-:-:S05]  /*13060*/  @!P0 IMAD.MOV.U32 R2, RZ, RZ, R8 ;  /* 0x000000ffff028224 */ /* 0x000fca00078e0008 */
[----:B------:R1:W5:Y:S01]  /*13070*/  @!P0 LDG.E.U8 R22, desc[UR6][R2.64] ;  /* 0x0000000602168981 */ /* 0x000362000c1e1100 */
[----:B------:R-:W-:Y:S01]  /*13080*/  PRMT R20, RZ, 0x7610, R20 ;  /* 0x00007610ff147816 */ /* 0x000fe20000000014 */
[----:B-1----:R-:W-:Y:S02]  /*13090*/  @!P0 IMAD.MOV.U32 R3, RZ, RZ, R28 ;  /* 0x000000ffff038224 */ /* 0x002fe400078e001c */
[----:B------:R-:W-:Y:S01]  /*130a0*/  @!P0 IMAD.MOV.U32 R2, RZ, RZ, R27 ;  /* 0x000000ffff028224 */ /* 0x000fe200078e001b */
[----:B------:R-:W-:Y:S01]  /*130b0*/  PRMT R19, RZ, 0x7610, R19 ;  /* 0x00007610ff137816 */ /* 0x000fe20000000013 */
[----:B------:R-:W-:Y:S04]  /*130c0*/  LDS.U8 R28, [R10+UR4+0x2088] ;  /* 0x002088040a1c7984 */ /* 0x000fe80008000000 */
[----:B------:R1:W5:Y:S01]  /*130d0*/  @!P0 LDG.E.U8 R21, desc[UR6][R2.64] ;  /* 0x0000000602158981 */ /* 0x000362000c1e1100 */
[----:B------:R-:W-:-:S02]  /*130e0*/  PRMT R17, RZ, 0x7610, R17 ;  /* 0x00007610ff117816 */ /* 0x000fc40000000011 */
[----:B------:R-:W-:Y:S01]  /*130f0*/  PRMT R18, RZ, 0x7610, R18 ;  /* 0x00007610ff127816 */ /* 0x000fe20000000012 */
[----:B------:R-:W-:Y:S01]  /*13100*/  LDS.U8 R27, [R10+UR4+0x2280] ;  /* 0x002280040a1b7984 */ /* 0x000fe20008000000 */
        /* <DEDUP_REMOVED lines=8> */
[----:B--2---:R-:W-:Y:S02]  /*13190*/  @!P0 IMAD.MOV.U32 R3, RZ, RZ, R16 ;  /* 0x000000ffff038224 */ /* 0x004fe400078e0010 */
[----:B---3--:R-:W-:Y:S01]  /*131a0*/  @!P0 IMAD.MOV.U32 R2, RZ, RZ, R11 ;  /* 0x000000ffff028224 */ /* 0x008fe200078e000b */
[----:B----4-:R1:W-:Y:S04]  /*131b0*/  STL [R1+0x2df8], R23 ;  /* 0x002df81701007387 */ /* 0x0103e80000100800 */
[----:B------:R-:W2:Y:S04]  /*131c0*/  LDL R9, [R1+0xf04] ;  /* 0x000f040001097983 */ /* 0x000ea80000100800 */
[----:B------:R-:W3:Y:S04]  /*131d0*/  LDL R8, [R1+0xf38] ;  /* 0x000f380001087983 */ /* 0x000ee80000100800 */
[----:B------:R2:W4:Y:S04]  /*131e0*/  @!P0 LDG.E.U8 R19, desc[UR6][R2.64] ;  /* 0x0000000602138981 */ /* 0x000528000c1e1100 */
[----:B-----5:R5:W-:Y:S04]  /*131f0*/  STL [R1+0x2dfc], R22 ;  /* 0x002dfc1601007387 */ /* 0x020be80000100800 */
[----:B------:R5:W-:Y:S04]  /*13200*/  STL [R1+0x2e00], R21 ;  /* 0x002e001501007387 */ /* 0x000be80000100800 */
[----:B0-----:R-:W4:Y:S04]  /*13210*/  LDL R24, [R1+0xf0c] ;  /* 0x000f0c0001187983 */ /* 0x001f280000100800 */
[----:B-1----:R-:W4:Y:S04]  /*13220*/  LDL R23, [R1+0xf40] ;  /* 0x000f400001177983 */ /* 0x002f280000100800 */
[----:B------:R0:W-:Y:S04]  /*13230*/  STL [R1+0x2e04], R20 ;  /* 0x002e041401007387 */ /* 0x0001e80000100800 */
[----:B-----5:R-:W5:Y:S04]  /*13240*/  LDL R22, [R1+0xf14] ;  /* 0x000f140001167983 */ /* 0x020f680000100800 */
[----:B------:R-:W5:Y:S01]  /*13250*/  LDL R21, [R1+0xf48] ;  /* 0x000f480001157983 */ /* 0x000f620000100800 */
[----:B--2---:R-:W-:-:S02]  /*13260*/  @!P0 IMAD.MOV.U32 R3, RZ, RZ, R9 ;  /* 0x000000ffff038224 */ /* 0x004fc400078e0009 */
[----:B---3--:R-:W-:Y:S01]  /*13270*/  @!P0 IMAD.MOV.U32 R2, RZ, RZ, R8 ;  /* 0x000000ffff028224 */ /* 0x008fe200078e0008 */
[----:B----4-:R1:W-:Y:S04]  /*13280*/  STL [R1+0x2e08], R19 ;  /* 0x002e081301007387 */ /* 0x0103e80000100800 */
[----:B------:R-:W2:Y:S04]  /*13290*/  LDL R9, [R1+0xf1c] ;  /* 0x000f1c0001097983 */ /* 0x000ea80000100800 */
[----:B------:R-:W2:Y:S04]  /*132a0*/  LDL R8, [R1+0xf50] ;  /* 0x000f500001087983 */ /* 0x000ea80000100800 */
[----:B0-----:R-:W3:Y:S04]  /*132b0*/  LDL R20, [R1+0xf24] ;  /* 0x000f240001147983 */ /* 0x001ee80000100800 */
[----:B-1----:R-:W4:Y:S04]  /*132c0*/  LDL R19, [R1+0xf58] ;  /* 0x000f580001137983 */ /* 0x002f280000100800 */
[----:B------:R-:W3:Y:S04]  /*132d0*/  LDL R16, [R1+0xf2c] ;  /* 0x000f2c0001107983 */ /* 0x000ee80000100800 */
[----:B------:R-:W3:Y:S04]  /*132e0*/  LDL R11, [R1+0xf60] ;  /* 0x000f6000010b7983 */ /* 0x000ee80000100800 */
[----:B------:R0:W3:Y:S02]  /*132f0*/  @!P0 LDG.E.U8 R17, desc[UR6][R2.64] ;  /* 0x0000000602118981 */ /* 0x0000e4000c1e1100 */
[----:B0-----:R-:W-:-:S02]  /*13300*/  @!P0 IMAD.MOV.U32 R2, RZ, RZ, R23 ;  /* 0x000000ffff028224 */ /* 0x001fc400078e0017 */
[----:B------:R-:W-:Y:S01]  /*13310*/  @!P0 IMAD.MOV.U32 R3, RZ, RZ, R24 ;  /* 0x000000ffff038224 */ /* 0x000fe200078e0018 */
[----:B------:R-:W-:Y:S01]  /*13320*/  PRMT R5, RZ, 0x7610, R5 ;  /* 0x00007610ff057816 */ /* 0x000fe20000000005 */
[----:B------:R-:W-:Y:S04]  /*13330*/  LDS.U8 R24, [R10+UR4+0x4088] ;  /* 0x004088040a187984 */ /* 0x000fe80008000000 */
[----:B------:R5:W3:Y:S04]  /*13340*/  @!P0 LDG.E.U8 R18, desc[UR6][R2.64] ;  /* 0x0000000602128981 */ /* 0x000ae8000c1e1100 */
[----:B------:R-:W-:Y:S01]  /*13350*/  LDS.U8 R23, [R10+UR4+0x4280] ;  /* 0x004280040a177984 */ /* 0x000fe20008000000 */
[----:B-----5:R-:W-:-:S02]  /*13360*/  @!P0 IMAD.MOV.U32 R2, RZ, RZ, R21 ;  /* 0x000000ffff028224 */ /* 0x020fc400078e0015 */
[----:B------:R-:W-:Y:S01]  /*13370*/  @!P0 IMAD.MOV.U32 R3, RZ, RZ, R22 ;  /* 0x000000ffff038224 */ /* 0x000fe200078e0016 */
[----:B------:R-:W-:Y:S04]  /*13380*/  LDS.U8 R21, [R10+UR4+0x6288] ;  /* 0x006288040a157984 */ /* 0x000fe80008000000 */
[----:B------:R0:W5:Y:S04]  /*13390*/  @!P0 LDG.E.U8 R12, desc[UR6][R2.64] ;  /* 0x00000006020c8981 */ /* 0x000168000c1e1100 */
[----:B------:R-:W-:Y:S01]  /*133a0*/  LDS.U8 R22, [R10+UR4+0x6080] ;  /* 0x006080040a167984 */ /* 0x000fe20008000000 */
[----:B0-----:R-:W-:-:S03]  /*133b0*/  PRMT R2, RZ, 0x7610, R2 ;  /* 0x00007610ff027816 */ /* 0x001fc60000000002 */
[----:B--2---:R4:W2:Y:S02]  /*133c0*/  @!P0 LDG.E.U8 R7, desc[UR6][R8.64] ;  /* 0x0000000608078981 */ /* 0x0048a4000c1e1100 */
[----:B----4-:R-:W-:Y:S02]  /*133d0*/  @!P0 IMAD.MOV.U32 R8, RZ, RZ, R19 ;  /* 0x000000ffff088224 */ /* 0x010fe400078e0013 */
[----:B---3--:R-:W-:Y:S01]  /*133e0*/  @!P0 IMAD.MOV.U32 R9, RZ, RZ, R20 ;  /* 0x000000ffff098224 */ /* 0x008fe200078e0014 */
[----:B------:R-:W-:Y:S04]  /*133f0*/  LDS.U8 R19, [R10+UR4+0x6280] ;  /* 0x006280040a137984 */ /* 0x000fe80008000000 */
[----:B------:R0:W3:Y:S04]  /*13400*/  @!P0 LDG.E.U8 R4, desc[UR6][R8.64] ;  /* 0x0000000608048981 */ /* 0x0000e8000c1e1100 */
[----:B------:R-:W-:Y:S04]  /*13410*/  STL [R1+0x2e0c], R17 ;  /* 0x002e0c1101007387 */ /* 0x000fe80000100800 */
[----:B------:R-:W-:Y:S01]  /*13420*/  LDS.U8 R20, [R10+UR4+0x6088] ;  /* 0x006088040a147984 */ /* 0x000fe20008000000 */
[----:B0-----:R-:W-:-:S02]  /*13430*/  @!P0 IMAD.MOV.U32 R8, RZ, RZ, R11 ;  /* 0x000000ffff088224 */ /* 0x001fc400078e000b */
[----:B------:R-:W-:Y:S01]  /*13440*/  @!P0 IMAD.MOV.U32 R9, RZ, RZ, R16 ;  /* 0x000000ffff098224 */ /* 0x000fe200078e0010 */
[----:B------:R-:W-:Y:S01]  /*13450*/  PRMT R6, RZ, 0x7610, R6 ;  /* 0x00007610ff067816 */ /* 0x000fe20000000006 */
[----:B------:R-:W-:Y:S04]  /*13460*/  LDS.U8 R17, [R10+UR4+0x308] ;  /* 0x000308040a117984 */ /* 0x000fe80008000000 */
[----:B------:R-:W4:Y:S04]  /*13470*/  @!P0 LDG.E.U8 R2, desc[UR6][R8.64] ;  /* 0x0000000608028981 */ /* 0x000f28000c1e1100 */
[----:B------:R-:W-:Y:S04]  /*13480*/  STL [R1+0x2e10], R18 ;  /* 0x002e101201007387 */ /* 0x000fe80000100800 */
[----:B------:R-:W-:Y:S01]  /*13490*/  LDS.U8 R18, [R10+UR4+0x100] ;  /* 0x000100040a127984 */ /* 0x000fe20008000000 */
[----:B------:R-:W-:-:S02]  /*134a0*/  PRMT R3, RZ, 0x7610, R3 ;  /* 0x00007610ff037816 */ /* 0x000fc40000000003 */
[----:B------:R-:W-:Y:S01]  /*134b0*/  PRMT R0, RZ, 0x7610, R0 ;  /* 0x00007610ff007816 */ /* 0x000fe20000000000 */
[----:B------:R-:W-:Y:S01]  /*134c0*/  LDS.U8 R11, [R10+UR4+0x300] ;  /* 0x000300040a0b7984 */ /* 0x000fe20008000000 */
[----:B------:R-:W-:Y:S02]  /*134d0*/  PRMT R13, RZ, 0x7610, R13 ;  /* 0x00007610ff0d7816 */ /* 0x000fe4000000000d */
[----:B------:R-:W-:Y:S01]  /*134e0*/  PRMT R14, RZ, 0x7610, R14 ;  /* 0x00007610ff0e7816 */ /* 0x000fe2000000000e */
[----:B------:R-:W-:Y:S04]  /*134f0*/  LDS.U8 R16, [R10+UR4+0x2300] ;  /* 0x002300040a107984 */ /* 0x000fe80008000000 */
[----:B-----5:R-:W-:Y:S01]  /*13500*/  STL [R1+0x2e14], R12 ;  /* 0x002e140c01007387 */ /* 0x020fe20000100800 */
[----:B------:R-:W-:-:S03]  /*13510*/  PRMT R15, RZ, 0x7610, R15 ;  /* 0x00007610ff0f7816 */ /* 0x000fc6000000000f */
[----:B------:R-:W-:Y:S04]  /*13520*/  LDS.U8 R12, [R10+UR4+0x108] ;  /* 0x000108040a0c7984 */ /* 0x000fe80008000000 */
[----:B--2---:R-:W-:Y:S04]  /*13530*/  STL [R1+0x2e18], R7 ;  /* 0x002e180701007387 */ /* 0x004fe80000100800 */
[----:B------:R-:W0:Y:S04]  /*13540*/  LDS.U8 R7, [R10+UR4] ;  /* 0x000000040a077984 */ /* 0x000e280008000000 */
[----:B---3--:R-:W-:Y:S04]  /*13550*/  STL [R1+0x2e1c], R4 ;  /* 0x002e1c0401007387 */ /* 0x008fe80000100800 */
[----:B------:R-:W1:Y:S04]  /*13560*/  LDS.U8 R4, [R10+UR4+0x208] ;  /* 0x000208040a047984 */ /* 0x000e680008000000 */
[----:B----4-:R-:W-:Y:S04]  /*13570*/  STL [R1+0x2e24], R2 ;  /* 0x002e240201007387 */ /* 0x010fe80000100800 */
[----:B------:R-:W2:Y:S04]  /*13580*/  LDS.U8 R2, [R10+UR4+0x8] ;  /* 0x000008040a027984 */ /* 0x000ea80008000000 */
[----:B0-----:R-:W-:Y:S04]  /*13590*/  STL [R1+0x164], R7 ;  /* 0x0001640701007387 */ /* 0x001fe80000100800 */
[----:B------:R-:W0:Y:S04]  /*135a0*/  LDS.U8 R7, [R10+UR4+0x200] ;  /* 0x000200040a077984 */ /* 0x000e280008000000 */
[----:B-1----:R-:W-:Y:S04]  /*135b0*/  STL [R1+0x160], R4 ;  /* 0x0001600401007387 */ /* 0x002fe80000100800 */
[----:B------:R-:W1:Y:S04]  /*135c0*/  LDS.U8 R4, [R10+UR4+0x2000] ;  /* 0x002000040a047984 */ /* 0x000e680008000000 */
[----:B--2---:R-:W-:Y:S04]  /*135d0*/  STL [R1+0x15c], R2 ;  /* 0x00015c0201007387 */ /* 0x004fe80000100800 */
        /* <DEDUP_REMOVED lines=32> */
[----:B------:R-:W3:Y:S04]  /*137e0*/  LDL R9, [R1+0xf34] ;  /* 0x000f340001097983 */ /* 0x000ee80000100800 */
[----:B------:R-:W-:Y:S04]  /*137f0*/  LDS.U8 R7, [R10+UR4+0x2100] ;  /* 0x002100040a077984 */ /* 0x000fe80008000000 */
[----:B-1----:R-:W-:Y:S04]  /*13800*/  STL [R1+0x118], R4 ;  /* 0x0001180401007387 */ /* 0x002fe80000100800 */
[----:B------:R-:W3:Y:S04]  /*13810*/  LDL R8, [R1+0xf68] ;  /* 0x000f680001087983 */ /* 0x000ee80000100800 */
[----:B------:R-:W-:Y:S04]  /*13820*/  LDS.U8 R4, [R10+UR4+0x2108] ;  /* 0x002108040a047984 */ /* 0x000fe80008000000 */
[----:B--2---:R-:W-:Y:S04]  /*13830*/  STL [R1+0x114], R2 ;  /* 0x0001140201007387 */ /* 0x004fe80000100800 */
[----:B------:R0:W-:Y:S04]  /*13840*/  STL [R1+0x2ff4], R29 ;  /* 0x002ff41d01007387 */ /* 0x0001e80000100800 */
[----:B------:R-:W1:Y:S04]  /*13850*/  LDS.U8 R2, [R10+UR4+0x2308] ;  /* 0x002308040a027984 */ /* 0x000e680008000000 */
[----:B0-----:R-:W2:Y:S04]  /*13860*/  LDL R29, [R1+0xf70] ;  /* 0x000f7000011d7983 */ /* 0x001ea80000100800 */
[----:B------:R0:W-:Y:S04]  /*13870*/  STL [R1+0x2ff8], R28 ;  /* 0x002ff81c01007387 */ /* 0x0001e80000100800 */
[----:B0-----:R-:W4:Y:S04]  /*13880*/  LDL R28, [R1+0xf3c] ;  /* 0x000f3c00011c7983 */ /* 0x001f280000100800 */
[----:B---3--:R2:W3:Y:S04]  /*13890*/  @!P0 LDG.E.U8 R5, desc[UR6][R8.64] ;  /* 0x0000000608058981 */ /* 0x0084e8000c1e1100 */
        /* <DEDUP_REMOVED lines=9> */
[----:B------:R0:W-:Y:S01]  /*13930*/  STL [R1+0x3020], R18 ;  /* 0x0030201201007387 */ /* 0x0001e20000100800 */
[----:B--2---:R-:W-:-:S02]  /*13940*/  @!P0 IMAD.MOV.U32 R8, RZ, RZ, R29 ;  /* 0x000000ffff088224 */ /* 0x004fc400078e001d */
[----:B----4-:R-:W-:-:S05]  /*13950*/  @!P0 IMAD.MOV.U32 R9, RZ, RZ, R28 ;  /* 0x000000ffff098224 */ /* 0x010fca00078e001c */
[----:B------:R-:W2:Y:S04]  /*13960*/  @!P0 LDG.E.U8 R6, desc[UR6][R8.64] ;  /* 0x0000000608068981 */ /* 0x000ea8000c1e1100 */
[----:B---3--:R3:W-:Y:S04]  /*13970*/  STL [R1+0x2e28], R5 ;  /* 0x002e280501007387 */ /* 0x0087e80000100800 */
[----:B0-----:R-:W4:Y:S04]  /*13980*/  LDL.LU R18, [R1+0x164] ;  /* 0x0001640001127983 */ /* 0x001f280000300800 */
[----:B------:R-:W4:Y:S04]  /*13990*/  LDL.LU R19, [R1+0x160] ;  /* 0x0001600001137983 */ /* 0x000f280000300800 */
[----:B------:R-:W5:Y:S04]  /*139a0*/  LDL.LU R20, [R1+0x15c] ;  /* 0x00015c0001147983 */ /* 0x000f680000300800 */
[----:B------:R-:W5:Y:S04]  /*139b0*/  LDL.LU R21, [R1+0x158] ;  /* 0x0001580001157983 */ /* 0x000f680000300800 */
[----:B------:R-:W4:Y:S04]  /*139c0*/  LDL.LU R22, [R1+0x154] ;  /* 0x0001540001167983 */ /* 0x000f280000300800 */
[----:B------:R-:W4:Y:S04]  /*139d0*/  LDL.LU R23, [R1+0x150] ;  /* 0x0001500001177983 */ /* 0x000f280000300800 */
[----:B------:R-:W4:Y:S04]  /*139e0*/  LDL.LU R24, [R1+0x14c] ;  /* 0x00014c0001187983 */ /* 0x000f280000300800 */
[----:B------:R-:W4:Y:S04]  /*139f0*/  LDL.LU R25, [R1+0x148] ;  /* 0x0001480001197983 */ /* 0x000f280000300800 */
[----:B------:R-:W4:Y:S04]  /*13a00*/  LDL.LU R26, [R1+0x144] ;  /* 0x00014400011a7983 */ /* 0x000f280000300800 */
[----:B------:R-:W4:Y:S04]  /*13a10*/  LDL.LU R27, [R1+0x140] ;  /* 0x00014000011b7983 */ /* 0x000f280000300800 */
[----:B------:R-:W4:Y:S04]  /*13a20*/  LDL.LU R28, [R1+0x13c] ;  /* 0x00013c00011c7983 */ /* 0x000f280000300800 */
[----:B------:R-:W4:Y:S04]  /*13a30*/  LDL.LU R29, [R1+0x138] ;  /* 0x00013800011d7983 */ /* 0x000f280000300800 */
[----:B---3--:R-:W3:Y:S04]  /*13a40*/  LDL.LU R5, [R1+0x114] ;  /* 0x0001140001057983 */ /* 0x008ee80000300800 */
[----:B------:R-:W3:Y:S04]  /*13a50*/  LDL R8, [R1+0xf44] ;  /* 0x000f440001087983 */ /* 0x000ee80000100800 */
[----:B------:R-:W3:Y:S04]  /*13a60*/  LDL R9, [R1+0xf88] ;  /* 0x000f880001097983 */ /* 0x000ee80000100800 */
[----:B--2---:R0:W-:Y:S04]  /*13a70*/  STL [R1+0x2e2c], R6 ;  /* 0x002e2c0601007387 */ /* 0x0041e80000100800 */
[----:B0-----:R-:W2:Y:S01]  /*13a80*/  LDL.LU R6, [R1+0x118] ;  /* 0x0001180001067983 */ /* 0x001ea20000300800 */
[----:B---3--:R-:W-:-:S04]  /*13a90*/  @!P0 LOP3.LUT R9, R9, R8, RZ, 0x3c, !PT ;  /* 0x0000000809098212 */ /* 0x008fc800078e3cff */
[----:B------:R-:W-:-:S04]  /*13aa0*/  @!P0 LOP3.LUT R8, R9, R8, RZ, 0x3c, !PT ;  /* 0x0000000809088212 */ /* 0x000fc800078e3cff */
[----:B------:R-:W-:-:S05]  /*13ab0*/  @!P0 LOP3.LUT R9, R9, R8, RZ, 0x3c, !PT ;  /* 0x0000000809098212 */ /* 0x000fca00078e3cff */
[----:B------:R-:W3:Y:S04]  /*13ac0*/  @!P0 LDG.E.U8 R3, desc[UR6][R8.64] ;  /* 0x0000000608038981 */ /* 0x000ee8000c1e1100 */
[----:B------:R-:W2:Y:S04]  /*13ad0*/  LDL R8, [R1+0xf4c] ;  /* 0x000f4c0001087983 */ /* 0x000ea80000100800 */
[----:B------:R-:W2:Y:S04]  /*13ae0*/  LDL R9, [R1+0xf84] ;  /* 0x000f840001097983 */ /* 0x000ea80000100800 */
[----:B---3--:R0:W-:Y:S04]  /*13af0*/  STL [R1+0x2e30], R3 ;  /* 0x002e300301007387 */ /* 0x0081e80000100800 */
[----:B0-----:R-:W3:Y:S01]  /*13b00*/  LDL.LU R3, [R1+0x11c] ;  /* 0x00011c0001037983 */ /* 0x001ee20000300800 */
[----:B--2---:R-:W-:-:S04]  /*13b10*/  @!P0 LOP3.LUT R9, R9, R8, RZ, 0x3c, !PT ;  /* 0x0000000809098212 */ /* 0x004fc800078e3cff */
[----:B------:R-:W-:-:S04]  /*13b20*/  @!P0 LOP3.LUT R8, R9, R8, RZ, 0x3c, !PT ;  /* 0x0000000809088212 */ /* 0x000fc800078e3cff */
[----:B------:R-:W-:-:S05]  /*13b30*/  @!P0 LOP3.LUT R9, R9, R8, RZ, 0x3c, !PT ;  /* 0x0000000809098212 */ /* 0x000fca00078e3cff */
[----:B------:R-:W2:Y:S04]  /*13b40*/  @!P0 LDG.E.U8 R0, desc[UR6][R8.64] ;  /* 0x0000000608008981 */ /* 0x000ea8000c1e1100 */
[----:B------:R-:W3:Y:S04]  /*13b50*/  LDL R8, [R1+0xf54] ;  /* 0x000f540001087983 */ /* 0x000ee80000100800 */
[----:B------:R-:W3:Y:S04]  /*13b60*/  LDL R9, [R1+0xf80] ;  /* 0x000f800001097983 */ /* 0x000ee80000100800 */
[----:B--2---:R0:W-:Y:S04]  /*13b70*/  STL [R1+0x2e34], R0 ;  /* 0x002e340001007387 */ /* 0x0041e80000100800 */
[----:B0-----:R-:W2:Y:S01]  /*13b80*/  LDL.LU R0, [R1+0x120] ;  /* 0x0001200001007983 */ /* 0x001ea20000300800 */
[----:B---3--:R-:W-:-:S04]  /*13b90*/  @!P0 LOP3.LUT R9, R9, R8, RZ, 0x3c, !PT ;  /* 0x0000000809098212 */ /* 0x008fc800078e3cff */
[----:B------:R-:W-:-:S04]  /*13ba0*/  @!P0 LOP3.LUT R8, R9, R8, RZ, 0x3c, !PT ;  /* 0x0000000809088212 */ /* 0x000fc800078e3cff */
[----:B------:R-:W-:-:S05]  /*13bb0*/  @!P0 LOP3.LUT R9, R9, R8, RZ, 0x3c, !PT ;  /* 0x0000000809098212 */ /* 0x000fca00078e3cff */
[----:B------:R0:W3:Y:S04]  /*13bc0*/  @!P0 LDG.E.U8 R13, desc[UR6][R8.64] ;  /* 0x00000006080d8981 */ /* 0x0000e8000c1e1100 */
[----:B------:R-:W0:Y:S04]  /*13bd0*/  LDL R8, [R1+0xf5c] ;  /* 0x000f5c0001087983 */ /* 0x000e280000100800 */
[----:B------:R-:W0:Y:S02]  /*13be0*/  LDL R9, [R1+0xf7c] ;  /* 0x000f7c0001097983 */ /* 0x000e240000100800 */
[----:B0-----:R-:W-:-:S04]  /*13bf0*/  @!P0 LOP3.LUT R9, R9, R8, RZ, 0x3c, !PT ;  /* 0x0000000809098212 */ /* 0x001fc800078e3cff */
[----:B------:R-:W-:-:S04]  /*13c00*/  @!P0 LOP3.LUT R8, R9, R8, RZ, 0x3c, !PT ;  /* 0x0000000809088212 */ /* 0x000fc800078e3cff */
[----:B------:R-:W-:Y:S01]  /*13c10*/  @!P0 LOP3.LUT R9, R9, R8, RZ, 0x3c, !PT ;  /* 0x0000000809098212 */ /* 0x000fe200078e3cff */
[----:B---3--:R0:W-:Y:S04]  /*13c20*/  STL [R1+0x2e38], R13 ;  /* 0x002e380d01007387 */ /* 0x0081e80000100800 */
[----:B------:R3:W2:Y:S04]  /*13c30*/  @!P0 LDG.E.U8 R14, desc[UR6][R8.64] ;  /* 0x00000006080e8981 */ /* 0x0006a8000c1e1100 */
[----:B0-----:R-:W2:Y:S04]  /*13c40*/  LDL.LU R13, [R1+0x124] ;  /* 0x00012400010d7983 */ /* 0x001ea80000300800 */
[----:B------:R-:W3:Y:S04]  /*13c50*/  LDL R8, [R1+0xf64] ;  /* 0x000f640001087983 */ /* 0x000ee80000100800 */
[----:B------:R-:W3:Y:S02]  /*13c60*/  LDL R9, [R1+0xf78] ;  /* 0x000f780001097983 */ /* 0x000ee40000100800 */
[----:B---3--:R-:W-:-:S04]  /*13c70*/  @!P0 LOP3.LUT R9, R9, R8, RZ, 0x3c, !PT ;  /* 0x0000000809098212 */ /* 0x008fc800078e3cff */
[----:B------:R-:W-:-:S04]  /*13c80*/  @!P0 LOP3.LUT R8, R9, R8, RZ, 0x3c, !PT ;  /* 0x0000000809088212 */ /* 0x000fc800078e3cff */
[----:B------:R-:W-:-:S05]  /*13c90*/  @!P0 LOP3.LUT R9, R9, R8, RZ, 0x3c, !PT ;  /* 0x0000000809098212 */ /* 0x000fca00078e3cff */
[----:B------:R-:W3:Y:S04]  /*13ca0*/  @!P0 LDG.E.U8 R15, desc[UR6][R8.64] ;  /* 0x00000006080f8981 */ /* 0x000ee8000c1e1100 */
[----:B--2---:R0:W-:Y:S01]  /*13cb0*/  STL [R1+0x2e3c], R14 ;  /* 0x002e3c0e01007387 */ /* 0x0041e20000100800 */
[----:B----4-:R-:W-:Y:S02]  /*13cc0*/  IMAD R19, R19, 0x100, R18 ;  /* 0x0000010013137824 */ /* 0x010fe400078e0212 */
[----:B-----5:R-:W-:Y:S02]  /*13cd0*/  IMAD R21, R21, 0x100, R20 ;  /* 0x0000010015157824 */ /* 0x020fe400078e0214 */
[----:B------:R-:W-:Y:S01]  /*13ce0*/  IMAD R23, R23, 0x100, R22 ;  /* 0x0000010017177824 */ /* 0x000fe200078e0216 */
[----:B0-----:R-:W2:Y:S04]  /*13cf0*/  LDL.LU R14, [R1+0x128] ;  /* 0x00012800010e7983 */ /* 0x001ea80000300800 */
[----:B------:R-:W4:Y:S04]  /*13d00*/  LDL.LU R8, [R1+0x130] ;  /* 0x0001300001087983 */ /* 0x000f280000300800 */
[----:B------:R-:W2:Y:S01]  /*13d10*/  LDL.LU R9, [R1+0x12c] ;  /* 0x00012c0001097983 */ /* 0x000ea20000300800 */
[----:B------:R-:W-:-:S02]  /*13d20*/  IMAD R25, R25, 0x100, R24 ;  /* 0x0000010019197824 */ /* 0x000fc400078e0218 */
[----:B------:R-:W-:Y:S02]  /*13d30*/  IMAD R27, R27, 0x100, R26 ;  /* 0x000001001b1b7824 */ /* 0x000fe400078e021a */
[----:B------:R-:W-:Y:S01]  /*13d40*/  IMAD R29, R29, 0x100, R28 ;  /* 0x000001001d1d7824 */ /* 0x000fe200078e021c */
[----:B---3--:R0:W-:Y:S04]  /*13d50*/  STL [R1+0x2e40], R15 ;  /* 0x002e400f01007387 */ /* 0x0081e80000100800 */
[----:B0-----:R-:W4:Y:S04]  /*13d60*/  LDL.LU R15, [R1+0x134] ;  /* 0x00013400010f7983 */ /* 0x001f280000300800 */
[----:B------:R-:W3:Y:S04]  /*13d70*/  LDL.LU R18, [R1+0x3020] ;  /* 0x0030200001127983 */ /* 0x000ee80000300800 */
[----:B------:R0:W-:Y:S04]  /*13d80*/  STL [R1+0x630], R19 ;  /* 0x0006301301007387 */ /* 0x0001e80000100800 */
[----:B0-----:R-:W5:Y:S04]  /*13d90*/  LDL.LU R19, [R1+0x301c] ;  /* 0x00301c0001137983 */ /* 0x001f680000300800 */
[----:B------:R-:W5:Y:S04]  /*13da0*/  LDL.LU R20, [R1+0x3018] ;  /* 0x0030180001147983 */ /* 0x000f680000300800 */
[----:B------:R0:W-:Y:S04]  /*13db0*/  STL [R1+0x62c], R21 ;  /* 0x00062c1501007387 */ /* 0x0001e80000100800 */
[----:B0-----:R-:W3:Y:S04]  /*13dc0*/  LDL.LU R21, [R1+0x3014] ;  /* 0x0030140001157983 */ /* 0x001ee80000300800 */
[----:B------:R-:W3:Y:S04]  /*13dd0*/  LDL.LU R22, [R1+0x3010] ;  /* 0x0030100001167983 */ /* 0x000ee80000300800 */
        /* <DEDUP_REMOVED lines=10> */
[----:B0-----:R-:W5:Y:S01]  /*13e80*/  LDL.LU R29, [R1+0x2ff4] ;  /* 0x002ff400011d7983 */ /* 0x001f620000300800 */
[----:B--2---:R-:W-:-:S02]  /*13e90*/  IMAD R9, R14, 0x100, R9 ;  /* 0x000001000e097824 */ /* 0x004fc400078e0209 */
[----:B------:R-:W-:Y:S02]  /*13ea0*/  IMAD R6, R6, 0x100, R3 ;  /* 0x0000010006067824 */ /* 0x000fe400078e0203 */
[----:B-1----:R-:W-:Y:S02]  /*13eb0*/  IMAD R2, R2, 0x100, R7 ;  /* 0x0000010002027824 */ /* 0x002fe400078e0207 */
[----:B----4-:R-:W-:Y:S02]  /*13ec0*/  IMAD R15, R8, 0x100, R15 ;  /* 0x00000100080f7824 */ /* 0x010fe400078e020f */
[----:B------:R-:W-:-:S03]  /*13ed0*/  IMAD R8, R0, 0x100, R13 ;  /* 0x0000010000087824 */ /* 0x000fc600078e020d */
[----:B------:R-:W-:Y:S04]  /*13ee0*/  STL [R1+0x6c8], R15 ;  /* 0x0006c80f01007387 */ /* 0x000fe80000100800 */
[----:B------:R-:W-:Y:S04]  /*13ef0*/  STL [R1+0x6c4], R9 ;  /* 0x0006c40901007387 */ /* 0x000fe80000100800 */
[----:B------:R-:W-:Y:S04]  /*13f00*/  STL [R1+0x620], R8 ;  /* 0x0006200801007387 */ /* 0x000fe80000100800 */
[----:B------:R-:W-:Y:S01]  /*13f10*/  STL [R1+0x61c], R6 ;  /* 0x00061c0601007387 */ /* 0x000fe20000100800 */
[----:B---3--:R-:W-:-:S02]  /*13f20*/  IMAD R3, R27, 0x100, R28 ;  /* 0x000001001b037824 */ /* 0x008fc400078e021c */
[----:B-----5:R-:W-:Y:S02]  /*13f30*/  IMAD R0, R29, 0x100, R5 ;  /* 0x000001001d007824 */ /* 0x020fe400078e0205 */
[----:B------:R-:W-:-:S03]  /*13f40*/  IMAD R5, R25, 0x100, R26 ;  /* 0x0000010019057824 */ /* 0x000fc600078e021a */
[----:B------:R0:W-:Y:S04]  /*13f50*/  STL [R1+0x618], R0 ;  /* 0x0006180001007387 */ /* 0x0001e80000100800 */
[----:B------:R1:W-:Y:S04]  /*13f60*/  STL [R1+0x614], R3 ;  /* 0x0006140301007387 */ /* 0x0003e80000100800 */
[----:B------:R2:W-:Y:S01]  /*13f70*/  STL [R1+0x700], R5 ;  /* 0x0007000501007387 */ /* 0x0005e20000100800 */
[----:B0-----:R-:W-:Y:S02]  /*13f80*/  IMAD R0, R23, 0x100, R24 ;  /* 0x0000010017007824 */ /* 0x001fe400078e0218 */
[----:B-1----:R-:W-:-:S02]  /*13f90*/  IMAD R3, R21, 0x100, R22 ;  /* 0x0000010015037824 */ /* 0x002fc400078e0216 */
[----:B--2---:R-:W-:Y:S01]  /*13fa0*/  IMAD R5, R19, 0x100, R20 ;  /* 0x0000010013057824 */ /* 0x004fe200078e0214 */
[----:B------:R0:W-:Y:S04]  /*13fb0*/  STL [R1+0x6fc], R0 ;  /* 0x0006fc0001007387 */ /* 0x0001e80000100800 */
[----:B------:R1:W-:Y:S04]  /*13fc0*/  STL [R1+0x6f8], R3 ;  /* 0x0006f80301007387 */ /* 0x0003e80000100800 */
[----:B------:R-:W-:Y:S04]  /*13fd0*/  STL [R1+0x6f4], R5 ;  /* 0x0006f40501007387 */ /* 0x000fe80000100800 */
[----:B------:R-:W-:Y:S01]  /*13fe0*/  LDS.U8 R5, [R10+UR4+0x4300] ;  /* 0x004300040a057984 */ /* 0x000fe20008000000 */
[----:B0-----:R-:W-:-:S02]  /*13ff0*/  IMAD R0, R17, 0x100, R18 ;  /* 0x0000010011007824 */ /* 0x001fc400078e0212 */
[----:B-1----:R-:W-:-:S03]  /*14000*/  IMAD R3, R11, 0x100, R12 ;  /* 0x000001000b037824 */ /* 0x002fc600078e020c */
[----:B------:R0:W-:Y:S04]  /*14010*/  STL [R1+0x58c], R0 ;  /* 0x00058c0001007387 */ /* 0x0001e80000100800 */
[----:B------:R-:W-:Y:S04]  /*14020*/  STL [R1+0x588], R3 ;  /* 0x0005880301007387 */ /* 0x000fe80000100800 */
[----:B------:R-:W-:Y:S01]  /*14030*/  LDS.U8 R3, [R10+UR4+0x6100] ;  /* 0x006100040a037984 */ /* 0x000fe20008000000 */
[----:B0-----:R-:W-:-:S03]  /*14040*/  IMAD R0, R16, 0x100, R4 ;  /* 0x0000010010007824 */ /* 0x001fc600078e0204 */
[----:B------:R-:W0:Y:S04]  /*14050*/  LDS.U8 R4, [R10+UR4+0x4108] ;  /* 0x004108040a047984 */ /* 0x000e280008000000 */
[----:B------:R-:W-:Y:S04]  /*14060*/  STL [R1+0x584], R2 ;  /* 0x0005840201007387 */ /* 0x000fe80000100800 */
[----:B------:R-:W-:Y:S01]  /*14070*/  STL [R1+0x580], R0 ;  /* 0x0005800001007387 */ /* 0x000fe20000100800 */
[C---:B------:R-:W-:Y:S02]  /*14080*/  LOP3.LUT R8, R10.reuse, 0x410, RZ, 0x3c, !PT ;  /* 0x000004100a087812 */ /* 0x040fe400078e3cff */
[----:B------:R-:W-:Y:S01]  /*14090*/  LOP3.LUT R9, R10, 0x40, RZ, 0x3c, !PT ;  /* 0x000000400a097812 */ /* 0x000fe200078e3cff */
[----:B------:R-:W-:Y:S04]  /*140a0*/  LDS.U8 R0, [R10+UR4+0x4100] ;  /* 0x004100040a007984 */ /* 0x000fe80008000000 */
        /* <DEDUP_REMOVED lines=12> */
[----:B------:R-:W-:Y:S04]  /*14170*/  LDS.U8 R18, [R9+UR4] ;  /* 0x0000000409127984 */ /* 0x000fe80008000000 */
        /* <DEDUP_REMOVED lines=9> */
[----:B0-----:R-:W-:Y:S04]  /*14210*/  STL [R1+0x31c], R4 ;  /* 0x00031c0401007387 */ /* 0x001fe80000100800 */
[----:B------:R-:W0:Y:S04]  /*14220*/  LDS.U8 R4, [R10+UR4+0x6308] ;  /* 0x006308040a047984 */ /* 0x000e280008000000 */
[----:B------:R-:W-:Y:S04]  /*14230*/  STL [R1+0x318], R5 ;  /* 0x0003180501007387 */ /* 0x000fe80000100800 */
[----:B------:R-:W1:Y:S04]  /*14240*/  LDS.U8 R5, [R10+UR4+0x6108] ;  /* 0x006108040a057984 */ /* 0x000e680008000000 */
[----:B------:R-:W-:Y:S04]  /*14250*/  STL [R1+0x314], R3 ;  /* 0x0003140301007387 */ /* 0x000fe80000100800 */
        /* <DEDUP_REMOVED lines=32> */
[----:B-1----:R-:W-:Y:S04]  /*14460*/  STL [R1+0x1e0], R5 ;  /* 0x0001e00501007387 */ /* 0x002fe80000100800 */
[----:B------:R-:W0:Y:S04]  /*14470*/  LDS.U8 R4, [R10+UR4+0x6380] ;  /* 0x006380040a047984 */ /* 0x000e280008000000 */
[----:B------:R-:W-:Y:S04]  /*14480*/  STL [R1+0x2f20], R10 ;  /* 0x002f200a01007387 */ /* 0x000fe80000100800 */
[----:B--2---:R-:W-:Y:S04]  /*14490*/  STL [R1+0x1dc], R3 ;  /* 0x0001dc0301007387 */ /* 0x004fe80000100800 */
[----:B------:R-:W1:Y:S04]  /*144a0*/  LDS.U8 R3, [R8+UR4] ;  /* 0x0000000408037984 */ /* 0x000e680008000000 */
[----:B------:R-:W2:Y:S04]  /*144b0*/  LDS.U8 R5, [R8+UR4+0x208] ;  /* 0x0002080408057984 */ /* 0x000ea80008000000 */
[----:B------:R-:W-:Y:S04]  /*144c0*/  LDS.U8 R10, [R8+UR4+0x2100] ;  /* 0x00210004080a7984 */ /* 0x000fe80008000000 */
        /* <DEDUP_REMOVED lines=53> */
[----:B------:R-:W-:Y:S04]  /*14820*/  LDS.U8 R5, [R9+UR4+0x4008] ;  /* 0x0040080409057984 */ /* 0x000fe80008000000 */
[----:B0-----:R-:W-:Y:S04]  /*14830*/  STL [R1+0x13c], R4 ;  /* 0x00013c0401007387 */ /* 0x001fe80000100800 */
[----:B------:R0:W-:Y:S04]  /*14840*/  STL [R1+0x2f24], R10 ;  /* 0x002f240a01007387 */ /* 0x0001e80000100800 */
[----:B-1----:R-:W-:Y:S04]  /*14850*/  STL [R1+0x138], R3 ;  /* 0x0001380301007387 */ /* 0x002fe80000100800 */
[----:B------:R-:W-:Y:S04]  /*14860*/  LDS.U8 R4, [R9+UR4+0x4200] ;  /* 0x0042000409047984 */ /* 0x000fe80008000000 */
[----:B------:R-:W-:Y:S04]  /*14870*/  LDS.U8 R3, [R9+UR4+0x6000] ;  /* 0x0060000409037984 */ /* 0x000fe80008000000 */
[----:B0-----:R-:W2:Y:S04]  /*14880*/  LDL.LU R10, [R1+0x138] ;  /* 0x00013800010a7983 */ /* 0x001ea80000300800 */
[----:B--2---:R0:W-:Y:S04]  /*14890*/  STL [R1+0x2f2c], R10 ;  /* 0x002f2c0a01007387 */ /* 0x0041e80000100800 */
        /* <DEDUP_REMOVED lines=47> */
[----:B--2---:R-:W-:Y:S04]  /*14b90*/  STL [R1+0x2fec], R10 ;  /* 0x002fec0a01007387 */ /* 0x004fe80000100800 */
[----:B------:R0:W-:Y:S04]  /*14ba0*/  STL [R1+0x2f28], R29 ;  /* 0x002f281d01007387 */ /* 0x0001e80000100800 */
        /* <DEDUP_REMOVED lines=48> */
[----:B0-----:R-:W2:Y:S01]  /*14eb0*/  LDL.LU R29, [R1+0x31c] ;  /* 0x00031c00011d7983 */ /* 0x001ea20000300800 */
[----:B------:R-:W-:-:S03]  /*14ec0*/  IMAD.MOV.U32 R10, RZ, RZ, R2 ;  /* 0x000000ffff0a7224 */ /* 0x000fc600078e0002 */
[----:B------:R-:W-:Y:S04]  /*14ed0*/  LDS.U8 R2, [R9+UR4+0x6208] ;  /* 0x0062080409027984 */ /* 0x000fe80008000000 */
[----:B--2---:R0:W-:Y:S04]  /*14ee0*/  STL [R1+0x2ff0], R29 ;  /* 0x002ff01d01007387 */ /* 0x0041e80000100800 */
[----:B------:R-:W-:Y:S04]  /*14ef0*/  STL [R1+0x2e44], R8 ;  /* 0x002e440801007387 */ /* 0x000fe80000100800 */
[----:B------:R-:W1:Y:S01]  /*14f00*/  LDS.U8 R8, [R9+UR4+0x2200] ;  /* 0x0022000409087984 */ /* 0x000e620008000000 */
[----:B0-----:R-:W-:-:S02]  /*14f10*/  IMAD.MOV.U32 R29, RZ, RZ, R0 ;  /* 0x000000ffff1d7224 */ /* 0x001fc400078e0000 */
[----:B------:R-:W-:Y:S02]  /*14f20*/  IMAD R27, R27, 0x100, R28 ;  /* 0x000001001b1b7824 */ /* 0x000fe400078e021c */
[----:B------:R-:W-:Y:S02]  /*14f30*/  IMAD R25, R25, 0x100, R26 ;  /* 0x0000010019197824 */ /* 0x000fe400078e021a */
[----:B------:R-:W-:Y:S02]  /*14f40*/  IMAD R23, R23, 0x100, R24 ;  /* 0x0000010017177824 */ /* 0x000fe400078e0218 */
[----:B------:R-:W-:Y:S02]  /*14f50*/  IMAD R10, R10, 0x100, R29 ;  /* 0x000001000a0a7824 */ /* 0x000fe400078e021d */
[----:B------:R-:W-:Y:S01]  /*14f60*/  IMAD R21, R21, 0x100, R22 ;  /* 0x0000010015157824 */ /* 0x000fe200078e0216 */
[----:B------:R-:W2:Y:S04]  /*14f70*/  LDL.LU R29, [R1+0x2ff0] ;  /* 0x002ff000011d7983 */ /* 0x000ea80000300800 */
[----:B------:R0:W-:Y:S01]  /*14f80*/  STL [R1+0x720], R10 ;  /* 0x0007200a01007387 */ /* 0x0001e20000100800 */
[----:B------:R-:W-:-:S02]  /*14f90*/  IMAD R19, R19, 0x100, R20 ;  /* 0x0000010013137824 */ /* 0x000fc400078e0214 */
[----:B------:R-:W-:Y:S02]  /*14fa0*/  IMAD R17, R17, 0x100, R18 ;  /* 0x0000010011117824 */ /* 0x000fe400078e0212 */
[----:B------:R-:W-:Y:S02]  /*14fb0*/  IMAD R14, R14, 0x100, R15 ;  /* 0x000001000e0e7824 */ /* 0x000fe400078e020f */
[----:B------:R-:W-:Y:S02]  /*14fc0*/  IMAD R12, R12, 0x100, R13 ;  /* 0x000001000c0c7824 */ /* 0x000fe400078e020d */
[----:B------:R-:W-:Y:S01]  /*14fd0*/  IMAD R6, R6, 0x100, R7 ;  /* 0x0000010006067824 */ /* 0x000fe200078e0207 */
[----:B------:R-:W3:Y:S04]  /*14fe0*/  LDS.U8 R0, [R9+UR4+0x6008] ;  /* 0x0060080409007984 */ /* 0x000ee80008000000 */
[----:B0-----:R-:W2:Y:S02]  /*14ff0*/  LDL.LU R10, [R1+0x2fec] ;  /* 0x002fec00010a7983 */ /* 0x001ea40000300800 */
[----:B--2---:R-:W-:-:S02]  /*15000*/  IMAD R10, R10, 0x100, R29 ;  /* 0x000001000a0a7824 */ /* 0x004fc400078e021d */
[----:B------:R-:W2:Y:S04]  /*15010*/  LDL.LU R29, [R1+0x2fe8] ;  /* 0x002fe800011d7983 */ /* 0x000ea80000300800 */
[----:B------:R0:W-:Y:S04]  /*15020*/  STL [R1+0x71c], R10 ;  /* 0x00071c0a01007387 */ /* 0x0001e80000100800 */
        /* <DEDUP_REMOVED lines=96> */
[----:B0-----:R-:W2:Y:S01]  /*15630*/  LDL.LU R10, [R1+0x2f24] ;  /* 0x002f2400010a7983 */ /* 0x001ea20000300800 */
[----:B-1----:R-:W-:Y:S02]  /*15640*/  IMAD R8, R8, 0x100, R11 ;  /* 0x0000010008087824 */ /* 0x002fe400078e020b */
[----:B------:R-:W-:-:S02]  /*15650*/  IMAD R4, R4, 0x100, R5 ;  /* 0x0000010004047824 */ /* 0x000fc400078e0205 */
[----:B------:R-:W-:Y:S01]  /*15660*/  IMAD R2, R2, 0x100, R3 ;  /* 0x0000010002027824 */ /* 0x000fe200078e0203 */
[----:B------:R-:W-:Y:S04]  /*15670*/  LDS.U8 R5, [R9+UR4+0x280] ;  /* 0x0002800409057984 */ /* 0x000fe80008000000 */
[----:B------:R-:W-:Y:S01]  /*15680*/  LDS.U8 R3, [R9+UR4+0x2080] ;  /* 0x0020800409037984 */ /* 0x000fe20008000000 */
[----:B--2---:R-:W-:-:S03]  /*15690*/  IMAD R29, R29, 0x100, R10 ;  /* 0x000001001d1d7824 */ /* 0x004fc600078e020a */
[----:B------:R-:W2:Y:S04]  /*156a0*/  LDL.LU R10, [R1+0x2f20] ;  /* 0x002f2000010a7983 */ /* 0x000ea80000300800 */
        /* <DEDUP_REMOVED lines=12> */
[----:B------:R-:W0:Y:S01]  /*15770*/  LDS.U8 R4, [R9+UR4+0x88] ;  /* 0x0000880409047984 */ /* 0x000e220008000000 */
[----:B---3--:R-:W-:-:S03]  /*15780*/  IMAD R0, R16, 0x100, R0 ;  /* 0x0000010010007824 */ /* 0x008fc600078e0200 */
[----:B------:R-:W-:Y:S04]  /*15790*/  STL [R1+0x6b8], R2 ;  /* 0x0006b80201007387 */ /* 0x000fe80000100800 */
[----:B------:R-:W-:Y:S04]  /*157a0*/  LDS.U8 R2, [R9+UR4+0x288] ;  /* 0x0002880409027984 */ /* 0x000fe80008000000 */
[----:B--2---:R-:W-:Y:S04]  /*157b0*/  STL [R1+0x2e48], R10 ;  /* 0x002e480a01007387 */ /* 0x004fe80000100800 */
[----:B------:R-:W-:Y:S04]  /*157c0*/  STL [R1+0x6b4], R0 ;  /* 0x0006b40001007387 */ /* 0x000fe80000100800 */
[----:B0-----:R-:W-:Y:S04]  /*157d0*/  STL [R1+0x148], R4 ;  /* 0x0001480401007387 */ /* 0x001fe80000100800 */
[----:B------:R-:W0:Y:S04]  /*157e0*/  LDS.U8 R4, [R9+UR4+0x2288] ;  /* 0x0022880409047984 */ /* 0x000e280008000000 */
[----:B------:R-:W-:Y:S04]  /*157f0*/  STL [R1+0x144], R5 ;  /* 0x0001440501007387 */ /* 0x000fe80000100800 */
[----:B------:R-:W1:Y:S04]  /*15800*/  LDS.U8 R5, [R9+UR4+0x2088] ;  /* 0x0020880409057984 */ /* 0x000e680008000000 */
[----:B------:R-:W-:Y:S04]  /*15810*/  STL [R1+0x140], R3 ;  /* 0x0001400301007387 */ /* 0x000fe80000100800 */
[----:B------:R-:W2:Y:S01]  /*15820*/  LDS.U8 R3, [R9+UR4+0x2280] ;  /* 0x0022800409037984 */ /* 0x000ea20008000000 */
[----:B------:R-:W-:-:S03]  /*15830*/  LOP3.LUT R16, R10, 0x450, RZ, 0x3c, !PT ;  /* 0x000004500a107812 */ /* 0x000fc600078e3cff */
        /* <DEDUP_REMOVED lines=118> */
[----:B------:R-:W1:Y:S04]  /*15fa0*/  LDS.U8 R4, [R16+UR4+0x2380] ;  /* 0x0023800410047984 */ /* 0x000e680008000000 */
        /* <DEDUP_REMOVED lines=103> */
[----:B--2---:R0:W-:Y:S02]  /*16620*/  STL [R1+0x2f1c], R10 ;  /* 0x002f1c0a01007387 */ /* 0x0041e40000100800 */
[----:B0-----:R-:W-:Y:S02]  /*16630*/  IMAD.MOV.U32 R10, RZ, RZ, R0 ;  /* 0x000000ffff0a7224 */ /* 0x001fe400078e0000 */
[----:B------:R-:W0:Y:S02]  /*16640*/  LDS.U8 R0, [R16+UR4+0x88] ;  /* 0x0000880410007984 */ /* 0x000e240008000000 */
[----:B------:R-:W-:-:S02]  /*16650*/  IMAD R9, R9, 0x100, R10 ;  /* 0x0000010009097824 */ /* 0x000fc400078e020a */
[----:B------:R-:W2:Y:S04]  /*16660*/  LDL.LU R10, [R1+0x2f1c] ;  /* 0x002f1c00010a7983 */ /* 0x000ea80000300800 */
[----:B------:R3:W-:Y:S04]  /*16670*/  STL [R1+0x14c], R9 ;  /* 0x00014c0901007387 */ /* 0x0007e80000100800 */
[----:B---3--:R-:W2:Y:S02]  /*16680*/  LDL.LU R9, [R1+0x2f18] ;  /* 0x002f180001097983 */ /* 0x008ea40000300800 */
[----:B--2---:R-:W-:-:S02]  /*16690*/  IMAD R9, R9, 0x100, R10 ;  /* 0x0000010009097824 */ /* 0x004fc400078e020a */
        /* <DEDUP_REMOVED lines=102> */
[----:B---3--:R-:W3:Y:S01]  /*16d00*/  LDL.LU R10, [R1+0x2e48] ;  /* 0x002e4800010a7983 */ /* 0x008ee20000300800 */
[----:B-1----:R-:W-:Y:S02]  /*16d10*/  IMAD R4, R4, 0x100, R7 ;  /* 0x0000010004047824 */ /* 0x002fe400078e0207 */
[----:B------:R-:W-:-:S02]  /*16d20*/  IMAD R15, R15, 0x100, R8 ;  /* 0x000001000f0f7824 */ /* 0x000fc400078e0208 */
[----:B------:R-:W-:Y:S01]  /*16d30*/  IMAD R13, R13, 0x100, R14 ;  /* 0x000001000d0d7824 */ /* 0x000fe200078e020e */
[----:B------:R-:W4:Y:S04]  /*16d40*/  LDL.LU R8, [R1+0x2e44] ;  /* 0x002e440001087983 */ /* 0x000f280000300800 */
[----:B------:R1:W-:Y:S01]  /*16d50*/  STL [R1+0x634], R15 ;  /* 0x0006340f01007387 */ /* 0x0003e20000100800 */
[----:B0-----:R-:W-:Y:S02]  /*16d60*/  IMAD R3, R3, 0x100, R0 ;  /* 0x0000010003037824 */ /* 0x001fe400078e0200 */
[----:B------:R-:W-:Y:S02]  /*16d70*/  IMAD R5, R5, 0x100, R6 ;  /* 0x0000010005057824 */ /* 0x000fe400078e0206 */
[----:B------:R-:W-:Y:S01]  /*16d80*/  IMAD R29, R29, 0x100, R2 ;  /* 0x000001001d1d7824 */ /* 0x000fe200078e0202 */
[----:B-1----:R-:W5:Y:S04]  /*16d90*/  LDL.LU R15, [R1+0x2e40] ;  /* 0x002e4000010f7983 */ /* 0x002f680000300800 */
[----:B------:R-:W2:Y:S04]  /*16da0*/  LDL.LU R14, [R1+0x2e3c] ;  /* 0x002e3c00010e7983 */ /* 0x000ea80000300800 */
[----:B------:R0:W-:Y:S01]  /*16db0*/  STL [R1+0x660], R13 ;  /* 0x0006600d01007387 */ /* 0x0001e20000100800 */
[----:B------:R-:W-:-:S02]  /*16dc0*/  IMAD R27, R27, 0x100, R28 ;  /* 0x000001001b1b7824 */ /* 0x000fc400078e021c */
[----:B------:R-:W-:Y:S02]  /*16dd0*/  IMAD R25, R25, 0x100, R26 ;  /* 0x0000010019197824 */ /* 0x000fe400078e021a */
[----:B------:R-:W-:Y:S01]  /*16de0*/  IMAD R23, R23, 0x100, R24 ;  /* 0x0000010017177824 */ /* 0x000fe200078e0218 */
[----:B0-----:R-:W2:Y:S04]  /*16df0*/  LDL.LU R13, [R1+0x2e38] ;  /* 0x002e3800010d7983 */ /* 0x001ea80000300800 */
        /* <DEDUP_REMOVED lines=8> */
[----:B------:R-:W-:-:S03]  /*16e80*/  IMAD R11, R11, 0x100, R12 ;  /* 0x000001000b0b7824 */ /* 0x000fc600078e020c */
[----:B0-----:R-:W2:Y:S04]  /*16e90*/  LDL.LU R5, [R1+0x2e28] ;  /* 0x002e280001057983 */ /* 0x001ea80000300800 */
        /* <DEDUP_REMOVED lines=10> */
[----:B---3--:R-:W0:Y:S04]  /*16f40*/  LDS.U8 R7, [R10+UR4+0x8000] ;  /* 0x008000040a077984 */ /* 0x008e280008000000 */
[----:B------:R-:W1:Y:S04]  /*16f50*/  LDS.U8 R11, [R10+UR4+0x8208] ;  /* 0x008208040a0b7984 */ /* 0x000e680008000000 */
[----:B------:R-:W3:Y:S04]  /*16f60*/  LDS.U8 R4, [R10+UR4+0x8008] ;  /* 0x008008040a047984 */ /* 0x000ee80008000000 */
[----:B0-----:R-:W-:Y:S04]  /*16f70*/  STL [R1+0x834], R7 ;  /* 0x0008340701007387 */ /* 0x001fe80000100800 */
[----:B------:R-:W0:Y:S04]  /*16f80*/  LDS.U8 R7, [R10+UR4+0x8200] ;  /* 0x008200040a077984 */ /* 0x000e280008000000 */
[----:B-1----:R-:W-:Y:S04]  /*16f90*/  STL [R1+0x830], R11 ;  /* 0x0008300b01007387 */ /* 0x002fe80000100800 */
[----:B------:R-:W1:Y:S04]  /*16fa0*/  LDS.U8 R11, [R10+UR4+0xa000] ;  /* 0x00a000040a0b7984 */ /* 0x000e680008000000 */
[----:B---3--:R-:W-:Y:S04]  /*16fb0*/  STL [R1+0x83c], R4 ;  /* 0x00083c0401007387 */ /* 0x008fe80000100800 */
        /* <DEDUP_REMOVED lines=118> */
[----:B----4-:R-:W1:Y:S04]  /*17720*/  LDS.U8 R10, [R8+UR4+0x8000] ;  /* 0x00800004080a7984 */ /* 0x010e680008000000 */
[----:B---3--:R-:W-:Y:S04]  /*17730*/  STL [R1+0x1108], R4 ;  /* 0x0011080401007387 */ /* 0x008fe80000100800 */
[----:B------:R-:W3:Y:S04]  /*17740*/  LDS.U8 R4, [R8+UR4+0x8208] ;  /* 0x0082080408047984 */ /* 0x000ee80008000000 */
[----:B------:R-:W-:Y:S04]  /*17750*/  LDS.U8 R11, [R16+UR4+0xa188] ;  /* 0x00a18804100b7984 */ /* 0x000fe80008000000 */
        /* <DEDUP_REMOVED lines=170> */
[----:B------:R-:W4:Y:S04]  /*18200*/  LDS.U8 R8, [R8+UR4+0xe188] ;  /* 0x00e1880408087984 */ /* 0x000f280008000000 */
[----:B-1----:R-:W-:Y:S04]  /*18210*/  STL [R1+0x1204], R10 ;  /* 0x0012040a01007387 */ /* 0x002fe80000100800 */
[----:B---3--:R-:W-:Y:S04]  /*18220*/  STL [R1+0x1200], R4 ;  /* 0x0012000401007387 */ /* 0x008fe80000100800 */
[----:B--2---:R-:W1:Y:S04]  /*18230*/  LDS.U8 R4, [R9+UR4+0x8000] ;  /* 0x0080000409047984 */ /* 0x004e680008000000 */
[----:B0-----:R-:W-:Y:S04]  /*18240*/  STL [R1+0x1208], R7 ;  /* 0x0012080701007387 */ /* 0x001fe80000100800 */
[----:B------:R-:W0:Y:S04]  /*18250*/  LDS.U8 R7, [R9+UR4+0x8208] ;  /* 0x0082080409077984 */ /* 0x000e280008000000 */
[----:B----4-:R-:W-:Y:S04]  /*18260*/  STL [R1+0x11fc], R8 ;  /* 0x0011fc0801007387 */ /* 0x010fe80000100800 */
[----:B------:R-:W2:Y:S04]  /*18270*/  LDS.U8 R8, [R9+UR4+0x8008] ;  /* 0x0080080409087984 */ /* 0x000ea80008000000 */
[----:B-1----:R-:W-:Y:S04]  /*18280*/  STL [R1+0x858], R4 ;  /* 0x0008580401007387 */ /* 0x002fe80000100800 */
[----:B------:R-:W1:Y:S04]  /*18290*/  LDS.U8 R4, [R9+UR4+0x8200] ;  /* 0x0082000409047984 */ /* 0x000e680008000000 */
[----:B0-----:R-:W-:Y:S04]  /*182a0*/  STL [R1+0x854], R7 ;  /* 0x0008540701007387 */ /* 0x001fe80000100800 */
[----:B------:R-:W0:Y:S04]  /*182b0*/  LDS.U8 R7, [R9+UR4+0xa000] ;  /* 0x00a0000409077984 */ /* 0x000e280008000000 */
[----:B--2---:R-:W-:Y:S04]  /*182c0*/  STL [R1+0x860], R8 ;  /* 0x0008600801007387 */ /* 0x004fe80000100800 */
        /* <DEDUP_REMOVED lines=289> */
[----:B-1----:R1:W-:Y:S04]  /*194e0*/  STL [R1+0x1014], R4 ;  /* 0x0010140401007387 */ /* 0x0023e80000100800 */
[----:B-1----:R-:W3:Y:S04]  /*194f0*/  LDL.LU R4, [R1+0x558] ;  /* 0x0005580001047983 */ /* 0x002ee80000300800 */
[----:B0-----:R0:W-:Y:S04]  /*19500*/  STL [R1+0x1020], R7 ;  /* 0x0010200701007387 */ /* 0x0011e80000100800 */
[----:B0-----:R-:W4:Y:S04]  /*19510*/  LDL.LU R7, [R1+0x550] ;  /* 0x0005500001077983 */ /* 0x001f280000300800 */
[----:B--2---:R0:W-:Y:S04]  /*19520*/  STL [R1+0x101c], R8 ;  /* 0x00101c0801007387 */ /* 0x0041e80000100800 */
        /* <DEDUP_REMOVED lines=12> */
[----:B0-----:R-:W2:Y:S04]  /*195f0*/  LDL.LU R8, [R1+0x41c] ;  /* 0x00041c0001087983 */ /* 0x001ea80000300800 */
[----:B------:R-:W2:Y:S04]  /*19600*/  LDL.LU R10, [R1+0x18] ;  /* 0x00001800010a7983 */ /* 0x000ea80000300800 */
[----:B------:R-:W2:Y:S04]  /*19610*/  LDL.LU R25, [R1+0x10] ;  /* 0x0000100001197983 */ /* 0x000ea80000300800 */
[----:B------:R-:W2:Y:S04]  /*19620*/  LDL.LU R27, [R1+0x8] ;  /* 0x00000800011b7983 */ /* 0x000ea80000300800 */
[----:B------:R-:W2:Y:S04]  /*19630*/  LDL.LU R29, [R1] ;  /* 0x00000000011d7983 */ /* 0x000ea80000300800 */
[----:B------:R-:W-:Y:S04]  /*19640*/  STL [R1+0x1028], R11 ;  /* 0x0010280b01007387 */ /* 0x000fe80000100800 */
[----:B------:R-:W0:Y:S04]  /*19650*/  LDS.U8 R11, [R16+UR4+0xa380] ;  /* 0x00a38004100b7984 */ /* 0x000e280008000000 */
[----:B0-----:R-:W-:Y:S04]  /*19660*/  STL [R1+0x1024], R11 ;  /* 0x0010240b01007387 */ /* 0x001fe80000100800 */
        /* <DEDUP_REMOVED lines=13> */
[----:B------:R-:W1:Y:S01]  /*19740*/  LDS.U8 R16, [R16+UR4+0xe188] ;  /* 0x00e1880410107984 */ /* 0x000e620008000000 */
[----:B------:R-:W-:Y:S06]  /*19750*/  BAR.SYNC.DEFER_BLOCKING 0x0 ;  /* 0x0000000000007b1d */ /* 0x000fec0000010000 */
[----:B0-----:R0:W-:Y:S04]  /*19760*/  STL [R1+0x1220], R11 ;  /* 0x0012200b01007387 */ /* 0x0011e80000100800 */
[----:B0-----:R-:W3:Y:S04]  /*19770*/  LDL.LU R11, [R1+0x2e20] ;  /* 0x002e2000010b7983 */ /* 0x001ee80000300800 */
[----:B-1----:R0:W-:Y:S04]  /*19780*/  STL [R1+0x121c], R16 ;  /* 0x00121c1001007387 */ /* 0x0021e80000100800 */
[----:B0-----:R-:W5:Y:S04]  /*19790*/  LDL.LU R16, [R1+0x4f0] ;  /* 0x0004f00001107983 */ /* 0x001f680000300800 */
[----:B---3--:R0:W-:Y:S04]  /*197a0*/  STS.U8 [R11+UR4], R4 ;  /* 0x000000040b007988 */ /* 0x0081e80008000004 */
[----:B----4-:R1:W-:Y:S04]  /*197b0*/  STS.U8 [R11+UR4+0x400], R7 ;  /* 0x000400070b007988 */ /* 0x0103e80008000004 */
[----:B--2---:R2:W-:Y:S04]  /*197c0*/  STS.U8 [R11+UR4+0x800], R12 ;  /* 0x0008000c0b007988 */ /* 0x0045e80008000004 */
[----:B------:R3:W-:Y:S04]  /*197d0*/  STS.U8 [R11+UR4+0xc00], R18 ;  /* 0x000c00120b007988 */ /* 0x0007e80008000004 */
[----:B------:R4:W-:Y:S04]  /*197e0*/  STS.U8 [R11+UR4+0x1000], R17 ;  /* 0x001000110b007988 */ /* 0x0009e80008000004 */
[----:B------:R2:W-:Y:S04]  /*197f0*/  STS.U8 [R11+UR4+0x1400], R19 ;  /* 0x001400130b007988 */ /* 0x0005e80008000004 */
[----:B0-----:R-:W5:Y:S04]  /*19800*/  LDL.LU R4, [R1+0x2e1c] ;  /* 0x002e1c0001047983 */ /* 0x001f680000300800 */
[----:B-1----:R-:W5:Y:S04]  /*19810*/  LDL.LU R7, [R1+0x2e18] ;  /* 0x002e180001077983 */ /* 0x002f680000300800 */
[----:B--2---:R-:W2:Y:S04]  /*19820*/  LDL.LU R12, [R1+0x2e14] ;  /* 0x002e1400010c7983 */ /* 0x004ea80000300800 */
[----:B---3--:R-:W3:Y:S04]  /*19830*/  LDL.LU R18, [R1+0x2e10] ;  /* 0x002e100001127983 */ /* 0x008ee80000300800 */
[----:B----4-:R-:W4:Y:S04]  /*19840*/  LDL.LU R17, [R1+0x2e0c] ;  /* 0x002e0c0001117983 */ /* 0x010f280000300800 */
[----:B------:R-:W3:Y:S04]  /*19850*/  LDL.LU R19, [R1+0x2e08] ;  /* 0x002e080001137983 */ /* 0x000ee80000300800 */
[----:B------:R0:W-:Y:S04]  /*19860*/  STS.U8 [R11+UR4+0x1800], R20 ;  /* 0x001800140b007988 */ /* 0x0001e80008000004 */
[----:B------:R1:W-:Y:S04]  /*19870*/  STS.U8 [R11+UR4+0x1c00], R21 ;  /* 0x001c00150b007988 */ /* 0x0003e80008000004 */
[----:B------:R0:W-:Y:S04]  /*19880*/  STS.U8 [R11+UR4+0x2000], R22 ;  /* 0x002000160b007988 */ /* 0x0001e80008000004 */
[----:B------:R0:W-:Y:S04]  /*19890*/  STS.U8 [R11+UR4+0x2400], R23 ;  /* 0x002400170b007988 */ /* 0x0001e80008000004 */
[----:B------:R1:W-:Y:S04]  /*198a0*/  STS.U8 [R11+UR4+0x2800], R24 ;  /* 0x002800180b007988 */ /* 0x0003e80008000004 */
[----:B------:R1:W-:Y:S04]  /*198b0*/  STS.U8 [R11+UR4+0x2c00], R26 ;  /* 0x002c001a0b007988 */ /* 0x0003e80008000004 */
[----:B0-----:R-:W3:Y:S04]  /*198c0*/  LDL.LU R20, [R1+0x2e04] ;  /* 0x002e040001147983 */ /* 0x001ee80000300800 */
[----:B-1----:R-:W4:Y:S04]  /*198d0*/  LDL.LU R21, [R1+0x2e00] ;  /* 0x002e000001157983 */ /* 0x002f280000300800 */
[----:B------:R-:W4:Y:S04]  /*198e0*/  LDL.LU R22, [R1+0x2dfc] ;  /* 0x002dfc0001167983 */ /* 0x000f280000300800 */
[----:B------:R-:W4:Y:S04]  /*198f0*/  LDL.LU R23, [R1+0x2df8] ;  /* 0x002df80001177983 */ /* 0x000f280000300800 */
[----:B------:R-:W4:Y:S04]  /*19900*/  LDL.LU R24, [R1+0x2df4] ;  /* 0x002df40001187983 */ /* 0x000f280000300800 */
[----:B------:R-:W4:Y:S04]  /*19910*/  LDL.LU R26, [R1+0x2df0] ;  /* 0x002df000011a7983 */ /* 0x000f280000300800 */
[----:B------:R0:W-:Y:S04]  /*19920*/  STS.U8 [R11+UR4+0x3000], R28 ;  /* 0x0030001c0b007988 */ /* 0x0001e80008000004 */
[----:B0-----:R-:W4:Y:S04]  /*19930*/  LDL.LU R28, [R1+0x2dec] ;  /* 0x002dec00011c7983 */ /* 0x001f280000300800 */
[----:B------:R0:W-:Y:S04]  /*19940*/  STS.U8 [R11+UR4+0x4400], R25 ;  /* 0x004400190b007988 */ /* 0x0001e80008000004 */
[----:B------:R1:W-:Y:S04]  /*19950*/  STS.U8 [R11+UR4+0x4800], R27 ;  /* 0x0048001b0b007988 */ /* 0x0003e80008000004 */
[----:B------:R0:W-:Y:S04]  /*19960*/  STS.U8 [R11+UR4+0x4c00], R29 ;  /* 0x004c001d0b007988 */ /* 0x0001e80008000004 */
[----:B-----5:R5:W-:Y:S04]  /*19970*/  STS.U8 [R11+UR4+0x3400], R16 ;  /* 0x003400100b007988 */ /* 0x020be80008000004 */
[----:B------:R1:W-:Y:S04]  /*19980*/  STS.U8 [R11+UR4+0x3800], R9 ;  /* 0x003800090b007988 */ /* 0x0003e80008000004 */
[----:B------:R5:W-:Y:S04]  /*19990*/  STS.U8 [R11+UR4+0x3c00], R8 ;  /* 0x003c00080b007988 */ /* 0x000be80008000004 */
[----:B0-----:R-:W4:Y:S04]  /*199a0*/  LDL.LU R25, [R1+0x554] ;  /* 0x0005540001197983 */ /* 0x001f280000300800 */
[----:B-1----:R-:W4:Y:S04]  /*199b0*/  LDL.LU R27, [R1+0x54c] ;  /* 0x00054c00011b7983 */ /* 0x002f280000300800 */
[----:B------:R-:W4:Y:S04]  /*199c0*/  LDL.LU R29, [R1+0x544] ;  /* 0x00054400011d7983 */ /* 0x000f280000300800 */
[----:B-----5:R-:W5:Y:S04]  /*199d0*/  LDL.LU R16, [R1+0x418] ;  /* 0x0004180001107983 */ /* 0x020f680000300800 */
[----:B------:R-:W5:Y:S04]  /*199e0*/  LDL.LU R9, [R1+0x14] ;  /* 0x0000140001097983 */ /* 0x000f680000300800 */
[----:B------:R0:W-:Y:S04]  /*199f0*/  STS.U8 [R11+UR4+0x4000], R10 ;  /* 0x0040000a0b007988 */ /* 0x0001e80008000004 */
[----:B------:R-:W5:Y:S04]  /*19a00*/  LDL.LU R8, [R1+0xc] ;  /* 0x00000c0001087983 */ /* 0x000f680000300800 */
[----:B------:R-:W-:Y:S04]  /*19a10*/  STS.U8 [R11+UR4+0x7000], R5 ;  /* 0x007000050b007988 */ /* 0x000fe80008000004 */
[----:B0-----:R-:W5:Y:S04]  /*19a20*/  LDL.LU R10, [R1+0x4] ;  /* 0x00000400010a7983 */ /* 0x001f680000300800 */
[----:B------:R-:W-:Y:S04]  /*19a30*/  STS.U8 [R11+UR4+0x7400], R3 ;  /* 0x007400030b007988 */ /* 0x000fe80008000004 */
[----:B------:R-:W-:Y:S04]  /*19a40*/  STS.U8 [R11+UR4+0x6c00], R4 ;  /* 0x006c00040b007988 */ /* 0x000fe80008000004 */
[----:B--2---:R-:W-:Y:S04]  /*19a50*/  STS.U8 [R11+UR4+0x6800], R12 ;  /* 0x0068000c0b007988 */ /* 0x004fe80008000004 */
[----:B---3--:R-:W-:Y:S04]  /*19a60*/  STS.U8 [R11+UR4+0x6000], R20 ;  /* 0x006000140b007988 */ /* 0x008fe80008000004 */
[----:B----4-:R-:W-:Y:S04]  /*19a70*/  STS.U8 [R11+UR4+0x5c00], R22 ;  /* 0x005c00160b007988 */ /* 0x010fe80008000004 */
[----:B------:R-:W-:Y:S04]  /*19a80*/  STS.U8 [R11+UR4+0x5800], R24 ;  /* 0x005800180b007988 */ /* 0x000fe80008000004 */
[----:B------:R-:W-:Y:S04]  /*19a90*/  STS.U8 [R11+UR4+0x5400], R26 ;  /* 0x0054001a0b007988 */ /* 0x000fe80008000004 */
[----:B------:R0:W-:Y:S04]  /*19aa0*/  STS.U8 [R11+UR4+0x5000], R28 ;  /* 0x0050001c0b007988 */ /* 0x0001e80008000004 */
[----:B0-----:R-:W2:Y:S04]  /*19ab0*/  LDL.LU R28, [R1+0x474] ;  /* 0x00047400011c7983 */ /* 0x001ea80000300800 */
[----:B------:R-:W3:Y:S04]  /*19ac0*/  LDL.LU R26, [R1+0x47c] ;  /* 0x00047c00011a7983 */ /* 0x000ee80000300800 */
[----:B------:R-:W4:Y:S04]  /*19ad0*/  LDL.LU R24, [R1+0x4f4] ;  /* 0x0004f40001187983 */ /* 0x000f280000300800 */
[----:B------:R-:W2:Y:S04]  /*19ae0*/  LDL.LU R22, [R1+0x4fc] ;  /* 0x0004fc0001167983 */ /* 0x000ea80000300800 */
[----:B------:R-:W3:Y:S04]  /*19af0*/  LDL.LU R20, [R1+0x504] ;  /* 0x0005040001147983 */ /* 0x000ee80000300800 */
[----:B------:R-:W3:Y:S04]  /*19b00*/  LDL.LU R12, [R1+0x50c] ;  /* 0x00050c00010c7983 */ /* 0x000ee80000300800 */
[----:B------:R-:W3:Y:S04]  /*19b10*/  LDL.LU R4, [R1+0x514] ;  /* 0x0005140001047983 */ /* 0x000ee80000300800 */
[----:B------:R-:W3:Y:S04]  /*19b20*/  LDL.LU R5, [R1+0x51c] ;  /* 0x00051c0001057983 */ /* 0x000ee80000300800 */
[----:B------:R-:W3:Y:S04]  /*19b30*/  LDL.LU R3, [R1+0x524] ;  /* 0x0005240001037983 */ /* 0x000ee80000300800 */
[----:B------:R0:W-:Y:S04]  /*19b40*/  STS.U8 [R11+UR4+0x6400], R17 ;  /* 0x006400110b007988 */ /* 0x0001e80008000004 */
[----:B------:R1:W-:Y:S04]  /*19b50*/  STS.U8 [R11+UR4+0x7800], R13 ;  /* 0x0078000d0b007988 */ /* 0x0003e80008000004 */
[----:B------:R5:W-:Y:S01]  /*19b60*/  STS.U8 [R11+UR4+0x7c00], R15 ;  /* 0x007c000f0b007988 */ /* 0x000be20008000004 */
[----:B0-----:R-:W-:-:S03]  /*19b70*/  LOP3.LUT R17, R11, 0x40, RZ, 0x3c, !PT ;  /* 0x000000400b117812 */ /* 0x001fc600078e3cff */
[----:B-1----:R-:W3:Y:S04]  /*19b80*/  LDL.LU R13, [R1+0x52c] ;  /* 0x00052c00010d7983 */ /* 0x002ee80000300800 */
[----:B-----5:R-:W5:Y:S04]  /*19b90*/  LDL.LU R15, [R1+0x534] ;  /* 0x00053400010f7983 */ /* 0x020f680000300800 */
[----:B------:R-:W5:Y:S04]  /*19ba0*/  LDL.LU R11, [R1+0x53c] ;  /* 0x00053c00010b7983 */ /* 0x000f680000300800 */
[----:B------:R0:W-:Y:S04]  /*19bb0*/  STS.U8 [R17+UR4+0x200], R25 ;  /* 0x0002001911007988 */ /* 0x0001e80008000004 */
[----:B------:R1:W-:Y:S04]  /*19bc0*/  STS.U8 [R17+UR4+0x600], R27 ;  /* 0x0006001b11007988 */ /* 0x0003e80008000004 */
[----:B------:R1:W-:Y:S04]  /*19bd0*/  STS.U8 [R17+UR4+0xa00], R29 ;  /* 0x000a001d11007988 */ /* 0x0003e80008000004 */
[----:B0-----:R-:W5:Y:S04]  /*19be0*/  LDL.LU R25, [R1+0x2de8] ;  /* 0x002de80001197983 */ /* 0x001f680000300800 */
[----:B-1----:R-:W5:Y:S04]  /*19bf0*/  LDL.LU R27, [R1+0x2de4] ;  /* 0x002de400011b7983 */ /* 0x002f680000300800 */
[----:B------:R-:W5:Y:S04]  /*19c00*/  LDL.LU R29, [R1+0x2de0] ;  /* 0x002de000011d7983 */ /* 0x000f680000300800 */
[----:B------:R-:W-:Y:S04]  /*19c10*/  STS.U8 [R17+UR4+0x4600], R8 ;  /* 0x0046000811007988 */ /* 0x000fe80008000004 */
[----:B------:R-:W-:Y:S04]  /*19c20*/  STS.U8 [R17+UR4+0x4200], R9 ;  /* 0x0042000911007988 */ /* 0x000fe80008000004 */
[----:B------:R-:W-:Y:S04]  /*19c30*/  STS.U8 [R17+UR4+0x4a00], R10 ;  /* 0x004a000a11007988 */ /* 0x000fe80008000004 */
[----:B------:R-:W-:Y:S04]  /*19c40*/  STS.U8 [R17+UR4+0x3e00], R16 ;  /* 0x003e001011007988 */ /* 0x000fe80008000004 */
[----:B--2---:R-:W-:Y:S04]  /*19c50*/  STS.U8 [R17+UR4+0x2e00], R22 ;  /* 0x002e001611007988 */ /* 0x004fe80008000004 */
[----:B----4-:R-:W-:Y:S04]  /*19c60*/  STS.U8 [R17+UR4+0x3200], R24 ;  /* 0x0032001811007988 */ /* 0x010fe80008000004 */
[----:B---3--:R0:W-:Y:S04]  /*19c70*/  STS.U8 [R17+UR4+0x1a00], R3 ;  /* 0x001a000311007988 */ /* 0x0081e80008000004 */
[----:B------:R1:W-:Y:S04]  /*19c80*/  STS.U8 [R17+UR4+0x3600], R26 ;  /* 0x0036001a11007988 */ /* 0x0003e80008000004 */
[----:B------:R2:W-:Y:S04]  /*19c90*/  STS.U8 [R17+UR4+0x3a00], R28 ;  /* 0x003a001c11007988 */ /* 0x0005e80008000004 */
[----:B0-----:R-:W3:Y:S04]  /*19ca0*/  LDL.LU R3, [R1+0x55c] ;  /* 0x00055c0001037983 */ /* 0x001ee80000300800 */
[----:B------:R-:W4:Y:S04]  /*19cb0*/  LDL.LU R22, [R1+0x630] ;  /* 0x0006300001167983 */ /* 0x000f280000300800 */
[----:B------:R-:W3:Y:S04]  /*19cc0*/  LDL.LU R24, [R1+0x62c] ;  /* 0x00062c0001187983 */ /* 0x000ee80000300800 */
[----:B-1----:R-:W3:Y:S04]  /*19cd0*/  LDL.LU R26, [R1+0x628] ;  /* 0x00062800011a7983 */ /* 0x002ee80000300800 */
[----:B--2---:R-:W2:Y:S04]  /*19ce0*/  LDL.LU R28, [R1+0x624] ;  /* 0x00062400011c7983 */ /* 0x004ea80000300800 */
[----:B------:R-:W2:Y:S04]  /*19cf0*/  LDL.LU R8, [R1+0x620] ;  /* 0x0006200001087983 */ /* 0x000ea80000300800 */
[----:B------:R-:W2:Y:S04]  /*19d00*/  LDL.LU R9, [R1+0x61c] ;  /* 0x00061c0001097983 */ /* 0x000ea80000300800 */
[----:B------:R-:W2:Y:S04]  /*19d10*/  LDL.LU R10, [R1+0x618] ;  /* 0x00061800010a7983 */ /* 0x000ea80000300800 */
[----:B------:R-:W2:Y:S04]  /*19d20*/  LDL.LU R16, [R1+0x614] ;  /* 0x0006140001107983 */ /* 0x000ea80000300800 */
[----:B------:R0:W-:Y:S04]  /*19d30*/  STS.U8 [R17+UR4+0x2600], R12 ;  /* 0x0026000c11007988 */ /* 0x0001e80008000004 */
[----:B------:R1:W-:Y:S04]  /*19d40*/  STS.U8 [R17+UR4+0x1600], R13 ;  /* 0x0016000d11007988 */ /* 0x0003e80008000004 */
[----:B-----5:R5:W-:Y:S04]  /*19d50*/  STS.U8 [R17+UR4+0x1200], R15 ;  /* 0x0012000f11007988 */ /* 0x020be80008000004 */
[----:B------:R0:W-:Y:S04]  /*19d60*/  STS.U8 [R17+UR4+0x2200], R4 ;  /* 0x0022000411007988 */ /* 0x0001e80008000004 */
[----:B------:R1:W-:Y:S04]  /*19d70*/  STS.U8 [R17+UR4+0x1e00], R5 ;  /* 0x001e000511007988 */ /* 0x0003e80008000004 */
[----:B------:R5:W-:Y:S04]  /*19d80*/  STS.U8 [R17+UR4+0x2a00], R20 ;  /* 0x002a001411007988 */ /* 0x000be80008000004 */
[----:B0-----:R-:W2:Y:S04]  /*19d90*/  LDL.LU R12, [R1+0x58c] ;  /* 0x00058c00010c7983 */ /* 0x001ea80000300800 */
[----:B-1----:R-:W2:Y:S04]  /*19da0*/  LDL.LU R13, [R1+0x588] ;  /* 0x00058800010d7983 */ /* 0x002ea80000300800 */
[----:B-----5:R-:W5:Y:S04]  /*19db0*/  LDL.LU R15, [R1+0x580] ;  /* 0x00058000010f7983 */ /* 0x020f680000300800 */
[----:B------:R-:W5:Y:S04]  /*19dc0*/  LDL.LU R4, [R1+0x57c] ;  /* 0x00057c0001047983 */ /* 0x000f680000300800 */
[----:B------:R-:W5:Y:S04]  /*19dd0*/  LDL.LU R5, [R1+0x578] ;  /* 0x0005780001057983 */ /* 0x000f680000300800 */
[----:B------:R-:W5:Y:S04]  /*19de0*/  LDL.LU R20, [R1+0x574] ;  /* 0x0005740001147983 */ /* 0x000f680000300800 */
[----:B------:R0:W-:Y:S04]  /*19df0*/  STS.U8 [R17+UR4+0x4e00], R29 ;  /* 0x004e001d11007988 */ /* 0x0001e80008000004 */
[----:B------:R4:W-:Y:S04]  /*19e00*/  STS.U8 [R17+UR4+0x7600], R0 ;  /* 0x0076000011007988 */ /* 0x0009e80008000004 */
[----:B------:R3:W-:Y:S04]  /*19e10*/  STS.U8 [R17+UR4+0x6e00], R2 ;  /* 0x006e000211007988 */ /* 0x0007e80008000004 */
[----:B0-----:R-:W5:Y:S04]  /*19e20*/  LDL.LU R29, [R1+0x584] ;  /* 0x00058400011d7983 */ /* 0x001f680000300800 */
[----:B------:R-:W-:Y:S01]  /*19e30*/  STS.U8 [R17+UR4+0xe00], R11 ;  /* 0x000e000b11007988 */ /* 0x000fe20008000004 */
[----:B----4-:R-:W-:-:S02]  /*19e40*/  F2FP.F16.E5M2.UNPACK_B R0, R22 ;  /* 0x00000016ff00723e */ /* 0x010fc400020004ff */
[----:B---3--:R-:W-:Y:S01]  /*19e50*/  F2FP.F16.E5M2.UNPACK_B R2, R24 ;  /* 0x00000018ff02723e */ /* 0x008fe200020004ff */
[----:B------:R0:W-:Y:S04]  /*19e60*/  STS.U8 [R17+UR4+0x7e00], R3 ;  /* 0x007e000311007988 */ /* 0x0001e80008000004 */
[----:B------:R-:W3:Y:S04]  /*19e70*/  LDL.LU R22, [R1+0x570] ;  /* 0x0005700001167983 */ /* 0x000ee80000300800 */
[----:B------:R1:W-:Y:S01]  /*19e80*/  STL [R1+0x10], R0 ;  /* 0x0000100001007387 */ /* 0x0003e20000100800 */
[----:B0-----:R-:W-:-:S03]  /*19e90*/  F2FP.F16.E5M2.UNPACK_B R3, R26 ;  /* 0x0000001aff03723e */ /* 0x001fc600020004ff */
[----:B-1----:R-:W4:Y:S04]  /*19ea0*/  LDL.LU R0, [R1+0x610] ;  /* 0x0006100001007983 */ /* 0x002f280000300800 */
[----:B------:R0:W-:Y:S04]  /*19eb0*/  STL [R1+0x14], R2 ;  /* 0x0000140201007387 */ /* 0x0001e80000100800 */
[----:B------:R1:W-:Y:S01]  /*19ec0*/  STL [R1+0x18], R3 ;  /* 0x0000180301007387 */ /* 0x0003e20000100800 */
[----:B--2---:R-:W-:Y:S02]  /*19ed0*/  F2FP.F16.E5M2.UNPACK_B R11, R16 ;  /* 0x00000010ff0b723e */ /* 0x004fe400020004ff */
[----:B0-----:R-:W-:Y:S01]  /*19ee0*/  F2FP.F16.E5M2.UNPACK_B R2, R28 ;  /* 0x0000001cff02723e */ /* 0x001fe200020004ff */
[----:B-1----:R-:W2:Y:S04]  /*19ef0*/  LDL.LU R3, [R1+0x56c] ;  /* 0x00056c0001037983 */ /* 0x002ea80000300800 */
[----:B------:R-:W4:Y:S04]  /*19f00*/  LDL.LU R24, [R1+0x568] ;  /* 0x0005680001187983 */ /* 0x000f280000300800 */
[----:B------:R-:W-:Y:S04]  /*19f10*/  STL [R1+0x1c], R2 ;  /* 0x00001c0201007387 */ /* 0x000fe80000100800 */
[----:B------:R-:W4:Y:S04]  /*19f20*/  LDL.LU R26, [R1+0x564] ;  /* 0x00056400011a7983 */ /* 0x000f280000300800 */
[----:B------:R-:W4:Y:S04]  /*19f30*/  LDL.LU R28, [R1+0x560] ;  /* 0x00056000011c7983 */ /* 0x000f280000300800 */
[----:B------:R-:W4:Y:S01]  /*19f40*/  LDL.LU R16, [R1+0x14c] ;  /* 0x00014c0001107983 */ /* 0x000f220000300800 */
[----:B------:R-:W-:-:S02]  /*19f50*/  F2FP.F16.E5M2.UNPACK_B R10, R10 ;  /* 0x0000000aff0a723e */ /* 0x000fc400020004ff */
[----:B------:R-:W-:Y:S02]  /*19f60*/  F2FP.F16.E5M2.UNPACK_B R8, R8 ;  /* 0x00000008ff08723e */ /* 0x000fe400020004ff */
[----:B------:R-:W-:Y:S01]  /*19f70*/  F2FP.F16.E5M2.UNPACK_B R9, R9 ;  /* 0x00000009ff09723e */ /* 0x000fe200020004ff */
[----:B------:R0:W-:Y:S01]  /*19f80*/  STS.U8 [R17+UR4+0x7a00], R14 ;  /* 0x007a000e11007988 */ /* 0x0001e20008000004 */
[----:B-----5:R-:W-:Y:S02]  /*19f90*/  F2FP.F16.E5M2.UNPACK_B R15, R15 ;  /* 0x0000000fff0f723e */ /* 0x020fe400020004ff */
[----:B------:R-:W-:Y:S02]  /*19fa0*/  F2FP.F16.E5M2.UNPACK_B R12, R12 ;  /* 0x0000000cff0c723e */ /* 0x000fe400020004ff */
[----:B------:R-:W-:Y:S01]  /*19fb0*/  F2FP.F16.E5M2.UNPACK_B R13, R13 ;  /* 0x0000000dff0d723e */ /* 0x000fe200020004ff */
[----:B------:R-:W-:Y:S01]  /*19fc0*/  STL.64 [R1+0x2db0], R10 ;  /* 0x002db00a01007387 */ /* 0x000fe20000100a00 */
[----:B------:R-:W-:-:S03]  /*19fd0*/  F2FP.F16.E5M2.UNPACK_B R4, R4 ;  /* 0x00000004ff04723e */ /* 0x000fc600020004ff */
[----:B------:R1:W-:Y:S04]  /*19fe0*/  STS.U8 [R17+UR4+0x5e00], R21 ;  /* 0x005e001511007988 */ /* 0x0003e80008000004 */
[----:B------:R-:W-:Y:S01]  /*19ff0*/  STL.64 [R1+0x2da8], R8 ;  /* 0x002da80801007387 */ /* 0x000fe20000100a00 */
[----:B0-----:R-:W-:Y:S02]  /*1a000*/  F2FP.F16.E5M2.UNPACK_B R14, R29 ;  /* 0x0000001dff0e723e */ /* 0x001fe400020004ff */
[----:B------:R-:W-:Y:S01]  /*1a010*/  F2FP.F16.E5M2.UNPACK_B R5, R5 ;  /* 0x00000005ff05723e */ /* 0x000fe200020004ff */
[----:B------:R0:W-:Y:S04]  /*1a020*/  STS.U8 [R17+UR4+0x7200], R6 ;  /* 0x0072000611007988 */ /* 0x0001e80008000004 */
[----:B-1----:R-:W5:Y:S04]  /*1a030*/  LDL.LU R21, [R1+0x144] ;  /* 0x0001440001157983 */ /* 0x002f680000300800 */
[----:B------:R-:W-:Y:S04]  /*1a040*/  STL.64 [R1+0x2d88], R14 ;  /* 0x002d880e01007387 */ /* 0x000fe80000100a00 */
[----:B------:R-:W-:Y:S04]  /*1a050*/  STL.64 [R1+0x2d80], R12 ;  /* 0x002d800c01007387 */ /* 0x000fe80000100a00 */
[----:B------:R-:W-:Y:S04]  /*1a060*/  STL [R1+0x2d90], R4 ;  /* 0x002d900401007387 */ /* 0x000fe80000100800 */
[----:B------:R1:W-:Y:S01]  /*1a070*/  STS.U8 [R17+UR4+0x5a00], R23 ;  /* 0x005a001711007988 */ /* 0x0003e20008000004 */
[----:B0-----:R-:W-:-:S03]  /*1a080*/  F2FP.F16.E5M2.UNPACK_B R6, R20 ;  /* 0x00000014ff06723e */ /* 0x001fc600020004ff */
[----:B------:R-:W-:Y:S04]  /*1a090*/  STL [R1+0x2d94], R5 ;  /* 0x002d940501007387 */ /* 0x000fe80000100800 */
[----:B------:R0:W-:Y:S04]  /*1a0a0*/  STS.U8 [R17+UR4+0x5600], R25 ;  /* 0x0056001911007988 */ /* 0x0001e80008000004 */
[----:B------:R-:W-:Y:S04]  /*1a0b0*/  STS.U8 [R17+UR4+0x6a00], R7 ;  /* 0x006a000711007988 */ /* 0x000fe80008000004 */
[----:B------:R0:W-:Y:S04]  /*1a0c0*/  STS.U8 [R17+UR4+0x5200], R27 ;  /* 0x0052001b11007988 */ /* 0x0001e80008000004 */
[----:B-1----:R-:W5:Y:S04]  /*1a0d0*/  LDL.LU R23, [R1+0x13c] ;  /* 0x00013c0001177983 */ /* 0x002f680000300800 */
[----:B0-----:R-:W5:Y:S04]  /*1a0e0*/  LDL.LU R25, [R1+0x134] ;  /* 0x0001340001197983 */ /* 0x001f680000300800 */
[----:B------:R-:W-:Y:S04]  /*1a0f0*/  STL [R1+0x2d98], R6 ;  /* 0x002d980601007387 */ /* 0x000fe80000100800 */
[----:B------:R-:W5:Y:S04]  /*1a100*/  LDL.LU R20, [R1+0xfc] ;  /* 0x0000fc0001147983 */ /* 0x000f680000300800 */
[----:B------:R-:W5:Y:S01]  /*1a110*/  LDL.LU R27, [R1+0xf4] ;  /* 0x0000f400011b7983 */ /* 0x000f620000300800 */
[----:B---3--:R-:W-:-:S03]  /*1a120*/  F2FP.F16.E5M2.UNPACK_B R7, R22 ;  /* 0x00000016ff07723e */ /* 0x008fc600020004ff */
[----:B------:R-:W3:Y:S04]  /*1a130*/  LDL.LU R22, [R1+0xec] ;  /* 0x0000ec0001167983 */ /* 0x000ee80000300800 */
[----:B------:R-:W-:Y:S04]  /*1a140*/  STL [R1+0x2d9c], R7 ;  /* 0x002d9c0701007387 */ /* 0x000fe80000100800 */
[----:B------:R-:W3:Y:S01]  /*1a150*/  LDL.LU R29, [R1+0xe4] ;  /* 0x0000e400011d7983 */ /* 0x000ee20000300800 */
[----:B--2---:R-:W-:Y:S02]  /*1a160*/  F2FP.F16.E5M2.UNPACK_B R8, R3 ;  /* 0x00000003ff08723e */ /* 0x004fe400020004ff */
[----:B----4-:R-:W-:-:S02]  /*1a170*/  F2FP.F16.E5M2.UNPACK_B R9, R24 ;  /* 0x00000018ff09723e */ /* 0x010fc400020004ff */
[----:B------:R-:W2:Y:S04]  /*1a180*/  LDL.LU R24, [R1+0xc0] ;  /* 0x0000c00001187983 */ /* 0x000ea80000300800 */
[----:B------:R-:W4:Y:S01]  /*1a190*/  LDL.LU R3, [R1+0xc4] ;  /* 0x0000c40001037983 */ /* 0x000f220000300800 */
[----:B------:R-:W-:Y:S02]  /*1a1a0*/  F2FP.F16.E5M2.UNPACK_B R10, R26 ;  /* 0x0000001aff0a723e */ /* 0x000fe400020004ff */
[----:B------:R-:W-:Y:S02]  /*1a1b0*/  F2FP.F16.E5M2.UNPACK_B R11, R28 ;  /* 0x0000001cff0b723e */ /* 0x000fe400020004ff */
[----:B------:R-:W-:Y:S01]  /*1a1c0*/  F2FP.F16.E5M2.UNPACK_B R16, R16 ;  /* 0x00000010ff10723e */ /* 0x000fe200020004ff */
[----:B------:R-:W2:Y:S04]  /*1a1d0*/  LDL.LU R26, [R1+0xc8] ;  /* 0x0000c800011a7983 */ /* 0x000ea80000300800 */
[----:B------:R-:W2:Y:S04]  /*1a1e0*/  LDL.LU R28, [R1+0xcc] ;  /* 0x0000cc00011c7983 */ /* 0x000ea80000300800 */
[----:B------:R-:W-:Y:S04]  /*1a1f0*/  STL [R1], R8 ;  /* 0x0000000801007387 */ /* 0x000fe80000100800 */
[----:B------:R-:W-:Y:S04]  /*1a200*/  STL [R1+0x4], R9 ;  /* 0x0000040901007387 */ /* 0x000fe80000100800 */
[----:B------:R-:W-:Y:S04]  /*1a210*/  STL [R1+0x2da0], R16 ;  /* 0x002da01001007387 */ /* 0x000fe80000100800 */
[----:B------:R-:W-:Y:S04]  /*1a220*/  STL [R1+0x8], R10 ;  /* 0x0000080a01007387 */ /* 0x000fe80000100800 */
[----:B------:R-:W-:Y:S04]  /*1a230*/  STL [R1+0xc], R11 ;  /* 0x00000c0b01007387 */ /* 0x000fe80000100800 */
[----:B------:R0:W-:Y:S04]  /*1a240*/  STL.64 [R1+0x2dc8], R10 ;  /* 0x002dc80a01007387 */ /* 0x0001e80000100a00 */
[----:B------:R1:W-:Y:S04]  /*1a250*/  STL.64 [R1+0x2dc0], R8 ;  /* 0x002dc00801007387 */ /* 0x0003e80000100a00 */
[----:B0-----:R-:W2:Y:S04]  /*1a260*/  LDL.64 R10, [R1+0x18] ;  /* 0x00001800010a7983 */ /* 0x001ea80000100a00 */
[----:B-1----:R-:W3:Y:S04]  /*1a270*/  LDL.64 R8, [R1+0x10] ;  /* 0x0000100001087983 */ /* 0x002ee80000100a00 */
[----:B------:R-:W-:Y:S04]  /*1a280*/  STS.U8 [R17+UR4+0x6200], R19 ;  /* 0x0062001311007988 */ /* 0x000fe80008000004 */
[----:B------:R5:W-:Y:S01]  /*1a290*/  STS.U8 [R17+UR4+0x6600], R18 ;  /* 0x0066001211007988 */ /* 0x000be20008000004 */
[----:B------:R-:W-:Y:S01]  /*1a2a0*/  BAR.SYNC.DEFER_BLOCKING 0x0 ;  /* 0x0000000000007b1d */ /* 0x000fe20000010000 */
[----:B-----5:R-:W-:-:S02]  /*1a2b0*/  F2FP.F16.E5M2.UNPACK_B R17, R21 ;  /* 0x00000015ff11723e */ /* 0x020fc400020004ff */
[----:B------:R-:W-:Y:S02]  /*1a2c0*/  F2FP.F16.E5M2.UNPACK_B R18, R23 ;  /* 0x00000017ff12723e */ /* 0x000fe400020004ff */
[----:B------:R-:W-:Y:S01]  /*1a2d0*/  F2FP.F16.E5M2.UNPACK_B R19, R25 ;  /* 0x00000019ff13723e */ /* 0x000fe200020004ff */
[----:B--2---:R-:W-:Y:S04]  /*1a2e0*/  STL.64 [R1+0x2dd8], R10 ;  /* 0x002dd80a01007387 */ /* 0x004fe80000100a00 */
[----:B---3--:R-:W-:Y:S04]  /*1a2f0*/  STL.64 [R1+0x2dd0], R8 ;  /* 0x002dd00801007387 */ /* 0x008fe80000100a00 */
[----:B------:R-:W0:Y:S04]  /*1a300*/  LDSM.16.M88.4 R8, [R0+UR4] ;  /* 0x000000040008783b */ /* 0x000e280008000200 */
[----:B------:R1:W-:Y:S04]  /*1a310*/  STL [R1+0x2da4], R17 ;  /* 0x002da41101007387 */ /* 0x0003e80000100800 */
[----:B------:R-:W2:Y:S04]  /*1a320*/  LDL.LU.64 R4, [R1+0x380] ;  /* 0x0003800001047983 */ /* 0x000ea80000300a00 */
[----:B------:R-:W2:Y:S04]  /*1a330*/  LDL.LU.64 R6, [R1+0x388] ;  /* 0x0003880001067983 */ /* 0x000ea80000300a00 */
[----:B------:R3:W-:Y:S01]  /*1a340*/  STL.64 [R1+0x2db8], R18 ;  /* 0x002db81201007387 */ /* 0x0007e20000100a00 */
[----:B----4-:R-:W-:-:S03]  /*1a350*/  F2FP.F16.E5M2.UNPACK_B R25, R3 ;  /* 0x00000003ff19723e */ /* 0x010fc600020004ff */
[----:B-1----:R-:W4:Y:S04]  /*1a360*/  LDL.LU.64 R16, [R1+0x360] ;  /* 0x0003600001107983 */ /* 0x002f280000300a00 */
[----:B---3--:R-:W4:Y:S04]  /*1a370*/  LDL.LU.64 R18, [R1+0x368] ;  /* 0x0003680001127983 */ /* 0x008f280000300a00 */
[----:B------:R-:W3:Y:S04]  /*1a380*/  LDL.LU.64 R12, [R1+0x280] ;  /* 0x00028000010c7983 */ /* 0x000ee80000300a00 */
[----:B------:R-:W3:Y:S04]  /*1a390*/  LDL.LU.64 R14, [R1+0x288] ;  /* 0x00028800010e7983 */ /* 0x000ee80000300a00 */
[----:B0-----:R-:W-:Y:S04]  /*1a3a0*/  STL.64 [R1+0x580], R8 ;  /* 0x0005800801007387 */ /* 0x001fe80000100a00 */
[----:B------:R0:W-:Y:S01]  /*1a3b0*/  STL.64 [R1+0x588], R10 ;  /* 0x0005880a01007387 */ /* 0x0001e20000100a00 */
[----:B------:R-:W-:-:S02]  /*1a3c0*/  IMAD.MOV.U32 R2, RZ, RZ, R8 ;  /* 0x000000ffff027224 */ /* 0x000fc400078e0008 */
[----:B------:R-:W-:Y:S01]  /*1a3d0*/  IMAD.MOV.U32 R3, RZ, RZ, R9 ;  /* 0x000000ffff037224 */ /* 0x000fe200078e0009 */
[----:B0-----:R-:W2:Y:S04]  /*1a3e0*/  LDL.LU.64 R10, [R1+0x2dd8] ;  /* 0x002dd800010a7983 */ /* 0x001ea80000300a00 */
[----:B------:R-:W2:Y:S01]  /*1a3f0*/  LDL.LU.64 R8, [R1+0x2dd0] ;  /* 0x002dd00001087983 */ /* 0x000ea20000300a00 */
[----:B------:R-:W-:Y:S02]  /*1a400*/  F2FP.F16.E5M2.UNPACK_B R2, R2 ;  /* 0x00000002ff02723e */ /* 0x000fe400020004ff */
[----:B------:R-:W-:Y:S02]  /*1a410*/  F2FP.F16.E5M2.UNPACK_B R3, R3 ;  /* 0x00000003ff03723e */ /* 0x000fe400020004ff */
[----:B------:R-:W-:-:S02]  /*1a420*/  F2FP.F16.E5M2.UNPACK_B R21, R27 ;  /* 0x0000001bff15723e */ /* 0x000fc400020004ff */
[----:B------:R-:W-:Y:S02]  /*1a430*/  F2FP.F16.E5M2.UNPACK_B R23, R29 ;  /* 0x0000001dff17723e */ /* 0x000fe400020004ff */
[----:B------:R-:W-:Y:S01]  /*1a440*/  F2FP.F16.E5M2.UNPACK_B R27, R28 ;  /* 0x0000001cff1b723e */ /* 0x000fe200020004ff */
[----:B--2---:R-:W-:Y:S01]  /*1a450*/  HMMA.16816.F32 R4, R8, R2, R4 ;  /* 0x000000020804723c */ /* 0x004fe20000001804 */
[----:B------:R-:W-:Y:S02]  /*1a460*/  IMAD.MOV.U32 R29, RZ, RZ, R10 ;  /* 0x000000ffff1d7224 */ /* 0x000fe400078e000a */
[----:B------:R-:W-:-:S15]  /*1a470*/  IMAD.MOV.U32 R28, RZ, RZ, R11 ;  /* 0x000000ffff1c7224 */ /* 0x000fde00078e000b */
[----:B------:R-:W-:Y:S01]  /*1a480*/  NOP ;  /* 0x0000000000007918 */ /* 0x000fe20000000000 */
[----:B------:R0:W-:Y:S04]  /*1a490*/  STL.64 [R1+0x160], R4 ;  /* 0x0001600401007387 */ /* 0x0001e80000100a00 */
[----:B------:R1:W-:Y:S04]  /*1a4a0*/  STL.64 [R1+0x168], R6 ;  /* 0x0001680601007387 */ /* 0x0003e80000100a00 */
[----:B------:R-:W4:Y:S01]  /*1a4b0*/  LDL.LU.64 R10, [R1+0x2dc8] ;  /* 0x002dc800010a7983 */ /* 0x000f220000300a00 */
[----:B0-----:R-:W-:Y:S02]  /*1a4c0*/  IMAD.MOV.U32 R5, RZ, RZ, R8 ;  /* 0x000000ffff057224 */ /* 0x001fe400078e0008 */
[----:B------:R-:W-:-:S02]  /*1a4d0*/  IMAD.MOV.U32 R4, RZ, RZ, R9 ;  /* 0x000000ffff047224 */ /* 0x000fc400078e0009 */
[----:B------:R-:W4:Y:S02]  /*1a4e0*/  LDL.LU.64 R8, [R1+0x2dc0] ;  /* 0x002dc00001087983 */ /* 0x000f240000300a00 */
[----:B----4-:R-:W-:Y:S01]  /*1a4f0*/  HMMA.16816.F32 R16, R8, R2, R16 ;  /* 0x000000020810723c */ /* 0x010fe20000001810 */
[----:B-1----:R-:W-:Y:S02]  /*1a500*/  IMAD.MOV.U32 R7, RZ, RZ, R10 ;  /* 0x000000ffff077224 */ /* 0x002fe400078e000a */
[----:B------:R-:W-:-:S15]  /*1a510*/  IMAD.MOV.U32 R6, RZ, RZ, R11 ;  /* 0x000000ffff067224 */ /* 0x000fde00078e000b */
[----:B------:R-:W-:Y:S01]  /*1a520*/  NOP ;  /* 0x0000000000007918 */ /* 0x000fe20000000000 */
[----:B------:R0:W-:Y:S04]  /*1a530*/  STL.64 [R1+0x170], R16 ;  /* 0x0001701001007387 */ /* 0x0001e80000100a00 */
[----:B------:R1:W-:Y:S01]  /*1a540*/  STL.64 [R1+0x178], R18 ;  /* 0x0001781201007387 */ /* 0x0003e20000100a00 */
[----:B0-----:R-:W-:-:S03]  /*1a550*/  IMAD.MOV.U32 R17, RZ, RZ, R8 ;  /* 0x000000ffff117224 */ /* 0x001fc600078e0008 */
[----:B-1----:R-:W2:Y:S01]  /*1a560*/  LDL.LU.64 R18, [R1+0x2db8] ;  /* 0x002db80001127983 */ /* 0x002ea20000300a00 */
[----:B------:R-:W-:-:S03]  /*1a570*/  IMAD.MOV.U32 R16, RZ, RZ, R9 ;  /* 0x000000ffff107224 */ /* 0x000fc600078e0009 */
[----:B------:R-:W3:Y:S04]  /*1a580*/  LDL.LU.64 R10, [R1+0x2db0] ;  /* 0x002db000010a7983 */ /* 0x000ee80000300a00 */
[----:B------:R-:W3:Y:S02]  /*1a590*/  LDL.LU.64 R8, [R1+0x2da8] ;  /* 0x002da80001087983 */ /* 0x000ee40000300a00 */
[----:B---3--:R-:W-:-:S15]  /*1a5a0*/  HMMA.16816.F32 R12, R8, R2, R12 ;  /* 0x00000002080c723c */ /* 0x008fde000000180c */
[----:B------:R-:W-:-:S04]  /*1a5b0*/  NOP ;  /* 0x0000000000007918 */ /* 0x000fc80000000000 */
[----:B------:R0:W-:Y:S04]  /*1a5c0*/  STL.64 [R1+0x180], R12 ;  /* 0x0001800c01007387 */ /* 0x0001e80000100a00 */
[----:B------:R1:W-:Y:S04]  /*1a5d0*/  STL.64 [R1+0x188], R14 ;  /* 0x0001880e01007387 */ /* 0x0003e80000100a00 */
[----:B0-----:R-:W2:Y:S04]  /*1a5e0*/  LDL.LU.64 R12, [R1+0x270] ;  /* 0x00027000010c7983 */ /* 0x001ea80000300a00 */
[----:B-1----:R-:W2:Y:S04]  /*1a5f0*/  LDL.LU.64 R14, [R1+0x278] ;  /* 0x00027800010e7983 */ /* 0x002ea80000300a00 */
[----:B------:R-:W-:Y:S04]  /*1a600*/  STL.64 [R1+0x2d38], R10 ;  /* 0x002d380a01007387 */ /* 0x000fe80000100a00 */
[----:B------:R0:W-:Y:S02]  /*1a610*/  STL.64 [R1+0x2d30], R8 ;  /* 0x002d300801007387 */ /* 0x0001e40000100a00 */
[----:B0-----:R-:W-:-:S02]  /*1a620*/  IMAD.MOV.U32 R8, RZ, RZ, R17 ;  /* 0x000000ffff087224 */ /* 0x001fc400078e0011 */
[----:B------:R-:W-:Y:S01]  /*1a630*/  IMAD.MOV.U32 R9, RZ, RZ, R16 ;  /* 0x000000ffff097224 */ /* 0x000fe200078e0010 */
[----:B------:R-:W2:Y:S04]  /*1a640*/  LDL.LU R17, [R1+0x2da4] ;  /* 0x002da40001117983 */ /* 0x000ea80000300800 */
[----:B------:R-:W2:Y:S01]  /*1a650*/  LDL.LU R16, [R1+0x2da0] ;  /* 0x002da00001107983 */ /* 0x000ea20000300800 */
[----:B------:R-:W-:Y:S02]  /*1a660*/  IMAD.MOV.U32 R10, RZ, RZ, R7 ;  /* 0x000000ffff0a7224 */ /* 0x000fe400078e0007 */
[----:B------:R-:W-:Y:S01]  /*1a670*/  IMAD.MOV.U32 R11, RZ, RZ, R6 ;  /* 0x000000ffff0b7224 */ /* 0x000fe200078e0006 */
[----:B------:R-:W3:Y:S04]  /*1a680*/  LDL.LU R7, [R1+0x2d9c] ;  /* 0x002d9c0001077983 */ /* 0x000ee80000300800 */
[----:B------:R-:W3:Y:S04]  /*1a690*/  LDL.LU R6, [R1+0x2d98] ;  /* 0x002d980001067983 */ /* 0x000ee80000300800 */
[----:B------:R0:W-:Y:S04]  /*1a6a0*/  STL.64 [R1+0x2d58], R10 ;  /* 0x002d580a01007387 */ /* 0x0001e80000100a00 */
[----:B------:R1:W-:Y:S01]  /*1a6b0*/  STL.64 [R1+0x2d50], R8 ;  /* 0x002d500801007387 */ /* 0x0003e20000100a00 */
[----:B0-----:R-:W-:-:S02]  /*1a6c0*/  IMAD.MOV.U32 R10, RZ, RZ, R29 ;  /* 0x000000ffff0a7224 */ /* 0x001fc400078e001d */
[----:B------:R-:W-:Y:S02]  /*1a6d0*/  IMAD.MOV.U32 R11, RZ, RZ, R28 ;  /* 0x000000ffff0b7224 */ /* 0x000fe400078e001c */
[----:B-1----:R-:W-:Y:S02]  /*1a6e0*/  IMAD.MOV.U32 R8, RZ, RZ, R5 ;  /* 0x000000ffff087224 */ /* 0x002fe400078e0005 */
[----:B------:R-:W-:Y:S01]  /*1a6f0*/  IMAD.MOV.U32 R9, RZ, RZ, R4 ;  /* 0x000000ffff097224 */ /* 0x000fe200078e0004 */
[----:B------:R-:W3:Y:S04]  /*1a700*/  LDL.LU R5, [R1+0x2d94] ;  /* 0x002d940001057983 */ /* 0x000ee80000300800 */
[----:B------:R-:W3:Y:S04]  /*1a710*/  LDL.LU R4, [R1+0x2d90] ;  /* 0x002d900001047983 */ /* 0x000ee80000300800 */
[----:B------:R-:W-:Y:S04]  /*1a720*/  STL.64 [R1+0x2d78], R10 ;  /* 0x002d780a01007387 */ /* 0x000fe80000100a00 */
[----:B------:R0:W-:Y:S04]  /*1a730*/  STL.64 [R1+0x2d70], R8 ;  /* 0x002d700801007387 */ /* 0x0001e80000100a00 */
[----:B0-----:R-:W4:Y:S04]  /*1a740*/  LDL.LU.64 R8, [R1+0xa0] ;  /* 0x0000a00001087983 */ /* 0x001f280000300a00 */
[----:B------:R-:W4:Y:S01]  /*1a750*/  LDL.LU.64 R10, [R1+0xa8] ;  /* 0x0000a800010a7983 */ /* 0x000f220000300a00 */
[----:B--2---:R-:W-:-:S15]  /*1a760*/  HMMA.16816.F32 R12, R16, R2, R12 ;  /* 0x00000002100c723c */ /* 0x004fde000000180c */
[----:B------:R-:W-:-:S04]  /*1a770*/  NOP ;  /* 0x0000000000007918 */ /* 0x000fc80000000000 */
[----:B------:R-:W-:Y:S04]  /*1a780*/  STL.64 [R1+0x200], R12 ;  /* 0x0002000c01007387 */ /* 0x000fe80000100a00 */
[----:B------:R0:W-:Y:S04]  /*1a790*/  STL.64 [R1+0x208], R14 ;  /* 0x0002080e01007387 */ /* 0x0001e80000100a00 */
[----:B0-----:R-:W2:Y:S04]  /*1a7a0*/  LDL.LU.64 R14, [R1+0x2d88] ;  /* 0x002d8800010e7983 */ /* 0x001ea80000300a00 */
[----:B------:R-:W2:Y:S04]  /*1a7b0*/  LDL.LU.64 R12, [R1+0x2d80] ;  /* 0x002d8000010c7983 */ /* 0x000ea80000300a00 */
[----:B------:R-:W-:Y:S04]  /*1a7c0*/  STL.64 [R1+0x2d28], R18 ;  /* 0x002d281201007387 */ /* 0x000fe80000100a00 */
[----:B------:R0:W-:Y:S04]  /*1a7d0*/  STL.64 [R1+0x2d20], R16 ;  /* 0x002d201001007387 */ /* 0x0001e80000100a00 */
[----:B0-----:R-:W2:Y:S04]  /*1a7e0*/  LDL.LU.64 R16, [R1+0xb0] ;  /* 0x0000b00001107983 */ /* 0x001ea80000300a00 */
[----:B------:R-:W2:Y:S01]  /*1a7f0*/  LDL.LU.64 R18, [R1+0xb8] ;  /* 0x0000b80001127983 */ /* 0x000ea20000300a00 */
[----:B------:R-:W-:-:S02]  /*1a800*/  F2FP.F16.E5M2.UNPACK_B R20, R20 ;  /* 0x00000014ff14723e */ /* 0x000fc400020004ff */
[----:B------:R-:W-:-:S07]  /*1a810*/  F2FP.F16.E5M2.UNPACK_B R22, R22 ;  /* 0x00000016ff16723e */ /* 0x000fce00020004ff */
[----:B----4-:R-:W-:-:S15]  /*1a820*/  HMMA.16816.F32 R8, R20, R2, R8 ;  /* 0x000000021408723c */ /* 0x010fde0000001808 */
[----:B------:R-:W-:-:S04]  /*1a830*/  NOP ;  /* 0x0000000000007918 */ /* 0x000fc80000000000 */
[----:B------:R-:W-:Y:S01]  /*1a840*/  IMAD.MOV.U32 R28, RZ, RZ, R11 ;  /* 0x000000ffff1c7224 */ /* 0x000fe200078e000b */
[----:B--2---:R-:W-:Y:S01]  /*1a850*/  HMMA.16816.F32 R16, R12, R2, R16 ;  /* 0x000000020c10723c */ /* 0x004fe20000001810 */
[----:B------:R-:W-:Y:S04]  /*1a860*/  STL.64 [R1+0x2d18], R14 ;  /* 0x002d180e01007387 */ /* 0x000fe80000100a00 */
[----:B------:R-:W-:-:S14]  /*1a870*/  STL.64 [R1+0x2d10], R12 ;  /* 0x002d100c01007387 */ /* 0x000fdc0000100a00 */
[----:B------:R-:W-:Y:S04]  /*1a880*/  STL.64 [R1+0x290], R16 ;  /* 0x0002901001007387 */ /* 0x000fe80000100a00 */
[----:B------:R-:W-:Y:S04]  /*1a890*/  STL.64 [R1+0x298], R18 ;  /* 0x0002981201007387 */ /* 0x000fe80000100a00 */
[----:B------:R0:W-:Y:S04]  /*1a8a0*/  STL.64 [R1+0x310], R8 ;  /* 0x0003100801007387 */ /* 0x0001e80000100a00 */
[----:B------:R1:W-:Y:S04]  /*1a8b0*/  STL [R1+0x318], R10 ;  /* 0x0003180a01007387 */ /* 0x0003e80000100800 */
[----:B0-----:R-:W2:Y:S04]  /*1a8c0*/  LDL.LU.64 R8, [R1+0x30] ;  /* 0x0000300001087983 */ /* 0x001ea80000300a00 */
[----:B-1----:R-:W2:Y:S04]  /*1a8d0*/  LDL.LU.64 R10, [R1+0x38] ;  /* 0x00003800010a7983 */ /* 0x002ea80000300a00 */
[----:B------:R-:W4:Y:S04]  /*1a8e0*/  LDL.LU.64 R16, [R1+0x2e0] ;  /* 0x0002e00001107983 */ /* 0x000f280000300a00 */
[----:B------:R-:W5:Y:S04]  /*1a8f0*/  LDL.LU.64 R18, [R1+0x2e8] ;  /* 0x0002e80001127983 */ /* 0x000f680000300a00 */
[----:B-----5:R-:W-:Y:S04]  /*1a900*/  STL.64 [R1+0x2d48], R18 ;  /* 0x002d481201007387 */ /* 0x020fe80000100a00 */
[----:B----4-:R0:W-:Y:S04]  /*1a910*/  STL.64 [R1+0x2d40], R16 ;  /* 0x002d401001007387 */ /* 0x0101e80000100a00 */
[----:B0-----:R-:W4:Y:S04]  /*1a920*/  LDL.LU.64 R16, [R1+0x350] ;  /* 0x0003500001107983 */ /* 0x001f280000300a00 */
[----:B------:R-:W5:Y:S04]  /*1a930*/  LDL.LU.64 R18, [R1+0x358] ;  /* 0x0003580001127983 */ /* 0x000f680000300a00 */
[----:B-----5:R-:W-:Y:S04]  /*1a940*/  STL.64 [R1+0x2d68], R18 ;  /* 0x002d681201007387 */ /* 0x020fe80000100a00 */
[----:B----4-:R0:W-:Y:S04]  /*1a950*/  STL.64 [R1+0x2d60], R16 ;  /* 0x002d601001007387 */ /* 0x0101e80000100a00 */
[----:B0-----:R-:W4:Y:S04]  /*1a960*/  LDL.LU.64 R16, [R1+0x3f0] ;  /* 0x0003f00001107983 */ /* 0x001f280000300a00 */
[----:B------:R-:W4:Y:S04]  /*1a970*/  LDL.LU.64 R18, [R1+0x3f8] ;  /* 0x0003f80001127983 */ /* 0x000f280000300a00 */
[----:B------:R-:W5:Y:S04]  /*1a980*/  LDL.LU.64 R12, [R1+0x260] ;  /* 0x00026000010c7983 */ /* 0x000f680000300a00 */
[----:B------:R-:W5:Y:S04]  /*1a990*/  LDL.LU.64 R14, [R1+0x268] ;  /* 0x00026800010e7983 */ /* 0x000f680000300a00 */
[----:B------:R-:W-:Y:S04]  /*1a9a0*/  STL.64 [R1+0x2d08], R22 ;  /* 0x002d081601007387 */ /* 0x000fe80000100a00 */
[----:B------:R0:W-:Y:S04]  /*1a9b0*/  STL.64 [R1+0x2d00], R20 ;  /* 0x002d001401007387 */ /* 0x0001e80000100a00 */
[----:B0-----:R-:W3:Y:S04]  /*1a9c0*/  LDL.LU.64 R20, [R1+0x80] ;  /* 0x0000800001147983 */ /* 0x001ee80000300a00 */
[----:B------:R-:W3:Y:S01]  /*1a9d0*/  LDL.LU.64 R22, [R1+0x88] ;  /* 0x0000880001167983 */ /* 0x000ee20000300a00 */
[----:B------:R-:W-:-:S02]  /*1a9e0*/  F2FP.F16.E5M2.UNPACK_B R24, R24 ;  /* 0x00000018ff18723e */ /* 0x000fc400020004ff */
[----:B------:R-:W-:-:S07]  /*1a9f0*/  F2FP.F16.E5M2.UNPACK_B R26, R26 ;  /* 0x0000001aff1a723e */ /* 0x000fce00020004ff */
[-C--:B--2---:R-:W-:Y:S01]  /*1aa00*/  HMMA.16816.F32 R8, R24, R2.reuse, R8 ;  /* 0x000000021808723c */ /* 0x084fe20000001808 */
[----:B------:R-:W-:Y:S07]  /*1aa10*/  STL [R1+0x2858], R28 ;  /* 0x0028581c01007387 */ /* 0x000fee0000100800 */
[----:B---3--:R-:W-:-:S15]  /*1aa20*/  HMMA.16816.F32 R20, R4, R2, R20 ;  /* 0x000000020414723c */ /* 0x008fde0000001814 */
[----:B------:R-:W-:-:S04]  /*1aa30*/  NOP ;  /* 0x0000000000007918 */ /* 0x000fc80000000000 */
[----:B------:R-:W-:Y:S01]  /*1aa40*/  IMAD.MOV.U32 R29, RZ, RZ, R23 ;  /* 0x000000ffff1d7224 */ /* 0x000fe200078e0017 */
[----:B------:R0:W-:Y:S04]  /*1aa50*/  STL.64 [R1+0x470], R20 ;  /* 0x0004701401007387 */ /* 0x0001e80000100a00 */
[----:B------:R1:W-:Y:S04]  /*1aa60*/  STL [R1+0x478], R22 ;  /* 0x0004781601007387 */ /* 0x0003e80000100800 */
[----:B------:R-:W-:Y:S04]  /*1aa70*/  STL [R1+0x27c8], R29 ;  /* 0x0027c81d01007387 */ /* 0x000fe80000100800 */
[----:B0-----:R-:W2:Y:S04]  /*1aa80*/  LDL.LU.64 R20, [R1+0x1f0] ;  /* 0x0001f00001147983 */ /* 0x001ea80000300a00 */
[----:B-1----:R-:W2:Y:S04]  /*1aa90*/  LDL.LU.64 R22, [R1+0x1f8] ;  /* 0x0001f80001167983 */ /* 0x002ea80000300a00 */
[----:B------:R-:W-:Y:S04]  /*1aaa0*/  STL.64 [R1+0x520], R8 ;  /* 0x0005200801007387 */ /* 0x000fe80000100a00 */
[----:B------:R-:W-:Y:S04]  /*1aab0*/  STL.64 [R1+0x528], R10 ;  /* 0x0005280a01007387 */ /* 0x000fe80000100a00 */
[----:B------:R-:W0:Y:S04]  /*1aac0*/  LDSM.16.M88.4 R8, [R0+UR4+0x1000] ;  /* 0x001000040008783b */ /* 0x000e280008000200 */
[----:B0-----:R-:W-:Y:S04]  /*1aad0*/  STL.64 [R1+0x560], R8 ;  /* 0x0005600801007387 */ /* 0x001fe80000100a00 */
[----:B------:R0:W-:Y:S01]  /*1aae0*/  STL.64 [R1+0x568], R10 ;  /* 0x0005680a01007387 */ /* 0x0001e20000100a00 */
[----:B------:R-:W-:-:S02]  /*1aaf0*/  IMAD.MOV.U32 R2, RZ, RZ, R8 ;  /* 0x000000ffff027224 */ /* 0x000fc400078e0008 */
[----:B------:R-:W-:Y:S01]  /*1ab00*/  IMAD.MOV.U32 R3, RZ, RZ, R9 ;  /* 0x000000ffff037224 */ /* 0x000fe200078e0009 */
[----:B0-----:R-:W4:Y:S04]  /*1ab10*/  LDL.LU.64 R10, [R1+0x2d78] ;  /* 0x002d7800010a7983 */ /* 0x001f280000300a00 */
[----:B------:R-:W4:Y:S01]  /*1ab20*/  LDL.LU.64 R8, [R1+0x2d70] ;  /* 0x002d700001087983 */ /* 0x000f220000300a00 */
[----:B------:R-:W-:Y:S02]  /*1ab30*/  F2FP.F16.E5M2.UNPACK_B R2, R2 ;  /* 0x00000002ff02723e */ /* 0x000fe400020004ff */
[----:B------:R-:W-:-:S07]  /*1ab40*/  F2FP.F16.E5M2.UNPACK_B R3, R3 ;  /* 0x00000003ff03723e */ /* 0x000fce00020004ff */
[----:B----4-:R-:W-:Y:S01]  /*1ab50*/  HMMA.16816.F32 R8, R8, R2, R16 ;  /* 0x000000020808723c */ /* 0x010fe20000001810 */
[----:B------:R-:W3:Y:S04]  /*1ab60*/  LDL.LU.64 R18, [R1+0x2d68] ;  /* 0x002d680001127983 */ /* 0x000ee80000300a00 */
[----:B------:R-:W3:-:S14]  /*1ab70*/  LDL.LU.64 R16, [R1+0x2d60] ;  /* 0x002d600001107983 */ /* 0x000edc0000300a00 */
[----:B------:R-:W-:Y:S04]  /*1ab80*/  STL.64 [R1+0x130], R8 ;  /* 0x0001300801007387 */ /* 0x000fe80000100a00 */
[----:B------:R0:W-:Y:S04]  /*1ab90*/  STL.64 [R1+0x138], R10 ;  /* 0x0001380a01007387 */ /* 0x0001e80000100a00 */
[----:B0-----:R-:W3:Y:S04]  /*1aba0*/  LDL.LU.64 R10, [R1+0x2d58] ;  /* 0x002d5800010a7983 */ /* 0x001ee80000300a00 */
[----:B------:R-:W3:Y:S02]  /*1abb0*/  LDL.LU.64 R8, [R1+0x2d50] ;  /* 0x002d500001087983 */ /* 0x000ee40000300a00 */
[----:B---3--:R-:W-:Y:S02]  /*1abc0*/  HMMA.16816.F32 R8, R8, R2, R16 ;  /* 0x000000020808723c */ /* 0x008fe40000001810 */
[----:B------:R-:W3:Y:S04]  /*1abd0*/  LDL.LU.64 R18, [R1+0x2d48] ;  /* 0x002d480001127983 */ /* 0x000ee80000300a00 */
[----:B------:R-:W3:-:S13]  /*1abe0*/  LDL.LU.64 R16, [R1+0x2d40] ;  /* 0x002d400001107983 */ /* 0x000eda0000300a00 */
[----:B------:R-:W-:Y:S04]  /*1abf0*/  STL.64 [R1+0x140], R8 ;  /* 0x0001400801007387 */ /* 0x000fe80000100a00 */
[----:B------:R0:W-:Y:S04]  /*1ac00*/  STL.64 [R1+0x148], R10 ;  /* 0x0001480a01007387 */ /* 0x0001e80000100a00 */
[----:B0-----:R-:W3:Y:S04]  /*1ac10*/  LDL.LU.64 R10, [R1+0x2d38] ;  /* 0x002d3800010a7983 */ /* 0x001ee80000300a00 */
[----:B------:R-:W3:Y:S02]  /*1ac20*/  LDL.LU.64 R8, [R1+0x2d30] ;  /* 0x002d300001087983 */ /* 0x000ee40000300a00 */
[----:B---3--:R-:W-:-:S15]  /*1ac30*/  HMMA.16816.F32 R16, R8, R2, R16 ;  /* 0x000000020810723c */ /* 0x008fde0000001810 */
[----:B------:R-:W-:-:S04]  /*1ac40*/  NOP ;  /* 0x0000000000007918 */ /* 0x000fc80000000000 */
[----:B------:R-:W-:Y:S04]  /*1ac50*/  STL.64 [R1+0x150], R16 ;  /* 0x0001501001007387 */ /* 0x000fe80000100a00 */
[----:B------:R0:W-:Y:S04]  /*1ac60*/  STL.64 [R1+0x158], R18 ;  /* 0x0001581201007387 */ /* 0x0001e80000100a00 */
[----:B0-----:R-:W5:Y:S04]  /*1ac70*/  LDL.LU.64 R18, [R1+0x2d28] ;  /* 0x002d280001127983 */ /* 0x001f680000300a00 */
[----:B------:R-:W5:Y:S04]  /*1ac80*/  LDL.LU.64 R16, [R1+0x2d20] ;  /* 0x002d200001107983 */ /* 0x000f680000300a00 */
[----:B------:R-:W-:Y:S04]  /*1ac90*/  STL.64 [R1+0x2cd8], R10 ;  /* 0x002cd80a01007387 */ /* 0x000fe80000100a00 */
[----:B------:R0:W-:Y:S04]  /*1aca0*/  STL.64 [R1+0x2cd0], R8 ;  /* 0x002cd00801007387 */ /* 0x0001e80000100a00 */
[----:B0-----:R-:W3:Y:S04]  /*1acb0*/  LDL.LU.64 R8, [R1+0x90] ;  /* 0x0000900001087983 */ /* 0x001ee80000300a00 */
[----:B------:R-:W3:Y:S01]  /*1acc0*/  LDL.LU.64 R10, [R1+0x98] ;  /* 0x00009800010a7983 */ /* 0x000ee20000300a00 */
[----:B-----5:R-:W-:-:S15]  /*1acd0*/  HMMA.16816.F32 R12, R16, R2, R12 ;  /* 0x00000002100c723c */ /* 0x020fde000000180c */
[----:B------:R-:W-:-:S04]  /*1ace0*/  NOP ;  /* 0x0000000000007918 */ /* 0x000fc80000000000 */
[----:B------:R-:W-:Y:S04]  /*1acf0*/  STL.64 [R1+0x1e0], R12 ;  /* 0x0001e00c01007387 */ /* 0x000fe80000100a00 */
[----:B------:R0:W-:Y:S04]  /*1ad00*/  STL.64 [R1+0x1e8], R14 ;  /* 0x0001e80e01007387 */ /* 0x0001e80000100a00 */
[----:B0-----:R-:W2:Y:S04]  /*1ad10*/  LDL.LU.64 R14, [R1+0x2d18] ;  /* 0x002d1800010e7983 */ /* 0x001ea80000300a00 */
[----:B------:R-:W2:Y:S04]  /*1ad20*/  LDL.LU.64 R12, [R1+0x2d10] ;  /* 0x002d1000010c7983 */ /* 0x000ea80000300a00 */
[----:B------:R-:W-:Y:S04]  /*1ad30*/  STL [R1+0x2cbc], R19 ;  /* 0x002cbc1301007387 */ /* 0x000fe80000100800 */
[----:B------:R-:W-:Y:S04]  /*1ad40*/  STL [R1+0x2cf8], R18 ;  /* 0x002cf81201007387 */ /* 0x000fe80000100800 */
[----:B------:R0:W-:Y:S04]  /*1ad50*/  STL.64 [R1+0x2cf0], R16 ;  /* 0x002cf01001007387 */ /* 0x0001e80000100a00 */
[----:B0-----:R-:W4:Y:S04]  /*1ad60*/  LDL.LU.64 R16, [R1+0x190] ;  /* 0x0001900001107983 */ /* 0x001f280000300a00 */
[----:B------:R-:W4:Y:S01]  /*1ad70*/  LDL.LU.64 R18, [R1+0x198] ;  /* 0x0001980001127983 */ /* 0x000f220000300a00 */
[----:B--2---:R-:W-:-:S15]  /*1ad80*/  HMMA.16816.F32 R20, R12, R2, R20 ;  /* 0x000000020c14723c */ /* 0x004fde0000001814 */
[----:B------:R-:W-:-:S04]  /*1ad90*/  NOP ;  /* 0x0000000000007918 */ /* 0x000fc80000000000 */
[----:B------:R-:W-:Y:S04]  /*1ada0*/  STL.64 [R1+0x270], R20 ;  /* 0x0002701401007387 */ /* 0x000fe80000100a00 */
[----:B------:R0:W-:Y:S04]  /*1adb0*/  STL.64 [R1+0x278], R22 ;  /* 0x0002781601007387 */ /* 0x0001e80000100a00 */
[----:B0-----:R-:W4:Y:S04]  /*1adc0*/  LDL.LU.64 R22, [R1+0x2d08] ;  /* 0x002d080001167983 */ /* 0x001f280000300a00 */
[----:B------:R-:W4:Y:S01]  /*1add0*/  LDL.LU.64 R20, [R1+0x2d00] ;  /* 0x002d000001147983 */ /* 0x000f220000300a00 */
[-C--:B---3--:R-:W-:Y:S03]  /*1ade0*/  HMMA.16816.F32 R8, R4, R2.reuse, R8 ;  /* 0x000000020408723c */ /* 0x088fe60000001808 */
[----:B------:R-:W-:Y:S04]  /*1adf0*/  STL [R1+0x2cb8], R13 ;  /* 0x002cb80d01007387 */ /* 0x000fe80000100800 */
[----:B------:R-:W-:Y:S04]  /*1ae00*/  STL [R1+0x2cb4], R14 ;  /* 0x002cb40e01007387 */ /* 0x000fe80000100800 */
[----:B------:R-:W-:Y:S04]  /*1ae10*/  STL [R1+0x2cb0], R15 ;  /* 0x002cb00f01007387 */ /* 0x000fe80000100800 */
[----:B------:R0:W-:Y:S04]  /*1ae20*/  STL [R1+0x2cfc], R12 ;  /* 0x002cfc0c01007387 */ /* 0x0001e80000100800 */
[----:B------:R-:W-:Y:S01]  /*1ae30*/  IMAD.MOV.U32 R29, RZ, RZ, R9 ;  /* 0x000000ffff1d7224 */ /* 0x000fe200078e0009 */
[----:B----4-:R-:W-:-:S15]  /*1ae40*/  HMMA.16816.F32 R16, R20, R2, R16 ;  /* 0x000000021410723c */ /* 0x010fde0000001810 */
[----:B------:R-:W-:-:S04]  /*1ae50*/  NOP ;  /* 0x0000000000007918 */ /* 0x000fc80000000000 */
[----:B------:R1:W-:Y:S04]  /*1ae60*/  STL [R1+0x300], R16 ;  /* 0x0003001001007387 */ /* 0x0003e80000100800 */
[----:B------:R2:W-:Y:S01]  /*1ae70*/  STL.64 [R1+0x308], R18 ;  /* 0x0003081201007387 */ /* 0x0005e20000100a00 */
[----:B------:R-:W-:-:S03]  /*1ae80*/  IMAD.MOV.U32 R28, RZ, RZ, R17 ;  /* 0x000000ffff1c7224 */ /* 0x000fc600078e0011 */
[----:B0-----:R-:W3:Y:S04]  /*1ae90*/  LDL.LU.64 R12, [R1+0x20] ;  /* 0x00002000010c7983 */ /* 0x001ee80000300a00 */
[----:B------:R-:W3:Y:S04]  /*1aea0*/  LDL.LU.64 R14, [R1+0x28] ;  /* 0x00002800010e7983 */ /* 0x000ee80000300a00 */
[----:B------:R-:W-:Y:S04]  /*1aeb0*/  STL.64 [R1+0x2cc8], R22 ;  /* 0x002cc81601007387 */ /* 0x000fe80000100a00 */
[----:B------:R-:W-:Y:S04]  /*1aec0*/  STL.64 [R1+0x2cc0], R20 ;  /* 0x002cc01401007387 */ /* 0x000fe80000100a00 */
[----:B------:R-:W-:Y:S04]  /*1aed0*/  STL [R1+0x285c], R28 ;  /* 0x00285c1c01007387 */ /* 0x000fe80000100800 */
[----:B------:R0:W-:Y:S04]  /*1aee0*/  STL [R1+0x410], R8 ;  /* 0x0004100801007387 */ /* 0x0001e80000100800 */
[----:B------:R4:W-:Y:S04]  /*1aef0*/  STL.64 [R1+0x418], R10 ;  /* 0x0004180a01007387 */ /* 0x0009e80000100a00 */
[----:B-1----:R-:W5:Y:S04]  /*1af00*/  LDL.LU.64 R16, [R1+0x3d0] ;  /* 0x0003d00001107983 */ /* 0x002f680000300a00 */
[----:B--2---:R-:W5:Y:S04]  /*1af10*/  LDL.LU.64 R18, [R1+0x3d8] ;  /* 0x0003d80001127983 */ /* 0x004f680000300a00 */
[----:B0-----:R-:W2:Y:S04]  /*1af20*/  LDL.LU.64 R8, [R1+0x390] ;  /* 0x0003900001087983 */ /* 0x001ea80000300a00 */
[----:B----4-:R-:W4:Y:S04]  /*1af30*/  LDL.LU.64 R10, [R1+0x398] ;  /* 0x00039800010a7983 */ /* 0x010f280000300a00 */
[----:B----4-:R0:W-:Y:S04]  /*1af40*/  STL.64 [R1+0x2ce8], R10 ;  /* 0x002ce80a01007387 */ /* 0x0101e80000100a00 */
[----:B--2---:R1:W-:Y:S04]  /*1af50*/  STL.64 [R1+0x2ce0], R8 ;  /* 0x002ce00801007387 */ /* 0x0043e80000100a00 */
[----:B0-----:R-:W5:Y:S04]  /*1af60*/  LDL.64 R10, [R1+0x18] ;  /* 0x00001800010a7983 */ /* 0x001f680000100a00 */
[----:B-1----:R-:W5:Y:S01]  /*1af70*/  LDL.64 R8, [R1+0x10] ;  /* 0x0000100001087983 */ /* 0x002f620000100a00 */
[----:B---3--:R-:W-:Y:S03]  /*1af80*/  HMMA.16816.F32 R12, R24, R2, R12 ;  /* 0x00000002180c723c */ /* 0x008fe6000000180c */
[----:B------:R-:W-:Y:S04]  /*1af90*/  STL [R1+0x2cac], R6 ;  /* 0x002cac0601007387 */ /* 0x000fe80000100800 */
[----:B------:R-:W-:Y:S04]  /*1afa0*/  STL [R1+0x2ca8], R7 ;  /* 0x002ca80701007387 */ /* 0x000fe80000100800 */
[----:B------:R-:W-:Y:S04]  /*1afb0*/  STL [R1+0x27cc], R29 ;  /* 0x0027cc1d01007387 */ /* 0x000fe80000100800 */
[----:B------:R-:W2:Y:S04]  /*1afc0*/  LDL.LU.64 R20, [R1+0x2d0] ;  /* 0x0002d00001147983 */ /* 0x000ea80000300a00 */
[----:B------:R-:W2:Y:S04]  /*1afd0*/  LDL.LU.64 R22, [R1+0x2d8] ;  /* 0x0002d80001167983 */ /* 0x000ea80000300a00 */
[----:B------:R-:W-:Y:S04]  /*1afe0*/  STL.64 [R1+0x510], R12 ;  /* 0x0005100c01007387 */ /* 0x000fe80000100a00 */
[----:B------:R-:W-:Y:S04]  /*1aff0*/  STL.64 [R1+0x518], R14 ;  /* 0x0005180e01007387 */ /* 0x000fe80000100a00 */
[----:B------:R-:W0:Y:S04]  /*1b000*/  LDSM.16.M88.4 R12, [R0+UR4+0x2000] ;  /* 0x00200004000c783b */ /* 0x000e280008000200 */
[----:B------:R1:W-:Y:S04]  /*1b010*/  STL.64 [R1+0x2ca0], R26 ;  /* 0x002ca01a01007387 */ /* 0x0003e80000100a00 */
[----:B------:R3:W-:Y:S04]  /*1b020*/  STL.64 [R1+0x2c98], R24 ;  /* 0x002c981801007387 */ /* 0x0007e80000100a00 */
[----:B-1----:R-:W4:Y:S04]  /*1b030*/  LDL.64 R26, [R1+0x8] ;  /* 0x00000800011a7983 */ /* 0x002f280000100a00 */
[----:B---3--:R-:W4:Y:S01]  /*1b040*/  LDL.64 R24, [R1] ;  /* 0x0000000001187983 */ /* 0x008f220000100a00 */
[----:B0-----:R-:W-:-:S02]  /*1b050*/  IMAD.MOV.U32 R2, RZ, RZ, R12 ;  /* 0x000000ffff027224 */ /* 0x001fc400078e000c */
[----:B------:R-:W-:-:S03]  /*1b060*/  IMAD.MOV.U32 R3, RZ, RZ, R13 ;  /* 0x000000ffff037224 */ /* 0x000fc600078e000d */
[----:B------:R-:W-:Y:S02]  /*1b070*/  F2FP.F16.E5M2.UNPACK_B R2, R2 ;  /* 0x00000002ff02723e */ /* 0x000fe400020004ff */
[----:B------:R-:W-:Y:S01]  /*1b080*/  F2FP.F16.E5M2.UNPACK_B R3, R3 ;  /* 0x00000003ff03723e */ /* 0x000fe200020004ff */
[----:B------:R0:W-:Y:S04]  /*1b090*/  STL.64 [R1+0x540], R12 ;  /* 0x0005400c01007387 */ /* 0x0001e80000100a00 */
[----:B------:R1:W-:Y:S04]  /*1b0a0*/  STL.64 [R1+0x548], R14 ;  /* 0x0005480e01007387 */ /* 0x0003e80000100a00 */
[----:B0-----:R-:W3:Y:S01]  /*1b0b0*/  LDL.LU R12, [R1+0x2cfc] ;  /* 0x002cfc00010c7983 */ /* 0x001ee20000300800 */
[----:B-----5:R-:W-:Y:S01]  /*1b0c0*/  HMMA.16816.F32 R16, R8, R2, R16 ;  /* 0x000000020810723c */ /* 0x020fe20000001810 */
[----:B-1----:R-:W-:-:S02]  /*1b0d0*/  IMAD.MOV.U32 R14, RZ, RZ, R10 ;  /* 0x000000ffff0e7224 */ /* 0x002fc400078e000a */
[----:B------:R-:W-:Y:S02]  /*1b0e0*/  IMAD.MOV.U32 R15, RZ, RZ, R11 ;  /* 0x000000ffff0f7224 */ /* 0x000fe400078e000b */
[----:B------:R-:W-:-:S14]  /*1b0f0*/  IMAD.MOV.U32 R13, RZ, RZ, R9 ;  /* 0x000000ffff0d7224 */ /* 0x000fdc00078e0009 */
[----:B------:R-:W-:Y:S04]  /*1b100*/  STL.64 [R1+0xf0], R16 ;  /* 0x0000f01001007387 */ /* 0x000fe80000100a00 */
[----:B------:R0:W-:Y:S04]  /*1b110*/  STL.64 [R1+0xf8], R18 ;  /* 0x0000f81201007387 */ /* 0x0001e80000100a00 */
[----:B0-----:R-:W5:Y:S04]  /*1b120*/  LDL.LU R18, [R1+0x2cf8] ;  /* 0x002cf80001127983 */ /* 0x001f680000300800 */
[----:B------:R-:W2:Y:S01]  /*1b130*/  LDL.LU.64 R16, [R1+0x2cf0] ;  /* 0x002cf00001107983 */ /* 0x000ea20000300a00 */
[----:B------:R-:W-:-:S03]  /*1b140*/  IMAD.MOV.U32 R19, RZ, RZ, R8 ;  /* 0x000000ffff137224 */ /* 0x000fc600078e0008 */
[----:B------:R-:W4:Y:S04]  /*1b150*/  LDL.LU.64 R10, [R1+0x2ce8] ;  /* 0x002ce800010a7983 */ /* 0x000f280000300a00 */
[----:B------:R-:W4:Y:S02]  /*1b160*/  LDL.LU.64 R8, [R1+0x2ce0] ;  /* 0x002ce00001087983 */ /* 0x000f240000300a00 */
[----:B----4-:R-:W-:-:S15]  /*1b170*/  HMMA.16816.F32 R8, R24, R2, R8 ;  /* 0x000000021808723c */ /* 0x010fde0000001808 */
[----:B------:R-:W-:-:S04]  /*1b180*/  NOP ;  /* 0x0000000000007918 */ /* 0x000fc80000000000 */
[----:B------:R-:W-:Y:S04]  /*1b190*/  STL.64 [R1+0x110], R8 ;  /* 0x0001100801007387 */ /* 0x000fe80000100a00 */
[----:B------:R0:W-:Y:S04]  /*1b1a0*/  STL.64 [R1+0x118], R10 ;  /* 0x0001180a01007387 */ /* 0x0001e80000100a00 */
[----:B0-----:R-:W2:Y:S04]  /*1b1b0*/  LDL.LU.64 R10, [R1+0x2cd8] ;  /* 0x002cd800010a7983 */ /* 0x001ea80000300a00 */
[----:B------:R-:W2:Y:S01]  /*1b1c0*/  LDL.LU.64 R8, [R1+0x2cd0] ;  /* 0x002cd00001087983 */ /* 0x000ea20000300a00 */
[----:B------:R-:W-:-:S02]  /*1b1d0*/  IMAD.MOV.U32 R6, RZ, RZ, R24 ;  /* 0x000000ffff067224 */ /* 0x000fc400078e0018 */
[----:B------:R-:W-:Y:S02]  /*1b1e0*/  IMAD.MOV.U32 R7, RZ, RZ, R25 ;  /* 0x000000ffff077224 */ /* 0x000fe400078e0019 */
[----:B------:R-:W-:Y:S02]  /*1b1f0*/  IMAD.MOV.U32 R29, RZ, RZ, R26 ;  /* 0x000000ffff1d7224 */ /* 0x000fe400078e001a */
[----:B------:R-:W-:Y:S01]  /*1b200*/  IMAD.MOV.U32 R28, RZ, RZ, R27 ;  /* 0x000000ffff1c7224 */ /* 0x000fe200078e001b */
[----:B------:R-:W3:Y:S04]  /*1b210*/  LDL.LU.64 R24, [R1+0x210] ;  /* 0x0002100001187983 */ /* 0x000ee80000300a00 */
[----:B------:R-:W3:Y:S01]  /*1b220*/  LDL.LU.64 R26, [R1+0x218] ;  /* 0x00021800011a7983 */ /* 0x000ee20000300a00 */
[----:B--2---:R-:W-:-:S15]  /*1b230*/  HMMA.16816.F32 R20, R8, R2, R20 ;  /* 0x000000020814723c */ /* 0x004fde0000001814 */
[----:B------:R-:W-:-:S04]  /*1b240*/  NOP ;  /* 0x0000000000007918 */ /* 0x000fc80000000000 */
[----:B------:R-:W-:Y:S04]  /*1b250*/  STL.64 [R1+0x120], R20 ;  /* 0x0001201401007387 */ /* 0x000fe80000100a00 */
[----:B------:R0:W-:Y:S04]  /*1b260*/  STL.64 [R1+0x128], R22 ;  /* 0x0001281601007387 */ /* 0x0001e80000100a00 */
[----:B0-----:R-:W2:Y:S04]  /*1b270*/  LDL.LU.64 R22, [R1+0x2cc8] ;  /* 0x002cc80001167983 */ /* 0x001ea80000300a00 */
[----:B------:R-:W2:Y:S04]  /*1b280*/  LDL.LU.64 R20, [R1+0x2cc0] ;  /* 0x002cc00001147983 */ /* 0x000ea80000300a00 */
[----:B------:R0:W-:Y:S04]  /*1b290*/  STL.64 [R1+0x2c70], R10 ;  /* 0x002c700a01007387 */ /* 0x0001e80000100a00 */
[----:B------:R1:W-:Y:S01]  /*1b2a0*/  STL.64 [R1+0x2c68], R8 ;  /* 0x002c680801007387 */ /* 0x0003e20000100a00 */
[----:B0-----:R-:W-:-:S02]  /*1b2b0*/  IMAD.MOV.U32 R10, RZ, RZ, R14 ;  /* 0x000000ffff0a7224 */ /* 0x001fc400078e000e */
[----:B-1----:R-:W-:Y:S02]  /*1b2c0*/  IMAD.MOV.U32 R8, RZ, RZ, R19 ;  /* 0x000000ffff087224 */ /* 0x002fe400078e0013 */
[----:B------:R-:W-:Y:S01]  /*1b2d0*/  IMAD.MOV.U32 R11, RZ, RZ, R15 ;  /* 0x000000ffff0b7224 */ /* 0x000fe200078e000f */
[----:B------:R-:W5:Y:S01]  /*1b2e0*/  LDL.LU R19, [R1+0x2cbc] ;  /* 0x002cbc0001137983 */ /* 0x000f620000300800 */
[----:B------:R-:W-:-:S03]  /*1b2f0*/  IMAD.MOV.U32 R9, RZ, RZ, R13 ;  /* 0x000000ffff097224 */ /* 0x000fc600078e000d */
[----:B------:R-:W3:Y:S04]  /*1b300*/  LDL.LU R13, [R1+0x2cb8] ;  /* 0x002cb800010d7983 */ /* 0x000ee80000300800 */
[----:B------:R-:W3:Y:S04]  /*1b310*/  LDL.LU R14, [R1+0x2cb4] ;  /* 0x002cb400010e7983 */ /* 0x000ee80000300800 */
[----:B------:R-:W3:Y:S04]  /*1b320*/  LDL.LU R15, [R1+0x2cb0] ;  /* 0x002cb000010f7983 */ /* 0x000ee80000300800 */
[----:B------:R-:W-:Y:S04]  /*1b330*/  STL.64 [R1+0x2c90], R10 ;  /* 0x002c900a01007387 */ /* 0x000fe80000100a00 */
[----:B------:R0:W-:Y:S04]  /*1b340*/  STL.64 [R1+0x2c88], R8 ;  /* 0x002c880801007387 */ /* 0x0001e80000100a00 */
[----:B0-----:R-:W4:Y:S04]  /*1b350*/  LDL.LU.64 R8, [R1+0x250] ;  /* 0x0002500001087983 */ /* 0x001f280000300a00 */
[----:B------:R-:W4:Y:S04]  /*1b360*/  LDL.LU.64 R10, [R1+0x258] ;  /* 0x00025800010a7983 */ /* 0x000f280000300a00 */
[----:B-----5:R-:W-:Y:S04]  /*1b370*/  STL.64 [R1+0x2c80], R18 ;  /* 0x002c801201007387 */ /* 0x020fe80000100a00 */
[----:B------:R0:W-:Y:S01]  /*1b380*/  STL.64 [R1+0x2c78], R16 ;  /* 0x002c781001007387 */ /* 0x0001e20000100a00 */
[----:B----4-:R-:W-:-:S15]  /*1b390*/  HMMA.16816.F32 R8, R16, R2, R8 ;  /* 0x000000021008723c */ /* 0x010fde0000001808 */
[----:B------:R-:W-:-:S04]  /*1b3a0*/  NOP ;  /* 0x0000000000007918 */ /* 0x000fc80000000000 */
[----:B------:R-:W-:Y:S04]  /*1b3b0*/  STL.64 [R1+0x1d0], R8 ;  /* 0x0001d00801007387 */ /* 0x000fe80000100a00 */
[----:B------:R3:W-:Y:S04]  /*1b3c0*/  STL.64 [R1+0x1d8], R10 ;  /* 0x0001d80a01007387 */ /* 0x0007e80000100a00 */
[----:B0-----:R-:W2:Y:S04]  /*1b3d0*/  LDL.LU.64 R16, [R1+0x1a0] ;  /* 0x0001a00001107983 */ /* 0x001ea80000300a00 */
[----:B------:R-:W2:Y:S01]  /*1b3e0*/  LDL.LU.64 R18, [R1+0x1a8] ;  /* 0x0001a80001127983 */ /* 0x000ea20000300a00 */
[----:B---3--:R-:W-:Y:S03]  /*1b3f0*/  HMMA.16816.F32 R8, R12, R2, R24 ;  /* 0x000000020c08723c */ /* 0x008fe60000001818 */
[----:B------:R-:W3:Y:S04]  /*1b400*/  LDL.LU.64 R24, [R1+0x100] ;  /* 0x0001000001187983 */ /* 0x000ee80000300a00 */
[----:B------:R-:W3:-:S12]  /*1b410*/  LDL.LU.64 R26, [R1+0x108] ;  /* 0x00010800011a7983 */ /* 0x000ed80000300a00 */
[----:B------:R-:W-:Y:S04]  /*1b420*/  STL.64 [R1+0x260], R8 ;  /* 0x0002600801007387 */ /* 0x000fe80000100a00 */
[----:B------:R-:W-:Y:S04]  /*1b430*/  STL.64 [R1+0x268], R10 ;  /* 0x0002680a01007387 */ /* 0x000fe80000100a00 */
[----:B------:R-:W-:Y:S04]  /*1b440*/  STL.64 [R1+0x2c60], R14 ;  /* 0x002c600e01007387 */ /* 0x000fe80000100a00 */
[----:B------:R0:W-:Y:S02]  /*1b450*/  STL.64 [R1+0x2c58], R12 ;  /* 0x002c580c01007387 */ /* 0x0001e40000100a00 */
[----:B0-----:R-:W-:-:S02]  /*1b460*/  IMAD.MOV.U32 R12, RZ, RZ, R6 ;  /* 0x000000ffff0c7224 */ /* 0x001fc400078e0006 */
[----:B------:R-:W-:Y:S01]  /*1b470*/  IMAD.MOV.U32 R13, RZ, RZ, R7 ;  /* 0x000000ffff0d7224 */ /* 0x000fe200078e0007 */
[----:B------:R-:W3:Y:S04]  /*1b480*/  LDL.LU R6, [R1+0x2cac] ;  /* 0x002cac0001067983 */ /* 0x000ee80000300800 */
[----:B------:R-:W3:Y:S04]  /*1b490*/  LDL.LU R7, [R1+0x2ca8] ;  /* 0x002ca80001077983 */ /* 0x000ee80000300800 */
[----:B------:R-:W4:Y:S04]  /*1b4a0*/  LDL.LU.64 R8, [R1+0x60] ;  /* 0x0000600001087983 */ /* 0x000f280000300a00 */
[----:B------:R-:W4:Y:S01]  /*1b4b0*/  LDL.LU.64 R10, [R1+0x68] ;  /* 0x00006800010a7983 */ /* 0x000f220000300a00 */
[----:B------:R-:W-:-:S02]  /*1b4c0*/  IMAD.MOV.U32 R15, RZ, RZ, R28 ;  /* 0x000000ffff0f7224 */ /* 0x000fc400078e001c */
[----:B------:R-:W-:Y:S01]  /*1b4d0*/  IMAD.MOV.U32 R14, RZ, RZ, R29 ;  /* 0x000000ffff0e7224 */ /* 0x000fe200078e001d */
[----:B--2---:R-:W-:-:S15]  /*1b4e0*/  HMMA.16816.F32 R16, R20, R2, R16 ;  /* 0x000000021410723c */ /* 0x004fde0000001810 */
[----:B------:R-:W-:-:S04]  /*1b4f0*/  NOP ;  /* 0x0000000000007918 */ /* 0x000fc80000000000 */
[----:B------:R0:W-:Y:S04]  /*1b500*/  STL [R1+0x2e4], R17 ;  /* 0x0002e41101007387 */ /* 0x0001e80000100800 */
[----:B------:R1:W-:Y:S01]  /*1b510*/  STL.64 [R1+0x2e8], R18 ;  /* 0x0002e81201007387 */ /* 0x0003e20000100a00 */
[----:B------:R-:W-:-:S03]  /*1b520*/  IMAD.MOV.U32 R28, RZ, RZ, R16 ;  /* 0x000000ffff1c7224 */ /* 0x000fc600078e0010 */
[----:B0-----:R-:W2:Y:S04]  /*1b530*/  LDL.LU.64 R16, [R1+0x4c0] ;  /* 0x0004c00001107983 */ /* 0x001ea80000300a00 */
[----:B-1----:R-:W2:Y:S04]  /*1b540*/  LDL.LU.64 R18, [R1+0x4c8] ;  /* 0x0004c80001127983 */ /* 0x002ea80000300a00 */
[----:B------:R-:W-:Y:S04]  /*1b550*/  STL.64 [R1+0x2c50], R22 ;  /* 0x002c501601007387 */ /* 0x000fe80000100a00 */
[----:B------:R0:W-:Y:S04]  /*1b560*/  STL.64 [R1+0x2c48], R20 ;  /* 0x002c481401007387 */ /* 0x0001e80000100a00 */
[----:B0-----:R-:W5:Y:S04]  /*1b570*/  LDL.LU.64 R20, [R1+0x3c0] ;  /* 0x0003c00001147983 */ /* 0x001f680000300a00 */
[----:B------:R-:W5:Y:S01]  /*1b580*/  LDL.LU.64 R22, [R1+0x3c8] ;  /* 0x0003c80001167983 */ /* 0x000f620000300a00 */
[----:B---3--:R-:W-:Y:S03]  /*1b590*/  HMMA.16816.F32 R24, R4, R2, R24 ;  /* 0x000000020418723c */ /* 0x008fe60000001818 */
[----:B------:R-:W-:-:S15]  /*1b5a0*/  STL [R1+0x2860], R28 ;  /* 0x0028601c01007387 */ /* 0x000fde0000100800 */
[----:B------:R-:W-:Y:S01]  /*1b5b0*/  NOP ;  /* 0x0000000000007918 */ /* 0x000fe20000000000 */
[----:B------:R-:W-:Y:S04]  /*1b5c0*/  STL [R1+0x3f4], R25 ;  /* 0x0003f41901007387 */ /* 0x000fe80000100800 */
[----:B------:R0:W-:Y:S01]  /*1b5d0*/  STL.64 [R1+0x3f8], R26 ;  /* 0x0003f81a01007387 */ /* 0x0001e20000100a00 */
[----:B------:R-:W-:-:S03]  /*1b5e0*/  IMAD.MOV.U32 R29, RZ, RZ, R24 ;  /* 0x000000ffff1d7224 */ /* 0x000fc600078e0018 */
[----:B0-----:R-:W4:Y:S04]  /*1b5f0*/  LDL.LU.64 R26, [R1+0x2ca0] ;  /* 0x002ca000011a7983 */ /* 0x001f280000300a00 */
[----:B------:R-:W4:Y:S04]  /*1b600*/  LDL.LU.64 R24, [R1+0x2c98] ;  /* 0x002c980001187983 */ /* 0x000f280000300a00 */
[----:B------:R-:W-:Y:S04]  /*1b610*/  STL.64 [R1+0x2c40], R6 ;  /* 0x002c400601007387 */ /* 0x000fe80000100a00 */
[----:B------:R0:W-:Y:S04]  /*1b620*/  STL.64 [R1+0x2c38], R4 ;  /* 0x002c380401007387 */ /* 0x0001e80000100a00 */
[----:B0-----:R-:W3:Y:S04]  /*1b630*/  LDL.LU.64 R4, [R1+0x3a0] ;  /* 0x0003a00001047983 */ /* 0x001ee80000300a00 */
[----:B------:R-:W3:Y:S04]  /*1b640*/  LDL.LU.64 R6, [R1+0x3a8] ;  /* 0x0003a80001067983 */ /* 0x000ee80000300a00 */
[----:B------:R-:W-:Y:S01]  /*1b650*/  STL [R1+0x27d0], R29 ;  /* 0x0027d01d01007387 */ /* 0x000fe20000100800 */
[----:B----4-:R-:W-:-:S15]  /*1b660*/  HMMA.16816.F32 R8, R24, R2, R8 ;  /* 0x000000021808723c */ /* 0x010fde0000001808 */
[----:B------:R-:W-:-:S04]  /*1b670*/  NOP ;  /* 0x0000000000007918 */ /* 0x000fc80000000000 */
[----:B------:R-:W-:Y:S04]  /*1b680*/  STL.64 [R1+0x500], R8 ;  /* 0x0005000801007387 */ /* 0x000fe80000100a00 */
[----:B------:R-:W-:Y:S04]  /*1b690*/  STL.64 [R1+0x508], R10 ;  /* 0x0005080a01007387 */ /* 0x000fe80000100a00 */
[----:B------:R-:W0:Y:S04]  /*1b6a0*/  LDSM.16.M88.4 R8, [R0+UR4+0x3000] ;  /* 0x003000040008783b */ /* 0x000e280008000200 */
[----:B0-----:R-:W-:Y:S04]  /*1b6b0*/  STL.64 [R1+0x530], R8 ;  /* 0x0005300801007387 */ /* 0x001fe80000100a00 */
[----:B------:R0:W-:Y:S01]  /*1b6c0*/  STL.64 [R1+0x538], R10 ;  /* 0x0005380a01007387 */ /* 0x0001e20000100a00 */
[----:B------:R-:W-:-:S02]  /*1b6d0*/  IMAD.MOV.U32 R2, RZ, RZ, R8 ;  /* 0x000000ffff027224 */ /* 0x000fc400078e0008 */
[----:B------:R-:W-:Y:S01]  /*1b6e0*/  IMAD.MOV.U32 R3, RZ, RZ, R9 ;  /* 0x000000ffff037224 */ /* 0x000fe200078e0009 */
[----:B0-----:R-:W2:Y:S04]  /*1b6f0*/  LDL.LU.64 R10, [R1+0x2c90] ;  /* 0x002c9000010a7983 */ /* 0x001ea80000300a00 */
[----:B------:R-:W2:Y:S01]  /*1b700*/  LDL.LU.64 R8, [R1+0x2c88] ;  /* 0x002c880001087983 */ /* 0x000ea20000300a00 */
[----:B------:R-:W-:Y:S02]  /*1b710*/  F2FP.F16.E5M2.UNPACK_B R2, R2 ;  /* 0x00000002ff02723e */ /* 0x000fe400020004ff */
[----:B------:R-:W-:-:S07]  /*1b720*/  F2FP.F16.E5M2.UNPACK_B R3, R3 ;  /* 0x00000003ff03723e */ /* 0x000fce00020004ff */
[----:B--2---:R-:W-:Y:S01]  /*1b730*/  HMMA.16816.F32 R8, R8, R2, R16 ;  /* 0x000000020808723c */ /* 0x004fe20000001810 */
[----:B------:R-:W2:Y:S04]  /*1b740*/  LDL.LU.64 R18, [R1+0x2c80] ;  /* 0x002c800001127983 */ /* 0x000ea80000300a00 */
[----:B------:R-:W2:-:S14]  /*1b750*/  LDL.LU.64 R16, [R1+0x2c78] ;  /* 0x002c780001107983 */ /* 0x000e9c0000300a00 */
[----:B------:R-:W-:Y:S04]  /*1b760*/  STL.64 [R1+0xc0], R8 ;  /* 0x0000c00801007387 */ /* 0x000fe80000100a00 */
[----:B------:R0:W-:Y:S04]  /*1b770*/  STL.64 [R1+0xc8], R10 ;  /* 0x0000c80a01007387 */ /* 0x0001e80000100a00 */
[----:B0-----:R-:W3:Y:S04]  /*1b780*/  LDL.LU.64 R10, [R1+0x2c70] ;  /* 0x002c7000010a7983 */ /* 0x001ee80000300a00 */
[----:B------:R-:W3:Y:S01]  /*1b790*/  LDL.LU.64 R8, [R1+0x2c68] ;  /* 0x002c680001087983 */ /* 0x000ee20000300a00 */
[----:B-----5:R-:W-:Y:S03]  /*1b7a0*/  HMMA.16816.F32 R20, R12, R2, R20 ;  /* 0x000000020c14723c */ /* 0x020fe60000001814 */
[----:B------:R-:W2:Y:S04]  /*1b7b0*/  LDL.LU.64 R12, [R1+0x2b0] ;  /* 0x0002b000010c7983 */ /* 0x000ea80000300a00 */
[----:B------:R-:W2:-:S12]  /*1b7c0*/  LDL.LU.64 R14, [R1+0x2b8] ;  /* 0x0002b800010e7983 */ /* 0x000e980000300a00 */
[----:B------:R0:W-:Y:S04]  /*1b7d0*/  STL.64 [R1+0xe0], R20 ;  /* 0x0000e01401007387 */ /* 0x0001e80000100a00 */
[----:B------:R1:W-:Y:S04]  /*1b7e0*/  STL.64 [R1+0xe8], R22 ;  /* 0x0000e81601007387 */ /* 0x0003e80000100a00 */
[----:B0-----:R-:W4:Y:S04]  /*1b7f0*/  LDL.LU.64 R20, [R1+0x240] ;  /* 0x0002400001147983 */ /* 0x001f280000300a00 */
[----:B-1----:R-:W4:Y:S01]  /*1b800*/  LDL.LU.64 R22, [R1+0x248] ;  /* 0x0002480001167983 */ /* 0x002f220000300a00 */
[----:B---3--:R-:W-:-:S15]  /*1b810*/  HMMA.16816.F32 R4, R8, R2, R4 ;  /* 0x000000020804723c */ /* 0x008fde0000001804 */
[----:B------:R-:W-:-:S04]  /*1b820*/  NOP ;  /* 0x0000000000007918 */ /* 0x000fc80000000000 */
[----:B------:R0:W-:Y:S04]  /*1b830*/  STL.64 [R1+0x100], R4 ;  /* 0x0001000401007387 */ /* 0x0001e80000100a00 */
[----:B------:R1:W-:Y:S04]  /*1b840*/  STL.64 [R1+0x108], R6 ;  /* 0x0001080601007387 */ /* 0x0003e80000100a00 */
[----:B0-----:R-:W3:Y:S04]  /*1b850*/  LDL.LU.64 R4, [R1+0x220] ;  /* 0x0002200001047983 */ /* 0x001ee80000300a00 */
[----:B-1----:R-:W3:Y:S04]  /*1b860*/  LDL.LU.64 R6, [R1+0x228] ;  /* 0x0002280001067983 */ /* 0x002ee80000300a00 */
[----:B------:R0:W-:Y:S04]  /*1b870*/  STL.64 [R1+0x2c10], R10 ;  /* 0x002c100a01007387 */ /* 0x0001e80000100a00 */
[----:B------:R1:W-:Y:S04]  /*1b880*/  STL.64 [R1+0x2c08], R8 ;  /* 0x002c080801007387 */ /* 0x0003e80000100a00 */
[----:B0-----:R-:W5:Y:S04]  /*1b890*/  LDL.64 R10, [R1+0x8] ;  /* 0x00000800010a7983 */ /* 0x001f680000100a00 */
[----:B-1----:R-:W3:Y:S01]  /*1b8a0*/  LDL.64 R8, [R1] ;  /* 0x0000000001087983 */ /* 0x002ee20000100a00 */
[-C--:B--2---:R-:W-:Y:S03]  /*1b8b0*/  HMMA.16816.F32 R12, R16, R2.reuse, R12 ;  /* 0x00000002100c723c */ /* 0x084fe6000000180c */
[----:B-----5:R0:W-:Y:S04]  /*1b8c0*/  STL.64 [R1+0x2c20], R10 ;  /* 0x002c200a01007387 */ /* 0x0201e80000100a00 */
[----:B---3--:R1:W-:Y:S04]  /*1b8d0*/  STL.64 [R1+0x2c18], R8 ;  /* 0x002c180801007387 */ /* 0x0083e80000100a00 */
[----:B0-----:R-:W2:Y:S04]  /*1b8e0*/  LDL.64 R10, [R1+0x18] ;  /* 0x00001800010a7983 */ /* 0x001ea80000100a00 */
[----:B-1----:R-:W3:Y:S04]  /*1b8f0*/  LDL.64 R8, [R1+0x10] ;  /* 0x0000100001087983 */ /* 0x002ee80000100a00 */
[----:B--2---:R-:W-:Y:S04]  /*1b900*/  STL.64 [R1+0x2c30], R10 ;  /* 0x002c300a01007387 */ /* 0x004fe80000100a00 */
[----:B---3--:R0:W-:Y:S04]  /*1b910*/  STL.64 [R1+0x2c28], R8 ;  /* 0x002c280801007387 */ /* 0x0081e80000100a00 */
[----:B0-----:R-:W2:Y:S04]  /*1b920*/  LDL.LU.64 R8, [R1+0x50] ;  /* 0x0000500001087983 */ /* 0x001ea80000300a00 */
[----:B------:R-:W2:Y:S04]  /*1b930*/  LDL.LU.64 R10, [R1+0x58] ;  /* 0x00005800010a7983 */ /* 0x000ea80000300a00 */
[----:B------:R-:W-:Y:S04]  /*1b940*/  STL.64 [R1+0x1c0], R12 ;  /* 0x0001c00c01007387 */ /* 0x000fe80000100a00 */
[----:B------:R0:W-:Y:S04]  /*1b950*/  STL.64 [R1+0x1c8], R14 ;  /* 0x0001c80e01007387 */ /* 0x0001e80000100a00 */
[----:B0-----:R-:W4:Y:S04]  /*1b960*/  LDL.LU.64 R14, [R1+0x2c60] ;  /* 0x002c6000010e7983 */ /* 0x001f280000300a00 */
[----:B------:R-:W4:Y:S02]  /*1b970*/  LDL.LU.64 R12, [R1+0x2c58] ;  /* 0x002c5800010c7983 */ /* 0x000f240000300a00 */
[----:B----4-:R-:W-:-:S15]  /*1b980*/  HMMA.16816.F32 R20, R12, R2, R20 ;  /* 0x000000020c14723c */ /* 0x010fde0000001814 */
[----:B------:R-:W-:-:S04]  /*1b990*/  NOP ;  /* 0x0000000000007918 */ /* 0x000fc80000000000 */
[----:B------:R-:W-:Y:S04]  /*1b9a0*/  STL.64 [R1+0x250], R20 ;  /* 0x0002501401007387 */ /* 0x000fe80000100a00 */
[----:B------:R0:W-:Y:S04]  /*1b9b0*/  STL.64 [R1+0x258], R22 ;  /* 0x0002581601007387 */ /* 0x0001e80000100a00 */
[----:B0-----:R-:W3:Y:S04]  /*1b9c0*/  LDL.LU.64 R22, [R1+0x2c50] ;  /* 0x002c500001167983 */ /* 0x001ee80000300a00 */
[----:B------:R-:W3:Y:S04]  /*1b9d0*/  LDL.LU.64 R20, [R1+0x2c48] ;  /* 0x002c480001147983 */ /* 0x000ee80000300a00 */
[----:B------:R-:W-:Y:S04]  /*1b9e0*/  STL.64 [R1+0x2c00], R14 ;  /* 0x002c000e01007387 */ /* 0x000fe80000100a00 */
[----:B------:R0:W-:Y:S04]  /*1b9f0*/  STL.64 [R1+0x2bf8], R12 ;  /* 0x002bf80c01007387 */ /* 0x0001e80000100a00 */
[----:B0-----:R-:W4:Y:S04]  /*1ba00*/  LDL.LU.64 R12, [R1+0x1b0] ;  /* 0x0001b000010c7983 */ /* 0x001f280000300a00 */
[----:B------:R-:W4:Y:S01]  /*1ba10*/  LDL.LU.64 R14, [R1+0x1b8] ;  /* 0x0001b800010e7983 */ /* 0x000f220000300a00 */
[----:B---3--:R-:W-:-:S15]  /*1ba20*/  HMMA.16816.F32 R4, R20, R2, R4 ;  /* 0x000000021404723c */ /* 0x008fde0000001804 */
[----:B------:R-:W-:-:S04]  /*1ba30*/  NOP ;  /* 0x0000000000007918 */ /* 0x000fc80000000000 */
[----:B------:R-:W-:Y:S04]  /*1ba40*/  STL.64 [R1+0x2d0], R4 ;  /* 0x0002d00401007387 */ /* 0x000fe80000100a00 */
[----:B------:R0:W-:Y:S04]  /*1ba50*/  STL.64 [R1+0x2d8], R6 ;  /* 0x0002d80601007387 */ /* 0x0001e80000100a00 */
[----:B0-----:R-:W4:Y:S04]  /*1ba60*/  LDL.LU.64 R6, [R1+0x2c40] ;  /* 0x002c400001067983 */ /* 0x001f280000300a00 */
[----:B------:R-:W4:Y:S01]  /*1ba70*/  LDL.LU.64 R4, [R1+0x2c38] ;  /* 0x002c380001047983 */ /* 0x000f220000300a00 */
[-C--:B--2---:R-:W-:Y:S03]  /*1ba80*/  HMMA.16816.F32 R8, R24, R2.reuse, R8 ;  /* 0x000000021808723c */ /* 0x084fe60000001808 */
[----:B------:R-:W-:Y:S04]  /*1ba90*/  STL.64 [R1+0x2bf0], R22 ;  /* 0x002bf01601007387 */ /* 0x000fe80000100a00 */
[----:B------:R0:W-:Y:S04]  /*1baa0*/  STL.64 [R1+0x2be8], R20 ;  /* 0x002be81401007387 */ /* 0x0001e80000100a00 */
[----:B0-----:R-:W2:Y:S04]  /*1bab0*/  LDL.LU.64 R20, [R1+0x480] ;  /* 0x0004800001147983 */ /* 0x001ea80000300a00 */
[----:B------:R-:W2:Y:S04]  /*1bac0*/  LDL.LU.64 R22, [R1+0x488] ;  /* 0x0004880001167983 */ /* 0x000ea80000300a00 */
[----:B------:R-:W-:Y:S01]  /*1bad0*/  STL.64 [R1+0x4f0], R8 ;  /* 0x0004f00801007387 */ /* 0x000fe20000100a00 */
[----:B------:R-:W-:Y:S01]  /*1bae0*/  IMAD.MOV.U32 R29, RZ, RZ, R11 ;  /* 0x000000ffff1d7224 */ /* 0x000fe200078e000b */
[----:B----4-:R-:W-:-:S15]  /*1baf0*/  HMMA.16816.F32 R12, R4, R2, R12 ;  /* 0x00000002040c723c */ /* 0x010fde000000180c */
[----:B------:R-:W-:-:S04]  /*1bb00*/  NOP ;  /* 0x0000000000007918 */ /* 0x000fc80000000000 */
[----:B------:R0:W-:Y:S04]  /*1bb10*/  STL.64 [R1+0x3d0], R12 ;  /* 0x0003d00c01007387 */ /* 0x0001e80000100a00 */
[----:B------:R1:W-:Y:S04]  /*1bb20*/  STL.64 [R1+0x3d8], R14 ;  /* 0x0003d80e01007387 */ /* 0x0003e80000100a00 */
[----:B------:R-:W-:Y:S04]  /*1bb30*/  STL [R1+0x4f8], R10 ;  /* 0x0004f80a01007387 */ /* 0x000fe80000100800 */
[----:B------:R-:W3:Y:S04]  /*1bb40*/  LDSM.16.M88.4 R8, [R0+UR4+0x4000] ;  /* 0x004000040008783b */ /* 0x000ee80008000200 */
[----:B0-----:R-:W4:Y:S04]  /*1bb50*/  LDL.LU.64 R12, [R1+0x430] ;  /* 0x00043000010c7983 */ /* 0x001f280000300a00 */
[----:B-1----:R-:W4:Y:S04]  /*1bb60*/  LDL.LU.64 R14, [R1+0x438] ;  /* 0x00043800010e7983 */ /* 0x002f280000300a00 */
[----:B------:R-:W-:Y:S04]  /*1bb70*/  STL.64 [R1+0x2be0], R26 ;  /* 0x002be01a01007387 */ /* 0x000fe80000100a00 */
[----:B------:R0:W-:Y:S04]  /*1bb80*/  STL.64 [R1+0x2bd8], R24 ;  /* 0x002bd81801007387 */ /* 0x0001e80000100a00 */
[----:B0-----:R-:W5:Y:S04]  /*1bb90*/  LDL.LU.64 R24, [R1+0x4e0] ;  /* 0x0004e00001187983 */ /* 0x001f680000300a00 */
[----:B------:R-:W5:Y:S04]  /*1bba0*/  LDL.LU.64 R26, [R1+0x4e8] ;  /* 0x0004e800011a7983 */ /* 0x000f680000300a00 */
[----:B------:R-:W-:Y:S04]  /*1bbb0*/  STL [R1+0x27d4], R29 ;  /* 0x0027d41d01007387 */ /* 0x000fe80000100800 */
[----:B---3--:R-:W-:Y:S04]  /*1bbc0*/  STL.64 [R1+0x550], R8 ;  /* 0x0005500801007387 */ /* 0x008fe80000100a00 */
[----:B------:R0:W-:Y:S01]  /*1bbd0*/  STL.64 [R1+0x558], R10 ;  /* 0x0005580a01007387 */ /* 0x0001e20000100a00 */
[----:B------:R-:W-:-:S02]  /*1bbe0*/  IMAD.MOV.U32 R2, RZ, RZ, R8 ;  /* 0x000000ffff027224 */ /* 0x000fc400078e0008 */
[----:B------:R-:W-:Y:S01]  /*1bbf0*/  IMAD.MOV.U32 R3, RZ, RZ, R9 ;  /* 0x000000ffff037224 */ /* 0x000fe200078e0009 */
[----:B0-----:R-:W5:Y:S04]  /*1bc00*/  LDL.LU.64 R10, [R1+0x2c30] ;  /* 0x002c3000010a7983 */ /* 0x001f680000300a00 */
[----:B------:R-:W5:Y:S01]  /*1bc10*/  LDL.LU.64 R8, [R1+0x2c28] ;  /* 0x002c280001087983 */ /* 0x000f620000300a00 */
[----:B------:R-:W-:Y:S02]  /*1bc20*/  F2FP.F16.E5M2.UNPACK_B R2, R2 ;  /* 0x00000002ff02723e */ /* 0x000fe400020004ff */
[----:B------:R-:W-:-:S07]  /*1bc30*/  F2FP.F16.E5M2.UNPACK_B R3, R3 ;  /* 0x00000003ff03723e */ /* 0x000fce00020004ff */
[----:B-----5:R-:W-:-:S15]  /*1bc40*/  HMMA.16816.F32 R24, R8, R2, R24 ;  /* 0x000000020818723c */ /* 0x020fde0000001818 */
[----:B------:R-:W-:-:S04]  /*1bc50*/  NOP ;  /* 0x0000000000007918 */ /* 0x000fc80000000000 */
[----:B------:R0:W-:Y:S04]  /*1bc60*/  STL.64 [R1+0x90], R24 ;  /* 0x0000901801007387 */ /* 0x0001e80000100a00 */
[----:B------:R1:W-:Y:S01]  /*1bc70*/  STL.64 [R1+0x98], R26 ;  /* 0x0000981a01007387 */ /* 0x0003e20000100a00 */
[----:B0-----:R-:W-:Y:S02]  /*1bc80*/  IMAD.MOV.U32 R25, RZ, RZ, R10 ;  /* 0x000000ffff197224 */ /* 0x001fe400078e000a */
[----:B------:R-:W-:Y:S02]  /*1bc90*/  IMAD.MOV.U32 R24, RZ, RZ, R11 ;  /* 0x000000ffff187224 */ /* 0x000fe400078e000b */
[----:B-1----:R-:W-:Y:S02]  /*1bca0*/  IMAD.MOV.U32 R27, RZ, RZ, R8 ;  /* 0x000000ffff1b7224 */ /* 0x002fe400078e0008 */
[----:B------:R-:W-:Y:S01]  /*1bcb0*/  IMAD.MOV.U32 R26, RZ, RZ, R9 ;  /* 0x000000ffff1a7224 */ /* 0x000fe200078e0009 */
[----:B------:R-:W2:Y:S04]  /*1bcc0*/  LDL.LU.64 R10, [R1+0x2c20] ;  /* 0x002c2000010a7983 */ /* 0x000ea80000300a00 */
[----:B------:R-:W2:Y:S02]  /*1bcd0*/  LDL.LU.64 R8, [R1+0x2c18] ;  /* 0x002c180001087983 */ /* 0x000ea40000300a00 */
[----:B--2---:R-:W-:-:S15]  /*1bce0*/  HMMA.16816.F32 R20, R8, R2, R20 ;  /* 0x000000020814723c */ /* 0x004fde0000001814 */
[----:B------:R-:W-:-:S04]  /*1bcf0*/  NOP ;  /* 0x0000000000007918 */ /* 0x000fc80000000000 */
[----:B------:R0:W-:Y:S04]  /*1bd00*/  STL.64 [R1+0xb0], R20 ;  /* 0x0000b01401007387 */ /* 0x0001e80000100a00 */
[----:B------:R1:W-:Y:S01]  /*1bd10*/  STL.64 [R1+0xb8], R22 ;  /* 0x0000b81601007387 */ /* 0x0003e20000100a00 */
[----:B0-----:R-:W-:Y:S02]  /*1bd20*/  IMAD.MOV.U32 R21, RZ, RZ, R10 ;  /* 0x000000ffff157224 */ /* 0x001fe400078e000a */
[----:B------:R-:W-:Y:S02]  /*1bd30*/  IMAD.MOV.U32 R20, RZ, RZ, R11 ;  /* 0x000000ffff147224 */ /* 0x000fe400078e000b */
[----:B-1----:R-:W-:Y:S02]  /*1bd40*/  IMAD.MOV.U32 R23, RZ, RZ, R8 ;  /* 0x000000ffff177224 */ /* 0x002fe400078e0008 */
[----:B------:R-:W-:Y:S01]  /*1bd50*/  IMAD.MOV.U32 R22, RZ, RZ, R9 ;  /* 0x000000ffff167224 */ /* 0x000fe200078e0009 */
[----:B------:R-:W4:Y:S04]  /*1bd60*/  LDL.LU.64 R10, [R1+0x2c10] ;  /* 0x002c1000010a7983 */ /* 0x000f280000300a00 */
[----:B------:R-:W4:Y:S02]  /*1bd70*/  LDL.LU.64 R8, [R1+0x2c08] ;  /* 0x002c080001087983 */ /* 0x000f240000300a00 */
[----:B----4-:R-:W-:-:S15]  /*1bd80*/  HMMA.16816.F32 R12, R8, R2, R12 ;  /* 0x00000002080c723c */ /* 0x010fde000000180c */
[----:B------:R-:W-:-:S04]  /*1bd90*/  NOP ;  /* 0x0000000000007918 */ /* 0x000fc80000000000 */
[----:B------:R0:W-:Y:S04]  /*1bda0*/  STL.64 [R1+0xd0], R12 ;  /* 0x0000d00c01007387 */ /* 0x0001e80000100a00 */
[----:B------:R1:W-:Y:S04]  /*1bdb0*/  STL.64 [R1+0xd8], R14 ;  /* 0x0000d80e01007387 */ /* 0x0003e80000100a00 */
[----:B0-----:R-:W2:Y:S04]  /*1bdc0*/  LDL.LU.64 R12, [R1+0x3b0] ;  /* 0x0003b000010c7983 */ /* 0x001ea80000300a00 */
[----:B-1----:R-:W2:Y:S04]  /*1bdd0*/  LDL.LU.64 R14, [R1+0x3b8] ;  /* 0x0003b800010e7983 */ /* 0x002ea80000300a00 */
[----:B------:R0:W-:Y:S04]  /*1bde0*/  STL.64 [R1+0x2b90], R10 ;  /* 0x002b900a01007387 */ /* 0x0001e80000100a00 */
[----:B------:R1:W-:Y:S01]  /*1bdf0*/  STL.64 [R1+0x2b88], R8 ;  /* 0x002b880801007387 */ /* 0x0003e20000100a00 */
[----:B0-----:R-:W-:-:S02]  /*1be00*/  IMAD.MOV.U32 R10, RZ, RZ, R21 ;  /* 0x000000ffff0a7224 */ /* 0x001fc400078e0015 */
[----:B------:R-:W-:Y:S02]  /*1be10*/  IMAD.MOV.U32 R11, RZ, RZ, R20 ;  /* 0x000000ffff0b7224 */ /* 0x000fe400078e0014 */
[----:B-1----:R-:W-:Y:S02]  /*1be20*/  IMAD.MOV.U32 R8, RZ, RZ, R23 ;  /* 0x000000ffff087224 */ /* 0x002fe400078e0017 */
[----:B------:R-:W-:Y:S01]  /*1be30*/  IMAD.MOV.U32 R9, RZ, RZ, R22 ;  /* 0x000000ffff097224 */ /* 0x000fe200078e0016 */
[----:B------:R-:W3:Y:S04]  /*1be40*/  LDL.LU.64 R20, [R1+0x2c0] ;  /* 0x0002c00001147983 */ /* 0x000ee80000300a00 */
[----:B------:R-:W3:Y:S04]  /*1be50*/  LDL.LU.64 R22, [R1+0x2c8] ;  /* 0x0002c80001167983 */ /* 0x000ee80000300a00 */
[----:B------:R0:W-:Y:S04]  /*1be60*/  STL.64 [R1+0x2bb0], R10 ;  /* 0x002bb00a01007387 */ /* 0x0001e80000100a00 */
[----:B------:R1:W-:Y:S01]  /*1be70*/  STL.64 [R1+0x2ba8], R8 ;  /* 0x002ba80801007387 */ /* 0x0003e20000100a00 */
[----:B0-----:R-:W-:-:S02]  /*1be80*/  IMAD.MOV.U32 R10, RZ, RZ, R25 ;  /* 0x000000ffff0a7224 */ /* 0x001fc400078e0019 */
[----:B------:R-:W-:Y:S02]  /*1be90*/  IMAD.MOV.U32 R11, RZ, RZ, R24 ;  /* 0x000000ffff0b7224 */ /* 0x000fe400078e0018 */
[----:B-1----:R-:W-:Y:S02]  /*1bea0*/  IMAD.MOV.U32 R8, RZ, RZ, R27 ;  /* 0x000000ffff087224 */ /* 0x002fe400078e001b */
[----:B------:R-:W-:Y:S01]  /*1beb0*/  IMAD.MOV.U32 R9, RZ, RZ, R26 ;  /* 0x000000ffff097224 */ /* 0x000fe200078e001a */
[----:B------:R-:W4:Y:S04]  /*1bec0*/  LDL.LU.64 R24, [R1+0x230] ;  /* 0x0002300001187983 */ /* 0x000f280000300a00 */
[----:B------:R-:W4:Y:S04]  /*1bed0*/  LDL.LU.64 R26, [R1+0x238] ;  /* 0x00023800011a7983 */ /* 0x000f280000300a00 */
[----:B------:R-:W-:Y:S04]  /*1bee0*/  STL.64 [R1+0x2bd0], R10 ;  /* 0x002bd00a01007387 */ /* 0x000fe80000100a00 */
[----:B------:R0:W-:Y:S04]  /*1bef0*/  STL.64 [R1+0x2bc8], R8 ;  /* 0x002bc80801007387 */ /* 0x0001e80000100a00 */
[----:B0-----:R-:W5:Y:S04]  /*1bf00*/  LDL.LU.64 R8, [R1+0x40] ;  /* 0x0000400001087983 */ /* 0x001f680000300a00 */
[----:B------:R-:W5:Y:S01]  /*1bf10*/  LDL.LU.64 R10, [R1+0x48] ;  /* 0x00004800010a7983 */ /* 0x000f620000300a00 */
[----:B--2---:R-:W-:-:S15]  /*1bf20*/  HMMA.16816.F32 R12, R16, R2, R12 ;  /* 0x00000002100c723c */ /* 0x004fde000000180c */
[----:B------:R-:W-:-:S04]  /*1bf30*/  NOP ;  /* 0x0000000000007918 */ /* 0x000fc80000000000 */
[----:B------:R-:W-:Y:S04]  /*1bf40*/  STL.64 [R1+0x1b0], R12 ;  /* 0x0001b00c01007387 */ /* 0x000fe80000100a00 */
[----:B------:R0:W-:Y:S04]  /*1bf50*/  STL.64 [R1+0x1b8], R14 ;  /* 0x0001b80e01007387 */ /* 0x0001e80000100a00 */
[----:B0-----:R-:W3:Y:S04]  /*1bf60*/  LDL.LU.64 R14, [R1+0x2c00] ;  /* 0x002c0000010e7983 */ /* 0x001ee80000300a00 */
[----:B------:R-:W3:Y:S04]  /*1bf70*/  LDL.LU.64 R12, [R1+0x2bf8] ;  /* 0x002bf800010c7983 */ /* 0x000ee80000300a00 */
[----:B------:R-:W-:Y:S04]  /*1bf80*/  STL.64 [R1+0x2ba0], R18 ;  /* 0x002ba01201007387 */ /* 0x000fe80000100a00 */
[----:B------:R0:W-:Y:S04]  /*1bf90*/  STL.64 [R1+0x2b98], R16 ;  /* 0x002b981001007387 */ /* 0x0001e80000100a00 */
[----:B0-----:R-:W2:Y:S04]  /*1bfa0*/  LDL.LU.64 R16, [R1+0x2a0] ;  /* 0x0002a00001107983 */ /* 0x001ea80000300a00 */
[----:B------:R-:W2:Y:S01]  /*1bfb0*/  LDL.LU.64 R18, [R1+0x2a8] ;  /* 0x0002a80001127983 */ /* 0x000ea20000300a00 */
[----:B---3--:R-:W-:-:S15]  /*1bfc0*/  HMMA.16816.F32 R20, R12, R2, R20 ;  /* 0x000000020c14723c */ /* 0x008fde0000001814 */
[----:B------:R-:W-:-:S04]  /*1bfd0*/  NOP ;  /* 0x0000000000007918 */ /* 0x000fc80000000000 */
[----:B------:R-:W-:Y:S04]  /*1bfe0*/  STL.64 [R1+0x240], R20 ;  /* 0x0002401401007387 */ /* 0x000fe80000100a00 */
[----:B------:R0:W-:Y:S04]  /*1bff0*/  STL.64 [R1+0x248], R22 ;  /* 0x0002481601007387 */ /* 0x0001e80000100a00 */
[----:B0-----:R-:W2:Y:S04]  /*1c000*/  LDL.LU.64 R22, [R1+0x2bf0] ;  /* 0x002bf00001167983 */ /* 0x001ea80000300a00 */
[----:B------:R-:W2:Y:S01]  /*1c010*/  LDL.LU.64 R20, [R1+0x2be8] ;  /* 0x002be80001147983 */ /* 0x000ea20000300a00 */
[-C--:B----4-:R-:W-:Y:S03]  /*1c020*/  HMMA.16816.F32 R24, R4, R2.reuse, R24 ;  /* 0x000000020418723c */ /* 0x090fe60000001818 */
[----:B------:R-:W-:Y:S04]  /*1c030*/  STL.64 [R1+0x2bc0], R14 ;  /* 0x002bc00e01007387 */ /* 0x000fe80000100a00 */
[----:B------:R0:W-:Y:S04]  /*1c040*/  STL.64 [R1+0x2bb8], R12 ;  /* 0x002bb80c01007387 */ /* 0x0001e80000100a00 */
[----:B0-----:R-:W3:Y:S04]  /*1c050*/  LDL.LU.64 R12, [R1+0x590] ;  /* 0x00059000010c7983 */ /* 0x001ee80000300a00 */
[----:B------:R-:W3:Y:S01]  /*1c060*/  LDL.LU.64 R14, [R1+0x598] ;  /* 0x00059800010e7983 */ /* 0x000ee20000300a00 */
[----:B--2---:R-:W-:-:S15]  /*1c070*/  HMMA.16816.F32 R16, R20, R2, R16 ;  /* 0x000000021410723c */ /* 0x004fde0000001810 */
[----:B------:R-:W-:-:S04]  /*1c080*/  NOP ;  /* 0x0000000000007918 */ /* 0x000fc80000000000 */
[----:B------:R0:W-:Y:S04]  /*1c090*/  STL.64 [R1+0x2c0], R16 ;  /* 0x0002c01001007387 */ /* 0x0001e80000100a00 */
[----:B------:R1:W-:Y:S04]  /*1c0a0*/  STL.64 [R1+0x2c8], R18 ;  /* 0x0002c81201007387 */ /* 0x0003e80000100a00 */
[----:B0-----:R-:W2:Y:S04]  /*1c0b0*/  LDL.LU.64 R16, [R1+0x4d0] ;  /* 0x0004d00001107983 */ /* 0x001ea80000300a00 */
[----:B-1----:R-:W2:Y:S04]  /*1c0c0*/  LDL.LU.64 R18, [R1+0x4d8] ;  /* 0x0004d80001127983 */ /* 0x002ea80000300a00 */
[----:B------:R-:W-:Y:S04]  /*1c0d0*/  STL.64 [R1+0x2b80], R22 ;  /* 0x002b801601007387 */ /* 0x000fe80000100a00 */
[----:B------:R0:W-:Y:S04]  /*1c0e0*/  STL.64 [R1+0x2b78], R20 ;  /* 0x002b781401007387 */ /* 0x0001e80000100a00 */
[----:B0-----:R-:W4:Y:S04]  /*1c0f0*/  LDL.LU.64 R20, [R1+0x490] ;  /* 0x0004900001147983 */ /* 0x001f280000300a00 */
[----:B------:R-:W4:Y:S04]  /*1c100*/  LDL.LU.64 R22, [R1+0x498] ;  /* 0x0004980001167983 */ /* 0x000f280000300a00 */
[----:B------:R-:W-:Y:S04]  /*1c110*/  STL.64 [R1+0x3c0], R24 ;  /* 0x0003c01801007387 */ /* 0x000fe80000100a00 */
[----:B------:R0:W-:Y:S04]  /*1c120*/  STL.64 [R1+0x3c8], R26 ;  /* 0x0003c81a01007387 */ /* 0x0001e80000100a00 */
[----:B0-----:R-:W5:Y:S04]  /*1c130*/  LDL.LU.64 R26, [R1+0x2be0] ;  /* 0x002be000011a7983 */ /* 0x001f680000300a00 */
[----:B------:R-:W5:Y:S02]  /*1c140*/  LDL.LU.64 R24, [R1+0x2bd8] ;  /* 0x002bd80001187983 */ /* 0x000f640000300a00 */
[----:B-----5:R-:W-:-:S15]  /*1c150*/  HMMA.16816.F32 R8, R24, R2, R8 ;  /* 0x000000021808723c */ /* 0x020fde0000001808 */
[----:B------:R-:W-:-:S04]  /*1c160*/  NOP ;  /* 0x0000000000007918 */ /* 0x000fc80000000000 */
[----:B------:R-:W-:Y:S04]  /*1c170*/  STL.64 [R1+0x4e0], R8 ;  /* 0x0004e00801007387 */ /* 0x000fe80000100a00 */
[----:B------:R-:W-:Y:S01]  /*1c180*/  STL [R1+0x4ec], R11 ;  /* 0x0004ec0b01007387 */ /* 0x000fe20000100800 */
[----:B------:R-:W-:-:S03]  /*1c190*/  IMAD.MOV.U32 R29, RZ, RZ, R10 ;  /* 0x000000ffff1d7224 */ /* 0x000fc600078e000a */
[----:B------:R-:W0:Y:S04]  /*1c1a0*/  LDSM.16.M88.4 R8, [R0+UR4+0x5000] ;  /* 0x005000040008783b */ /* 0x000e280008000200 */
[----:B------:R-:W-:Y:S04]  /*1c1b0*/  STL.64 [R1+0x2b70], R26 ;  /* 0x002b701a01007387 */ /* 0x000fe80000100a00 */
[----:B------:R1:W-:Y:S04]  /*1c1c0*/  STL.64 [R1+0x2b68], R24 ;  /* 0x002b681801007387 */ /* 0x0003e80000100a00 */
[----:B-1----:R-:W5:Y:S04]  /*1c1d0*/  LDL.LU.64 R24, [R1+0x440] ;  /* 0x0004400001187983 */ /* 0x002f680000300a00 */
[----:B------:R-:W5:Y:S04]  /*1c1e0*/  LDL.LU.64 R26, [R1+0x448] ;  /* 0x00044800011a7983 */ /* 0x000f680000300a00 */
[----:B------:R-:W-:Y:S04]  /*1c1f0*/  STL [R1+0x27d8], R29 ;  /* 0x0027d81d01007387 */ /* 0x000fe80000100800 */
[----:B0-----:R-:W-:Y:S04]  /*1c200*/  STL.64 [R1+0x570], R8 ;  /* 0x0005700801007387 */ /* 0x001fe80000100a00 */
[----:B------:R0:W-:Y:S01]  /*1c210*/  STL.64 [R1+0x578], R10 ;  /* 0x0005780a01007387 */ /* 0x0001e20000100a00 */
[----:B------:R-:W-:-:S02]  /*1c220*/  IMAD.MOV.U32 R2, RZ, RZ, R8 ;  /* 0x000000ffff027224 */ /* 0x000fc400078e0008 */
[----:B------:R-:W-:Y:S01]  /*1c230*/  IMAD.MOV.U32 R3, RZ, RZ, R9 ;  /* 0x000000ffff037224 */ /* 0x000fe200078e0009 */
[----:B0-----:R-:W3:Y:S04]  /*1c240*/  LDL.LU.64 R10, [R1+0x2bd0] ;  /* 0x002bd000010a7983 */ /* 0x001ee80000300a00 */
[----:B------:R-:W3:Y:S01]  /*1c250*/  LDL.LU.64 R8, [R1+0x2bc8] ;  /* 0x002bc80001087983 */ /* 0x000ee20000300a00 */
[----:B------:R-:W-:Y:S02]  /*1c260*/  F2FP.F16.E5M2.UNPACK_B R2, R2 ;  /* 0x00000002ff02723e */ /* 0x000fe400020004ff */
[----:B------:R-:W-:-:S07]  /*1c270*/  F2FP.F16.E5M2.UNPACK_B R3, R3 ;  /* 0x00000003ff03723e */ /* 0x000fce00020004ff */
[----:B---3--:R-:W-:Y:S01]  /*1c280*/  HMMA.16816.F32 R8, R8, R2, R12 ;  /* 0x000000020808723c */ /* 0x008fe2000000180c */
[----:B------:R-:W3:Y:S04]  /*1c290*/  LDL.LU.64 R14, [R1+0x2bc0] ;  /* 0x002bc000010e7983 */ /* 0x000ee80000300a00 */
[----:B------:R-:W3:-:S14]  /*1c2a0*/  LDL.LU.64 R12, [R1+0x2bb8] ;  /* 0x002bb800010c7983 */ /* 0x000edc0000300a00 */
[----:B------:R-:W-:Y:S04]  /*1c2b0*/  STL.64 [R1+0x60], R8 ;  /* 0x0000600801007387 */ /* 0x000fe80000100a00 */
[----:B------:R0:W-:Y:S04]  /*1c2c0*/  STL.64 [R1+0x68], R10 ;  /* 0x0000680a01007387 */ /* 0x0001e80000100a00 */
[----:B0-----:R-:W2:Y:S04]  /*1c2d0*/  LDL.LU.64 R10, [R1+0x2bb0] ;  /* 0x002bb000010a7983 */ /* 0x001ea80000300a00 */
[----:B------:R-:W2:Y:S02]  /*1c2e0*/  LDL.LU.64 R8, [R1+0x2ba8] ;  /* 0x002ba80001087983 */ /* 0x000ea40000300a00 */
[----:B--2---:R-:W-:Y:S02]  /*1c2f0*/  HMMA.16816.F32 R8, R8, R2, R16 ;  /* 0x000000020808723c */ /* 0x004fe40000001810 */
[----:B------:R-:W5:Y:S04]  /*1c300*/  LDL.LU.64 R18, [R1+0x2ba0] ;  /* 0x002ba00001127983 */ /* 0x000f680000300a00 */
[----:B------:R-:W5:-:S13]  /*1c310*/  LDL.LU.64 R16, [R1+0x2b98] ;  /* 0x002b980001107983 */ /* 0x000f5a0000300a00 */
[----:B------:R-:W-:Y:S04]  /*1c320*/  STL.64 [R1+0x80], R8 ;  /* 0x0000800801007387 */ /* 0x000fe80000100a00 */
[----:B------:R0:W-:Y:S04]  /*1c330*/  STL.64 [R1+0x88], R10 ;  /* 0x0000880a01007387 */ /* 0x0001e80000100a00 */
[----:B0-----:R-:W4:Y:S04]  /*1c340*/  LDL.LU.64 R10, [R1+0x2b90] ;  /* 0x002b9000010a7983 */ /* 0x001f280000300a00 */
[----:B------:R-:W4:Y:S02]  /*1c350*/  LDL.LU.64 R8, [R1+0x2b88] ;  /* 0x002b880001087983 */ /* 0x000f240000300a00 */
[----:B----4-:R-:W-:-:S15]  /*1c360*/  HMMA.16816.F32 R20, R8, R2, R20 ;  /* 0x000000020814723c */ /* 0x010fde0000001814 */
[----:B------:R-:W-:-:S04]  /*1c370*/  NOP ;  /* 0x0000000000007918 */ /* 0x000fc80000000000 */
[----:B------:R0:W-:Y:S04]  /*1c380*/  STL.64 [R1+0xa0], R20 ;  /* 0x0000a01401007387 */ /* 0x0001e80000100a00 */
[----:B------:R1:W-:Y:S04]  /*1c390*/  STL.64 [R1+0xa8], R22 ;  /* 0x0000a81601007387 */ /* 0x0003e80000100a00 */
[----:B0-----:R-:W3:Y:S04]  /*1c3a0*/  LDL.LU.64 R20, [R1+0x3e0] ;  /* 0x0003e00001147983 */ /* 0x001ee80000300a00 */
[----:B-1----:R-:W3:Y:S04]  /*1c3b0*/  LDL.LU.64 R22, [R1+0x3e8] ;  /* 0x0003e80001167983 */ /* 0x002ee80000300a00 */
[----:B------:R-:W-:Y:S04]  /*1c3c0*/  STL.64 [R1+0x2b20], R10 ;  /* 0x002b200a01007387 */ /* 0x000fe80000100a00 */
[----:B------:R0:W-:Y:S04]  /*1c3d0*/  STL.64 [R1+0x2b18], R8 ;  /* 0x002b180801007387 */ /* 0x0001e80000100a00 */
[----:B0-----:R-:W2:Y:S04]  /*1c3e0*/  LDL.64 R8, [R1] ;  /* 0x0000000001087983 */ /* 0x001ea80000100a00 */
[----:B------:R-:W4:Y:S04]  /*1c3f0*/  LDL.LU.64 R10, [R1+0x8] ;  /* 0x00000800010a7983 */ /* 0x000f280000300a00 */
[----:B----4-:R-:W-:Y:S04]  /*1c400*/  STL.64 [R1+0x2b40], R10 ;  /* 0x002b400a01007387 */ /* 0x010fe80000100a00 */
[----:B--2---:R0:W-:Y:S04]  /*1c410*/  STL.64 [R1+0x2b38], R8 ;  /* 0x002b380801007387 */ /* 0x0041e80000100a00 */
[----:B0-----:R-:W2:Y:S04]  /*1c420*/  LDL.LU.64 R8, [R1+0x10] ;  /* 0x0000100001087983 */ /* 0x001ea80000300a00 */
[----:B------:R-:W4:Y:S01]  /*1c430*/  LDL.LU.64 R10, [R1+0x18] ;  /* 0x00001800010a7983 */ /* 0x000f220000300a00 */
[-C--:B---3--:R-:W-:Y:S03]  /*1c440*/  HMMA.16816.F32 R20, R12, R2.reuse, R20 ;  /* 0x000000020c14723c */ /* 0x088fe60000001814 */
[----:B----4-:R-:W-:Y:S04]  /*1c450*/  STL.64 [R1+0x2b60], R10 ;  /* 0x002b600a01007387 */ /* 0x010fe80000100a00 */
[----:B--2---:R5:W-:Y:S02]  /*1c460*/  STL.64 [R1+0x2b58], R8 ;  /* 0x002b580801007387 */ /* 0x004be40000100a00 */
[----:B-----5:R-:W-:Y:S02]  /*1c470*/  HMMA.16816.F32 R8, R16, R2, R24 ;  /* 0x000000021008723c */ /* 0x020fe40000001818 */
[----:B------:R-:W2:Y:S04]  /*1c480*/  LDL.LU.64 R24, [R1+0x320] ;  /* 0x0003200001187983 */ /* 0x000ea80000300a00 */
[----:B------:R-:W2:-:S13]  /*1c490*/  LDL.LU.64 R26, [R1+0x328] ;  /* 0x00032800011a7983 */ /* 0x000e9a0000300a00 */
[----:B------:R0:W-:Y:S04]  /*1c4a0*/  STL.64 [R1+0x1a0], R8 ;  /* 0x0001a00801007387 */ /* 0x0001e80000100a00 */
[----:B------:R1:W-:Y:S04]  /*1c4b0*/  STL.64 [R1+0x1a8], R10 ;  /* 0x0001a80a01007387 */ /* 0x0003e80000100a00 */
[----:B0-----:R-:W3:Y:S04]  /*1c4c0*/  LDL.LU.64 R8, [R1+0x70] ;  /* 0x0000700001087983 */ /* 0x001ee80000300a00 */
[----:B-1----:R-:W3:Y:S04]  /*1c4d0*/  LDL.LU.64 R10, [R1+0x78] ;  /* 0x00007800010a7983 */ /* 0x002ee80000300a00 */
[----:B------:R-:W-:Y:S04]  /*1c4e0*/  STL.64 [R1+0x2b10], R18 ;  /* 0x002b101201007387 */ /* 0x000fe80000100a00 */
[----:B------:R0:W-:Y:S04]  /*1c4f0*/  STL.64 [R1+0x2b08], R16 ;  /* 0x002b081001007387 */ /* 0x0001e80000100a00 */
[----:B0-----:R-:W4:Y:S04]  /*1c500*/  LDL.LU.64 R16, [R1+0x330] ;  /* 0x0003300001107983 */ /* 0x001f280000300a00 */
[----:B------:R-:W4:Y:S04]  /*1c510*/  LDL.LU.64 R18, [R1+0x338] ;  /* 0x0003380001127983 */ /* 0x000f280000300a00 */
[----:B------:R-:W-:Y:S04]  /*1c520*/  STL.64 [R1+0x230], R20 ;  /* 0x0002301401007387 */ /* 0x000fe80000100a00 */
[----:B------:R0:W-:Y:S04]  /*1c530*/  STL.64 [R1+0x238], R22 ;  /* 0x0002381601007387 */ /* 0x0001e80000100a00 */
[----:B0-----:R-:W4:Y:S04]  /*1c540*/  LDL.LU.64 R22, [R1+0x2b80] ;  /* 0x002b800001167983 */ /* 0x001f280000300a00 */
[----:B------:R-:W4:Y:S04]  /*1c550*/  LDL.LU.64 R20, [R1+0x2b78] ;  /* 0x002b780001147983 */ /* 0x000f280000300a00 */
[----:B------:R-:W-:Y:S04]  /*1c560*/  STL.64 [R1+0x2b30], R14 ;  /* 0x002b300e01007387 */ /* 0x000fe80000100a00 */
[----:B------:R0:W-:Y:S04]  /*1c570*/  STL.64 [R1+0x2b28], R12 ;  /* 0x002b280c01007387 */ /* 0x0001e80000100a00 */
[----:B0-----:R-:W5:Y:S04]  /*1c580*/  LDL.LU.64 R12, [R1+0x5d0] ;  /* 0x0005d000010c7983 */ /* 0x001f680000300a00 */
[----:B------:R-:W3:Y:S01]  /*1c590*/  LDL.LU.64 R14, [R1+0x5d8] ;  /* 0x0005d800010e7983 */ /* 0x000ee20000300a00 */
[-C--:B--2---:R-:W-:Y:S08]  /*1c5a0*/  HMMA.16816.F32 R24, R4, R2.reuse, R24 ;  /* 0x000000020418723c */ /* 0x084ff00000001818 */
[----:B----4-:R-:W-:-:S15]  /*1c5b0*/  HMMA.16816.F32 R16, R20, R2, R16 ;  /* 0x000000021410723c */ /* 0x010fde0000001810 */
[----:B------:R-:W-:-:S04]  /*1c5c0*/  NOP ;  /* 0x0000000000007918 */ /* 0x000fc80000000000 */
[----:B------:R-:W-:Y:S04]  /*1c5d0*/  STL.64 [R1+0x2b0], R16 ;  /* 0x0002b01001007387 */ /* 0x000fe80000100a00 */
[----:B------:R-:W-:Y:S04]  /*1c5e0*/  STL.64 [R1+0x2b8], R18 ;  /* 0x0002b81201007387 */ /* 0x000fe80000100a00 */
[----:B---3--:R-:W-:Y:S04]  /*1c5f0*/  STL.64 [R1+0x2b50], R14 ;  /* 0x002b500e01007387 */ /* 0x008fe80000100a00 */
[----:B-----5:R0:W-:Y:S04]  /*1c600*/  STL.64 [R1+0x2b48], R12 ;  /* 0x002b480c01007387 */ /* 0x0201e80000100a00 */
[----:B0-----:R-:W2:Y:S04]  /*1c610*/  LDL.LU.64 R12, [R1+0x5f0] ;  /* 0x0005f000010c7983 */ /* 0x001ea80000300a00 */
[----:B------:R-:W2:Y:S04]  /*1c620*/  LDL.LU.64 R14, [R1+0x5f8] ;  /* 0x0005f800010e7983 */ /* 0x000ea80000300a00 */
[----:B------:R-:W3:Y:S04]  /*1c630*/  LDL.LU.64 R16, [R1+0x5a0] ;  /* 0x0005a00001107983 */ /* 0x000ee80000300a00 */
[----:B------:R-:W3:Y:S04]  /*1c640*/  LDL.LU.64 R18, [R1+0x5a8] ;  /* 0x0005a80001127983 */ /* 0x000ee80000300a00 */
[----:B------:R-:W-:Y:S04]  /*1c650*/  STL [R1+0x2b04], R21 ;  /* 0x002b041501007387 */ /* 0x000fe80000100800 */
[----:B------:R-:W-:Y:S04]  /*1c660*/  STL [R1+0x2b00], R22 ;  /* 0x002b001601007387 */ /* 0x000fe80000100800 */
[----:B------:R-:W-:Y:S04]  /*1c670*/  STL [R1+0x2afc], R23 ;  /* 0x002afc1701007387 */ /* 0x000fe80000100800 */
[----:B------:R-:W-:Y:S04]  /*1c680*/  STL.64 [R1+0x330], R24 ;  /* 0x0003301801007387 */ /* 0x000fe80000100a00 */
[----:B------:R0:W-:Y:S04]  /*1c690*/  STL.64 [R1+0x338], R26 ;  /* 0x0003381a01007387 */ /* 0x0001e80000100a00 */
[----:B0-----:R-:W4:Y:S04]  /*1c6a0*/  LDL.LU.64 R26, [R1+0x2b70] ;  /* 0x002b7000011a7983 */ /* 0x001f280000300a00 */
[----:B------:R-:W4:Y:S02]  /*1c6b0*/  LDL.LU.64 R24, [R1+0x2b68] ;  /* 0x002b680001187983 */ /* 0x000f240000300a00 */
        /* <DEDUP_REMOVED lines=12> */
[----:B------:R-:W-:Y:S01]  /*1c780*/  F2FP.F16.E5M2.UNPACK_B R3, R3 ;  /* 0x00000003ff03723e */ /* 0x000fe200020004ff */
[----:B------:R-:W-:Y:S06]  /*1c790*/  STL [R1+0x2af8], R0 ;  /* 0x002af80001007387 */ /* 0x000fec0000100800 */
[----:B--2---:R-:W-:Y:S01]  /*1c7a0*/  HMMA.16816.F32 R12, R8, R2, R12 ;  /* 0x00000002080c723c */ /* 0x004fe2000000180c */
[----:B------:R-:W-:-:S02]  /*1c7b0*/  IMAD.MOV.U32 R23, RZ, RZ, R10 ;  /* 0x000000ffff177224 */ /* 0x000fc400078e000a */
[----:B------:R-:W-:Y:S02]  /*1c7c0*/  IMAD.MOV.U32 R28, RZ, RZ, R11 ;  /* 0x000000ffff1c7224 */ /* 0x000fe400078e000b */
[----:B------:R-:W-:Y:S02]  /*1c7d0*/  IMAD.MOV.U32 R21, RZ, RZ, R8 ;  /* 0x000000ffff157224 */ /* 0x000fe400078e0008 */
[----:B------:R-:W-:-:S12]  /*1c7e0*/  IMAD.MOV.U32 R22, RZ, RZ, R9 ;  /* 0x000000ffff167224 */ /* 0x000fd800078e0009 */
[----:B------:R-:W-:Y:S04]  /*1c7f0*/  STL.64 [R1+0x40], R12 ;  /* 0x0000400c01007387 */ /* 0x000fe80000100a00 */
[----:B------:R0:W-:Y:S04]  /*1c800*/  STL.64 [R1+0x48], R14 ;  /* 0x0000480e01007387 */ /* 0x0001e80000100a00 */
[----:B0-----:R-:W2:Y:S04]  /*1c810*/  LDL.LU.64 R14, [R1+0x2b50] ;  /* 0x002b5000010e7983 */ /* 0x001ea80000300a00 */
[----:B------:R-:W2:Y:S04]  /*1c820*/  LDL.LU.64 R12, [R1+0x2b48] ;  /* 0x002b4800010c7983 */ /* 0x000ea80000300a00 */
[----:B------:R-:W2:Y:S04]  /*1c830*/  LDL.LU.64 R10, [R1+0x2b40] ;  /* 0x002b4000010a7983 */ /* 0x000ea80000300a00 */
[----:B------:R-:W2:Y:S02]  /*1c840*/  LDL.LU.64 R8, [R1+0x2b38] ;  /* 0x002b380001087983 */ /* 0x000ea40000300a00 */
[----:B--2---:R-:W-:Y:S01]  /*1c850*/  HMMA.16816.F32 R12, R8, R2, R12 ;  /* 0x00000002080c723c */ /* 0x004fe2000000180c */
[----:B------:R-:W-:-:S02]  /*1c860*/  IMAD.MOV.U32 R0, RZ, RZ, R10 ;  /* 0x000000ffff007224 */ /* 0x000fc400078e000a */
[----:B------:R-:W-:-:S15]  /*1c870*/  IMAD.MOV.U32 R29, RZ, RZ, R11 ;  /* 0x000000ffff1d7224 */ /* 0x000fde00078e000b */
[----:B------:R-:W-:Y:S01]  /*1c880*/  NOP ;  /* 0x0000000000007918 */ /* 0x000fe20000000000 */
[----:B------:R-:W-:Y:S04]  /*1c890*/  STL.64 [R1+0x50], R12 ;  /* 0x0000500c01007387 */ /* 0x000fe80000100a00 */
[----:B------:R0:W-:Y:S04]  /*1c8a0*/  STL.64 [R1+0x58], R14 ;  /* 0x0000580e01007387 */ /* 0x0001e80000100a00 */
[----:B0-----:R-:W2:Y:S04]  /*1c8b0*/  LDL.LU.64 R14, [R1+0x2b30] ;  /* 0x002b3000010e7983 */ /* 0x001ea80000300a00 */
[----:B------:R-:W2:Y:S04]  /*1c8c0*/  LDL.LU.64 R12, [R1+0x2b28] ;  /* 0x002b2800010c7983 */ /* 0x000ea80000300a00 */
[----:B------:R-:W3:Y:S04]  /*1c8d0*/  LDL.LU.64 R10, [R1+0x2b20] ;  /* 0x002b2000010a7983 */ /* 0x000ee80000300a00 */
[----:B------:R-:W3:Y:S02]  /*1c8e0*/  LDL.LU.64 R8, [R1+0x2b18] ;  /* 0x002b180001087983 */ /* 0x000ee40000300a00 */
[----:B---3--:R-:W-:-:S15]  /*1c8f0*/  HMMA.16816.F32 R16, R8, R2, R16 ;  /* 0x000000020810723c */ /* 0x008fde0000001810 */
[----:B------:R-:W-:-:S04]  /*1c900*/  NOP ;  /* 0x0000000000007918 */ /* 0x000fc80000000000 */
[----:B------:R-:W-:Y:S04]  /*1c910*/  STL.64 [R1+0x70], R16 ;  /* 0x0000701001007387 */ /* 0x000fe80000100a00 */
[----:B------:R0:W-:Y:S04]  /*1c920*/  STL.64 [R1+0x78], R18 ;  /* 0x0000781201007387 */ /* 0x0001e80000100a00 */
[----:B0-----:R-:W3:Y:S04]  /*1c930*/  LDL.LU.64 R18, [R1+0x2b10] ;  /* 0x002b100001127983 */ /* 0x001ee80000300a00 */
[----:B------:R-:W3:Y:S04]  /*1c940*/  LDL.LU.64 R16, [R1+0x2b08] ;  /* 0x002b080001107983 */ /* 0x000ee80000300a00 */
[----:B------:R-:W-:Y:S04]  /*1c950*/  STL.64 [R1+0x2ac0], R10 ;  /* 0x002ac00a01007387 */ /* 0x000fe80000100a00 */
[----:B------:R0:W-:Y:S04]  /*1c960*/  STL.64 [R1+0x2ab8], R8 ;  /* 0x002ab80801007387 */ /* 0x0001e80000100a00 */
[----:B0-----:R-:W3:Y:S04]  /*1c970*/  LDL.LU.64 R8, [R1+0x4b0] ;  /* 0x0004b00001087983 */ /* 0x001ee80000300a00 */
[----:B------:R-:W3:Y:S02]  /*1c980*/  LDL.LU.64 R10, [R1+0x4b8] ;  /* 0x0004b800010a7983 */ /* 0x000ee40000300a00 */
[----:B---3--:R-:W-:-:S15]  /*1c990*/  HMMA.16816.F32 R8, R16, R2, R8 ;  /* 0x000000021008723c */ /* 0x008fde0000001808 */
[----:B------:R-:W-:-:S04]  /*1c9a0*/  NOP ;  /* 0x0000000000007918 */ /* 0x000fc80000000000 */
[----:B------:R0:W-:Y:S04]  /*1c9b0*/  STL.64 [R1+0x190], R8 ;  /* 0x0001900801007387 */ /* 0x0001e80000100a00 */
[----:B------:R1:W-:Y:S04]  /*1c9c0*/  STL.64 [R1+0x198], R10 ;  /* 0x0001980a01007387 */ /* 0x0003e80000100a00 */
[----:B0-----:R-:W3:Y:S04]  /*1c9d0*/  LDL.LU.64 R8, [R1+0x370] ;  /* 0x0003700001087983 */ /* 0x001ee80000300a00 */
[----:B-1----:R-:W3:Y:S04]  /*1c9e0*/  LDL.LU.64 R10, [R1+0x378] ;  /* 0x00037800010a7983 */ /* 0x002ee80000300a00 */
[----:B------:R0:W-:Y:S04]  /*1c9f0*/  STL.64 [R1+0x2ad0], R18 ;  /* 0x002ad01201007387 */ /* 0x0001e80000100a00 */
[----:B------:R1:W-:Y:S01]  /*1ca00*/  STL.64 [R1+0x2ac8], R16 ;  /* 0x002ac81001007387 */ /* 0x0003e20000100a00 */
[----:B0-----:R-:W-:-:S02]  /*1ca10*/  IMAD.MOV.U32 R18, RZ, RZ, R23 ;  /* 0x000000ffff127224 */ /* 0x001fc400078e0017 */
[----:B------:R-:W-:Y:S02]  /*1ca20*/  IMAD.MOV.U32 R19, RZ, RZ, R28 ;  /* 0x000000ffff137224 */ /* 0x000fe400078e001c */
[----:B-1----:R-:W-:Y:S02]  /*1ca30*/  IMAD.MOV.U32 R16, RZ, RZ, R21 ;  /* 0x000000ffff107224 */ /* 0x002fe400078e0015 */
[----:B------:R-:W-:Y:S01]  /*1ca40*/  IMAD.MOV.U32 R17, RZ, RZ, R22 ;  /* 0x000000ffff117224 */ /* 0x000fe200078e0016 */
[----:B------:R-:W4:Y:S04]  /*1ca50*/  LDL.LU R21, [R1+0x2b04] ;  /* 0x002b040001157983 */ /* 0x000f280000300800 */
[----:B------:R-:W5:Y:S04]  /*1ca60*/  LDL.LU R22, [R1+0x2b00] ;  /* 0x002b000001167983 */ /* 0x000f680000300800 */
[----:B------:R-:W5:Y:S04]  /*1ca70*/  LDL.LU R23, [R1+0x2afc] ;  /* 0x002afc0001177983 */ /* 0x000f680000300800 */
[----:B------:R-:W-:Y:S04]  /*1ca80*/  STL.64 [R1+0x2af0], R18 ;  /* 0x002af01201007387 */ /* 0x000fe80000100a00 */
[----:B------:R0:W-:Y:S04]  /*1ca90*/  STL.64 [R1+0x2ae8], R16 ;  /* 0x002ae81001007387 */ /* 0x0001e80000100a00 */
[----:B0-----:R-:W2:Y:S04]  /*1caa0*/  LDL.LU.64 R16, [R1+0x460] ;  /* 0x0004600001107983 */ /* 0x001ea80000300a00 */
[----:B------:R-:W2:Y:S02]  /*1cab0*/  LDL.LU.64 R18, [R1+0x468] ;  /* 0x0004680001127983 */ /* 0x000ea40000300a00 */
[----:B--2---:R-:W-:-:S15]  /*1cac0*/  HMMA.16816.F32 R16, R12, R2, R16 ;  /* 0x000000020c10723c */ /* 0x004fde0000001810 */
[----:B------:R-:W-:-:S04]  /*1cad0*/  NOP ;  /* 0x0000000000007918 */ /* 0x000fc80000000000 */
[----:B------:R0:W-:Y:S04]  /*1cae0*/  STL.64 [R1+0x220], R16 ;  /* 0x0002201001007387 */ /* 0x0001e80000100a00 */
[----:B------:R1:W-:Y:S01]  /*1caf0*/  STL [R1+0x228], R18 ;  /* 0x0002281201007387 */ /* 0x0003e20000100800 */
[----:B------:R-:W-:-:S03]  /*1cb00*/  IMAD.MOV.U32 R28, RZ, RZ, R19 ;  /* 0x000000ffff1c7224 */ /* 0x000fc600078e0013 */
[----:B0-----:R-:W2:Y:S04]  /*1cb10*/  LDL.LU.64 R16, [R1+0x2f0] ;  /* 0x0002f00001107983 */ /* 0x001ea80000300a00 */
[----:B-1----:R-:W2:Y:S04]  /*1cb20*/  LDL.LU.64 R18, [R1+0x2f8] ;  /* 0x0002f80001127983 */ /* 0x002ea80000300a00 */
[----:B------:R-:W-:Y:S04]  /*1cb30*/  STL.64 [R1+0x2ae0], R14 ;  /* 0x002ae00e01007387 */ /* 0x000fe80000100a00 */
[----:B------:R0:W-:Y:S04]  /*1cb40*/  STL.64 [R1+0x2ad8], R12 ;  /* 0x002ad80c01007387 */ /* 0x0001e80000100a00 */
[----:B0-----:R-:W2:Y:S04]  /*1cb50*/  LDL.LU.64 R12, [R1+0x420] ;  /* 0x00042000010c7983 */ /* 0x001ea80000300a00 */
[----:B------:R-:W2:Y:S01]  /*1cb60*/  LDL.LU.64 R14, [R1+0x428] ;  /* 0x00042800010e7983 */ /* 0x000ea20000300a00 */
[-C--:B---3--:R-:W-:Y:S03]  /*1cb70*/  HMMA.16816.F32 R8, R4, R2.reuse, R8 ;  /* 0x000000020408723c */ /* 0x088fe60000001808 */
[----:B------:R-:W-:Y:S04]  /*1cb80*/  STL [R1+0x2864], R28 ;  /* 0x0028641c01007387 */ /* 0x000fe80000100800 */
[----:B-----5:R-:W-:Y:S04]  /*1cb90*/  STL.64 [R1+0x2ab0], R22 ;  /* 0x002ab01601007387 */ /* 0x020fe80000100a00 */
[----:B----4-:R-:W-:Y:S01]  /*1cba0*/  STL.64 [R1+0x2aa8], R20 ;  /* 0x002aa81401007387 */ /* 0x010fe20000100a00 */
[----:B--2---:R-:W-:-:S15]  /*1cbb0*/  HMMA.16816.F32 R12, R20, R2, R12 ;  /* 0x00000002140c723c */ /* 0x004fde000000180c */
[----:B------:R-:W-:-:S04]  /*1cbc0*/  NOP ;  /* 0x0000000000007918 */ /* 0x000fc80000000000 */
[----:B------:R0:W-:Y:S04]  /*1cbd0*/  STL.64 [R1+0x2a0], R12 ;  /* 0x0002a00c01007387 */ /* 0x0001e80000100a00 */
[----:B------:R1:W-:Y:S04]  /*1cbe0*/  STL.64 [R1+0x2a8], R14 ;  /* 0x0002a80e01007387 */ /* 0x0003e80000100a00 */
[----:B0-----:R-:W2:Y:S04]  /*1cbf0*/  LDL.LU.64 R12, [R1+0x600] ;  /* 0x00060000010c7983 */ /* 0x001ea80000300a00 */
[----:B-1----:R-:W2:Y:S04]  /*1cc00*/  LDL.LU.64 R14, [R1+0x608] ;  /* 0x00060800010e7983 */ /* 0x002ea80000300a00 */
[----:B------:R0:W-:Y:S04]  /*1cc10*/  STL.64 [R1+0x320], R8 ;  /* 0x0003200801007387 */ /* 0x0001e80000100a00 */
[----:B------:R1:W-:Y:S04]  /*1cc20*/  STL.64 [R1+0x328], R10 ;  /* 0x0003280a01007387 */ /* 0x0003e80000100a00 */
[----:B0-----:R-:W3:Y:S04]  /*1cc30*/  LDL.LU.64 R8, [R1+0x5e0] ;  /* 0x0005e00001087983 */ /* 0x001ee80000300a00 */
[----:B-1----:R-:W3:Y:S04]  /*1cc40*/  LDL.LU.64 R10, [R1+0x5e8] ;  /* 0x0005e800010a7983 */ /* 0x002ee80000300a00 */
[----:B------:R-:W4:Y:S04]  /*1cc50*/  LDL.LU.64 R20, [R1+0x5c0] ;  /* 0x0005c00001147983 */ /* 0x000f280000300a00 */
[----:B------:R-:W4:Y:S04]  /*1cc60*/  LDL.LU.64 R22, [R1+0x5c8] ;  /* 0x0005c80001167983 */ /* 0x000f280000300a00 */
[----:B------:R0:W-:Y:S04]  /*1cc70*/  STL.64 [R1+0x2aa0], R6 ;  /* 0x002aa00601007387 */ /* 0x0001e80000100a00 */
[----:B------:R1:W-:Y:S01]  /*1cc80*/  STL.64 [R1+0x2a98], R4 ;  /* 0x002a980401007387 */ /* 0x0003e20000100a00 */
[----:B0-----:R-:W-:-:S03]  /*1cc90*/  IMAD.MOV.U32 R6, RZ, RZ, R0 ;  /* 0x000000ffff067224 */ /* 0x001fc600078e0000 */
[----:B-1----:R-:W3:Y:S04]  /*1cca0*/  LDL.LU R4, [R1] ;  /* 0x0000000001047983 */ /* 0x002ee80000300800 */
[----:B------:R-:W3:Y:S04]  /*1ccb0*/  LDL.LU R5, [R1+0x4] ;  /* 0x0000040001057983 */ /* 0x000ee80000300800 */
[----:B------:R-:W5:Y:S01]  /*1ccc0*/  LDL.LU R0, [R1+0x2af8] ;  /* 0x002af80001007983 */ /* 0x000f620000300800 */
[----:B------:R-:W-:Y:S01]  /*1ccd0*/  HMMA.16816.F32 R16, R24, R2, R16 ;  /* 0x000000021810723c */ /* 0x000fe20000001810 */
[----:B------:R-:W-:-:S15]  /*1cce0*/  IMAD.MOV.U32 R7, RZ, RZ, R29 ;  /* 0x000000ffff077224 */ /* 0x000fde00078e001d */
[----:B------:R-:W-:-:S03]  /*1ccf0*/  NOP ;  /* 0x0000000000007918 */ /* 0x000fc60000000000 */
[----:B------:R-:W-:Y:S04]  /*1cd00*/  STL [R1+0x4c0], R16 ;  /* 0x0004c01001007387 */ /* 0x000fe80000100800 */
[----:B------:R-:W-:Y:S01]  /*1cd10*/  STL.64 [R1+0x4c8], R18 ;  /* 0x0004c81201007387 */ /* 0x000fe20000100a00 */
[----:B------:R-:W-:-:S03]  /*1cd20*/  IMAD.MOV.U32 R29, RZ, RZ, R17 ;  /* 0x000000ffff1d7224 */ /* 0x000fc600078e0011 */
[----:B------:R-:W-:Y:S04]  /*1cd30*/  STL.64 [R1+0x2a90], R26 ;  /* 0x002a901a01007387 */ /* 0x000fe80000100a00 */
[----:B------:R0:W-:Y:S04]  /*1cd40*/  STL.64 [R1+0x2a88], R24 ;  /* 0x002a881801007387 */ /* 0x0001e80000100a00 */
[----:B0-----:R-:W2:Y:S04]  /*1cd50*/  LDL.LU.64 R24, [R1+0x5b0] ;  /* 0x0005b00001187983 */ /* 0x001ea80000300a00 */
[----:B------:R-:W2:Y:S04]  /*1cd60*/  LDL.LU.64 R26, [R1+0x5b8] ;  /* 0x0005b800011a7983 */ /* 0x000ea80000300a00 */
[----:B------:R-:W-:Y:S04]  /*1cd70*/  STL [R1+0x2800], R29 ;  /* 0x0028001d01007387 */ /* 0x000fe80000100800 */
[----:B-----5:R-:W0:Y:S04]  /*1cd80*/  LDSM.16.M88.4 R16, [R0+UR4+0x7000] ;  /* 0x007000040010783b */ /* 0x020e280008000200 */
        /* <DEDUP_REMOVED lines=9> */
[-C--:B---3--:R-:W-:Y:S08]  /*1ce20*/  HMMA.16816.F32 R4, R4, R2.reuse, R8 ;  /* 0x000000020404723c */ /* 0x088ff00000001808 */
[----:B--2---:R-:W-:Y:S01]  /*1ce30*/  HMMA.16816.F32 R16, R16, R2, R12 ;  /* 0x000000021010723c */ /* 0x004fe2000000180c */
[----:B------:R-:W2:Y:S04]  /*1ce40*/  LDL.LU.64 R14, [R1+0x2ae0] ;  /* 0x002ae000010e7983 */ /* 0x000ea80000300a00 */
[----:B------:R-:W2:-:S14]  /*1ce50*/  LDL.LU.64 R12, [R1+0x2ad8] ;  /* 0x002ad800010c7983 */ /* 0x000e9c0000300a00 */
[----:B------:R-:W-:Y:S04]  /*1ce60*/  STL.64 [R1+0x30], R16 ;  /* 0x0000301001007387 */ /* 0x000fe80000100a00 */
[----:B------:R0:W-:Y:S04]  /*1ce70*/  STL.64 [R1+0x38], R18 ;  /* 0x0000381201007387 */ /* 0x0001e80000100a00 */
[----:B0-----:R-:W3:Y:S04]  /*1ce80*/  LDL.LU.64 R18, [R1+0x2ad0] ;  /* 0x002ad00001127983 */ /* 0x001ee80000300a00 */
[----:B------:R-:W3:Y:S04]  /*1ce90*/  LDL.LU.64 R16, [R1+0x2ac8] ;  /* 0x002ac80001107983 */ /* 0x000ee80000300a00 */
[----:B------:R-:W5:Y:S04]  /*1cea0*/  LDL.LU R0, [R1+0x594] ;  /* 0x0005940001007983 */ /* 0x000f680000300800 */
[----:B------:R-:W4:Y:S04]  /*1ceb0*/  LDL.LU.64 R10, [R1+0x2ac0] ;  /* 0x002ac000010a7983 */ /* 0x000f280000300a00 */
[----:B------:R-:W4:Y:S04]  /*1cec0*/  LDL.LU.64 R8, [R1+0x2ab8] ;  /* 0x002ab80001087983 */ /* 0x000f280000300a00 */
[----:B------:R-:W-:Y:S04]  /*1ced0*/  STL.64 [R1+0x20], R4 ;  /* 0x0000200401007387 */ /* 0x000fe80000100a00 */
[----:B------:R4:W-:Y:S02]  /*1cee0*/  STL.64 [R1+0x28], R6 ;  /* 0x0000280601007387 */ /* 0x0009e40000100a00 */
[----:B----4-:R-:W-:Y:S02]  /*1cef0*/  HMMA.16816.F32 R4, R8, R2, R20 ;  /* 0x000000020804723c */ /* 0x010fe40000001814 */
[----:B------:R-:W2:Y:S04]  /*1cf00*/  LDL.LU.64 R20, [R1+0x4a0] ;  /* 0x0004a00001147983 */ /* 0x000ea80000300a00 */
[----:B------:R-:W2:-:S13]  /*1cf10*/  LDL.LU.64 R22, [R1+0x4a8] ;  /* 0x0004a80001167983 */ /* 0x000e9a0000300a00 */
[----:B------:R0:W-:Y:S04]  /*1cf20*/  STL.64 [R1+0x10], R4 ;  /* 0x0000100401007387 */ /* 0x0001e80000100a00 */
[----:B------:R1:W-:Y:S04]  /*1cf30*/  STL.64 [R1+0x18], R6 ;  /* 0x0000180601007387 */ /* 0x0003e80000100a00 */
[----:B0-----:R-:W4:Y:S04]  /*1cf40*/  LDL.LU.64 R4, [R1+0x450] ;  /* 0x0004500001047983 */ /* 0x001f280000300a00 */
[----:B-1----:R-:W4:Y:S04]  /*1cf50*/  LDL.LU.64 R6, [R1+0x458] ;  /* 0x0004580001067983 */ /* 0x002f280000300a00 */
[----:B------:R-:W3:Y:S04]  /*1cf60*/  LDL.LU R10, [R1+0x530] ;  /* 0x00053000010a7983 */ /* 0x000ee80000300800 */
[----:B------:R-:W3:Y:S04]  /*1cf70*/  LDL.LU R11, [R1+0x534] ;  /* 0x00053400010b7983 */ /* 0x000ee80000300800 */
[----:B------:R-:W4:Y:S04]  /*1cf80*/  LDL.LU R8, [R1+0x550] ;  /* 0x0005500001087983 */ /* 0x000f280000300800 */
[----:B------:R-:W4:Y:S01]  /*1cf90*/  LDL.LU R9, [R1+0x554] ;  /* 0x0005540001097983 */ /* 0x000f220000300800 */
[-C--:B--2---:R-:W-:Y:S03]  /*1cfa0*/  HMMA.16816.F32 R12, R12, R2.reuse, R20 ;  /* 0x000000020c0c723c */ /* 0x084fe60000001814 */
[----:B---3--:R-:W-:Y:S04]  /*1cfb0*/  STL.64 [R1+0x2a80], R10 ;  /* 0x002a800a01007387 */ /* 0x008fe80000100a00 */
[----:B----4-:R0:W-:Y:S02]  /*1cfc0*/  STL.64 [R1+0x2a78], R8 ;  /* 0x002a780801007387 */ /* 0x0101e40000100a00 */
[----:B0-----:R-:W-:Y:S02]  /*1cfd0*/  HMMA.16816.F32 R8, R16, R2, R24 ;  /* 0x000000021008723c */ /* 0x001fe40000001818 */
[----:B------:R-:W2:Y:S04]  /*1cfe0*/  LDL.LU.64 R24, [R1+0x400] ;  /* 0x0004000001187983 */ /* 0x000ea80000300a00 */
[----:B------:R-:W2:-:S13]  /*1cff0*/  LDL.LU.64 R26, [R1+0x408] ;  /* 0x00040800011a7983 */ /* 0x000e9a0000300a00 */
[----:B------:R0:W-:Y:S04]  /*1d000*/  STL.64 [R1], R8 ;  /* 0x0000000801007387 */ /* 0x0001e80000100a00 */
[----:B------:R1:W-:Y:S04]  /*1d010*/  STL.64 [R1+0x8], R10 ;  /* 0x0000080a01007387 */ /* 0x0003e80000100a00 */
[----:B0-----:R-:W3:Y:S04]  /*1d020*/  LDL.LU.64 R8, [R1+0x340] ;  /* 0x0003400001087983 */ /* 0x001ee80000300a00 */
[----:B-1----:R-:W3:Y:S04]  /*1d030*/  LDL.LU.64 R10, [R1+0x348] ;  /* 0x00034800010a7983 */ /* 0x002ee80000300a00 */
[----:B------:R-:W4:Y:S04]  /*1d040*/  LDL.LU R18, [R1+0x560] ;  /* 0x0005600001127983 */ /* 0x000f280000300800 */
[----:B------:R-:W2:Y:S04]  /*1d050*/  LDL.LU R19, [R1+0x564] ;  /* 0x0005640001137983 */ /* 0x000ea80000300800 */
[----:B------:R-:W2:Y:S04]  /*1d060*/  LDL.LU R16, [R1+0x540] ;  /* 0x0005400001107983 */ /* 0x000ea80000300800 */
[----:B------:R-:W2:Y:S04]  /*1d070*/  LDL.LU R17, [R1+0x544] ;  /* 0x0005440001117983 */ /* 0x000ea80000300800 */
[----:B------:R-:W2:Y:S04]  /*1d080*/  LDL.LU.64 R22, [R1+0x2ab0] ;  /* 0x002ab00001167983 */ /* 0x000ea80000300a00 */
[----:B------:R-:W2:Y:S04]  /*1d090*/  LDL.LU.64 R20, [R1+0x2aa8] ;  /* 0x002aa80001147983 */ /* 0x000ea80000300a00 */
[----:B------:R0:W-:Y:S04]  /*1d0a0*/  STL.64 [R1+0x210], R12 ;  /* 0x0002100c01007387 */ /* 0x0001e80000100a00 */
[----:B------:R1:W-:Y:S01]  /*1d0b0*/  STL [R1+0x21c], R15 ;  /* 0x00021c0f01007387 */ /* 0x0003e20000100800 */
[----:B------:R-:W-:-:S03]  /*1d0c0*/  IMAD.MOV.U32 R28, RZ, RZ, R14 ;  /* 0x000000ffff1c7224 */ /* 0x000fc600078e000e */
[----:B0-----:R-:W3:Y:S04]  /*1d0d0*/  LDL.LU R12, [R1+0x650] ;  /* 0x00065000010c7983 */ /* 0x001ee80000300800 */
[----:B------:R-:W3:Y:S04]  /*1d0e0*/  LDL.LU R13, [R1+0x64c] ;  /* 0x00064c00010d7983 */ /* 0x000ee80000300800 */
[----:B------:R-:W3:Y:S04]  /*1d0f0*/  LDL.LU R14, [R1+0x648] ;  /* 0x00064800010e7983 */ /* 0x000ee80000300800 */
[----:B-1----:R-:W3:Y:S01]  /*1d100*/  LDL.LU R15, [R1+0x644] ;  /* 0x00064400010f7983 */ /* 0x002ee20000300800 */
[----:B--2---:R-:W-:Y:S03]  /*1d110*/  HMMA.16816.F32 R20, R20, R2, R4 ;  /* 0x000000021414723c */ /* 0x004fe60000001804 */
[----:B------:R-:W2:Y:S04]  /*1d120*/  LDL.LU.64 R6, [R1+0x2aa0] ;  /* 0x002aa00001067983 */ /* 0x000ea80000300a00 */
[----:B------:R-:W2:-:S12]  /*1d130*/  LDL.LU.64 R4, [R1+0x2a98] ;  /* 0x002a980001047983 */ /* 0x000e980000300a00 */
[----:B------:R0:W-:Y:S04]  /*1d140*/  STL.64 [R1+0x280], R20 ;  /* 0x0002801401007387 */ /* 0x0001e80000100a00 */
[----:B------:R1:W-:Y:S01]  /*1d150*/  STL [R1+0x288], R22 ;  /* 0x0002881601007387 */ /* 0x0003e20000100800 */
[----:B------:R-:W-:-:S03]  /*1d160*/  IMAD.MOV.U32 R29, RZ, RZ, R23 ;  /* 0x000000ffff1d7224 */ /* 0x000fc600078e0017 */
[----:B0-----:R-:W3:Y:S04]  /*1d170*/  LDL.LU R20, [R1+0x580] ;  /* 0x0005800001147983 */ /* 0x001ee80000300800 */
[----:B------:R-:W3:Y:S04]  /*1d180*/  LDL.LU R21, [R1+0x584] ;  /* 0x0005840001157983 */ /* 0x000ee80000300800 */
[----:B-1----:R-:W3:Y:S04]  /*1d190*/  LDL.LU R22, [R1+0x574] ;  /* 0x0005740001167983 */ /* 0x002ee80000300800 */
[----:B------:R-:W3:Y:S01]  /*1d1a0*/  LDL.LU R23, [R1+0x590] ;  /* 0x0005900001177983 */ /* 0x000ee20000300800 */
[----:B--2---:R-:W-:Y:S03]  /*1d1b0*/  HMMA.16816.F32 R4, R4, R2, R24 ;  /* 0x000000020404723c */ /* 0x004fe60000001818 */
[----:B------:R-:W3:Y:S04]  /*1d1c0*/  LDL.LU.64 R26, [R1+0x2a90] ;  /* 0x002a9000011a7983 */ /* 0x000ee80000300a00 */
[----:B------:R-:W3:-:S12]  /*1d1d0*/  LDL.LU.64 R24, [R1+0x2a88] ;  /* 0x002a880001187983 */ /* 0x000ed80000300a00 */
[----:B------:R-:W-:Y:S04]  /*1d1e0*/  STL.64 [R1+0x2f0], R4 ;  /* 0x0002f00401007387 */ /* 0x000fe80000100a00 */
[----:B------:R0:W-:Y:S04]  /*1d1f0*/  STL.64 [R1+0x2f8], R6 ;  /* 0x0002f80601007387 */ /* 0x0001e80000100a00 */
[----:B0-----:R-:W2:Y:S01]  /*1d200*/  LDL.LU R7, [R1+0x570] ;  /* 0x0005700001077983 */ /* 0x001ea20000300800 */
[----:B---3--:R-:W-:Y:S03]  /*1d210*/  HMMA.16816.F32 R24, R24, R2, R8 ;  /* 0x000000021818723c */ /* 0x008fe60000001808 */
[----:B------:R-:W3:Y:S04]  /*1d220*/  LDL.LU.64 R10, [R1+0x2a80] ;  /* 0x002a8000010a7983 */ /* 0x000ee80000300a00 */
[----:B------:R-:W3:Y:S01]  /*1d230*/  LDL.LU.64 R8, [R1+0x2a78] ;  /* 0x002a780001087983 */ /* 0x000ee20000300a00 */
[----:B----4-:R-:W-:-:S02]  /*1d240*/  F2FP.F16.E5M2.UNPACK_B R18, R18.H1 ;  /* 0x00000012ff12723e */ /* 0x010fc400030004ff */
[----:B------:R-:W-:Y:S02]  /*1d250*/  F2FP.F16.E5M2.UNPACK_B R19, R19.H1 ;  /* 0x00000013ff13723e */ /* 0x000fe400030004ff */
[----:B------:R-:W-:Y:S02]  /*1d260*/  F2FP.F16.E5M2.UNPACK_B R16, R16.H1 ;  /* 0x00000010ff10723e */ /* 0x000fe400030004ff */
[----:B------:R-:W-:Y:S02]  /*1d270*/  F2FP.F16.E5M2.UNPACK_B R17, R17.H1 ;  /* 0x00000011ff11723e */ /* 0x000fe400030004ff */
[----:B------:R-:W-:Y:S02]  /*1d280*/  F2FP.F16.E5M2.UNPACK_B R4, R23.H1 ;  /* 0x00000017ff04723e */ /* 0x000fe400030004ff */
[----:B-----5:R-:W-:Y:S01]  /*1d290*/  F2FP.F16.E5M2.UNPACK_B R5, R0.H1 ;  /* 0x00000000ff05723e */ /* 0x020fe200030004ff */
[----:B------:R0:W-:Y:S04]  /*1d2a0*/  STL.64 [R1+0x3b0], R24 ;  /* 0x0003b01801007387 */ /* 0x0001e80000100a00 */
[----:B------:R1:W-:Y:S04]  /*1d2b0*/  STL.64 [R1+0x3b8], R26 ;  /* 0x0003b81a01007387 */ /* 0x0003e80000100a00 */
[----:B------:R-:W-:Y:S04]  /*1d2c0*/  STL.64 [R1+0x2a70], R18 ;  /* 0x002a701201007387 */ /* 0x000fe80000100a00 */
[----:B------:R-:W-:Y:S01]  /*1d2d0*/  STL.64 [R1+0x2a68], R16 ;  /* 0x002a681001007387 */ /* 0x000fe20000100a00 */
[----:B--2---:R-:W-:-:S02]  /*1d2e0*/  F2FP.F16.E5M2.UNPACK_B R6, R7.H1 ;  /* 0x00000007ff06723e */ /* 0x004fc400030004ff */
[----:B------:R-:W-:Y:S02]  /*1d2f0*/  F2FP.F16.E5M2.UNPACK_B R7, R22.H1 ;  /* 0x00000016ff07723e */ /* 0x000fe400030004ff */
[----:B---3--:R-:W-:Y:S02]  /*1d300*/  F2FP.F16.E5M2.UNPACK_B R10, R10.H1 ;  /* 0x0000000aff0a723e */ /* 0x008fe400030004ff */
[----:B------:R-:W-:Y:S02]  /*1d310*/  F2FP.F16.E5M2.UNPACK_B R11, R11.H1 ;  /* 0x0000000bff0b723e */ /* 0x000fe400030004ff */
[----:B------:R-:W-:Y:S02]  /*1d320*/  F2FP.F16.E5M2.UNPACK_B R8, R8.H1 ;  /* 0x00000008ff08723e */ /* 0x000fe400030004ff */
[----:B------:R-:W-:Y:S01]  /*1d330*/  F2FP.F16.E5M2.UNPACK_B R9, R9.H1 ;  /* 0x00000009ff09723e */ /* 0x000fe200030004ff */
[----:B------:R-:W-:Y:S04]  /*1d340*/  STL.64 [R1+0x2a50], R10 ;  /* 0x002a500a01007387 */ /* 0x000fe80000100a00 */
[----:B------:R-:W-:Y:S04]  /*1d350*/  STL.64 [R1+0x2a48], R8 ;  /* 0x002a480801007387 */ /* 0x000fe80000100a00 */
[----:B------:R-:W-:Y:S04]  /*1d360*/  STL.64 [R1+0x2a30], R6 ;  /* 0x002a300601007387 */ /* 0x000fe80000100a00 */
[----:B------:R-:W-:Y:S04]  /*1d370*/  STL.64 [R1+0x2a28], R4 ;  /* 0x002a280401007387 */ /* 0x000fe80000100a00 */
[----:B------:R-:W2:Y:S04]  /*1d380*/  LDL.LU R22, [R1+0x66c] ;  /* 0x00066c0001167983 */ /* 0x000ea80000300800 */
[----:B------:R-:W3:Y:S04]  /*1d390*/  LDL.LU R23, [R1+0x668] ;  /* 0x0006680001177983 */ /* 0x000ee80000300800 */
[----:B------:R-:W4:Y:S04]  /*1d3a0*/  LDL.LU R0, [R1+0x664] ;  /* 0x0006640001007983 */ /* 0x000f280000300800 */
[----:B0-----:R-:W5:Y:S04]  /*1d3b0*/  LDL.LU R24, [R1+0x180] ;  /* 0x0001800001187983 */ /* 0x001f680000300800 */
[----:B------:R-:W5:Y:S04]  /*1d3c0*/  LDL.LU R25, [R1+0x184] ;  /* 0x0001840001197983 */ /* 0x000f680000300800 */
[----:B-1----:R-:W2:Y:S04]  /*1d3d0*/  LDL.LU R26, [R1+0x188] ;  /* 0x00018800011a7983 */ /* 0x002ea80000300800 */
[----:B------:R-:W2:Y:S04]  /*1d3e0*/  LDL.LU R27, [R1+0x18c] ;  /* 0x00018c00011b7983 */ /* 0x000ea80000300800 */
[----:B--2---:R-:W-:Y:S04]  /*1d3f0*/  STL.64 [R1+0x2990], R26 ;  /* 0x0029901a01007387 */ /* 0x004fe80000100a00 */
[----:B-----5:R0:W-:Y:S04]  /*1d400*/  STL.64 [R1+0x2988], R24 ;  /* 0x0029881801007387 */ /* 0x0201e80000100a00 */
[----:B0-----:R-:W2:Y:S04]  /*1d410*/  LDL.LU R24, [R1+0x50] ;  /* 0x0000500001187983 */ /* 0x001ea80000300800 */
[----:B------:R-:W2:Y:S04]  /*1d420*/  LDL.LU R25, [R1+0x54] ;  /* 0x0000540001197983 */ /* 0x000ea80000300800 */
[----:B------:R-:W5:Y:S04]  /*1d430*/  LDL.LU R26, [R1+0x58] ;  /* 0x00005800011a7983 */ /* 0x000f680000300800 */
[----:B------:R-:W5:Y:S04]  /*1d440*/  LDL.LU R27, [R1+0x5c] ;  /* 0x00005c00011b7983 */ /* 0x000f680000300800 */
[----:B-----5:R-:W-:Y:S04]  /*1d450*/  STL.64 [R1+0x29a0], R26 ;  /* 0x0029a01a01007387 */ /* 0x020fe80000100a00 */
[----:B--2---:R0:W-:Y:S04]  /*1d460*/  STL.64 [R1+0x2998], R24 ;  /* 0x0029981801007387 */ /* 0x0041e80000100a00 */
        /* <DEDUP_REMOVED lines=36> */
[----:B--2---:R-:W-:Y:S04]  /*1d6b0*/  STL.64 [R1+0x2a60], R10 ;  /* 0x002a600a01007387 */ /* 0x004fe80000100a00 */
[----:B------:R0:W-:Y:S04]  /*1d6c0*/  STL.64 [R1+0x2a58], R8 ;  /* 0x002a580801007387 */ /* 0x0001e80000100a00 */
[----:B0-----:R-:W2:Y:S04]  /*1d6d0*/  LDL.LU R8, [R1+0x130] ;  /* 0x0001300001087983 */ /* 0x001ea80000300800 */
        /* <DEDUP_REMOVED lines=9> */
[----:B------:R-:W-:Y:S04]  /*1d770*/  STL.64 [R1+0x2a40], R6 ;  /* 0x002a400601007387 */ /* 0x000fe80000100a00 */
[----:B------:R0:W-:Y:S04]  /*1d780*/  STL.64 [R1+0x2a38], R4 ;  /* 0x002a380401007387 */ /* 0x0001e80000100a00 */
[----:B0-----:R-:W2:Y:S04]  /*1d790*/  LDL.LU R4, [R1+0xc0] ;  /* 0x0000c00001047983 */ /* 0x001ea80000300800 */
[----:B------:R-:W2:Y:S04]  /*1d7a0*/  LDL.LU R5, [R1+0xc4] ;  /* 0x0000c40001057983 */ /* 0x000ea80000300800 */
[----:B------:R-:W2:Y:S04]  /*1d7b0*/  LDL.LU R6, [R1+0xc8] ;  /* 0x0000c80001067983 */ /* 0x000ea80000300800 */
[----:B------:R-:W2:Y:S04]  /*1d7c0*/  LDL.LU R7, [R1+0xcc] ;  /* 0x0000cc0001077983 */ /* 0x000ea80000300800 */
[----:B-----5:R-:W-:Y:S04]  /*1d7d0*/  STL.64 [R1+0x29f0], R26 ;  /* 0x0029f01a01007387 */ /* 0x020fe80000100a00 */
[----:B------:R0:W-:Y:S04]  /*1d7e0*/  STL.64 [R1+0x29e8], R24 ;  /* 0x0029e81801007387 */ /* 0x0001e80000100a00 */
[----:B0-----:R-:W5:Y:S04]  /*1d7f0*/  LDL.LU R24, [R1+0x170] ;  /* 0x0001700001187983 */ /* 0x001f680000300800 */
[----:B------:R-:W5:Y:S04]  /*1d800*/  LDL.LU R25, [R1+0x174] ;  /* 0x0001740001197983 */ /* 0x000f680000300800 */
[----:B------:R-:W2:Y:S04]  /*1d810*/  LDL.LU R26, [R1+0x178] ;  /* 0x00017800011a7983 */ /* 0x000ea80000300800 */
[----:B------:R-:W2:Y:S04]  /*1d820*/  LDL.LU R27, [R1+0x17c] ;  /* 0x00017c00011b7983 */ /* 0x000ea80000300800 */
[----:B--2---:R-:W-:Y:S04]  /*1d830*/  STL.64 [R1+0x2a00], R26 ;  /* 0x002a001a01007387 */ /* 0x004fe80000100a00 */
[----:B-----5:R0:W-:Y:S04]  /*1d840*/  STL.64 [R1+0x29f8], R24 ;  /* 0x0029f81801007387 */ /* 0x0201e80000100a00 */
[----:B0-----:R-:W2:Y:S04]  /*1d850*/  LDL.LU R24, [R1+0x30] ;  /* 0x0000300001187983 */ /* 0x001ea80000300800 */
[----:B------:R-:W2:Y:S04]  /*1d860*/  LDL.LU R25, [R1+0x34] ;  /* 0x0000340001197983 */ /* 0x000ea80000300800 */
[----:B------:R-:W5:Y:S04]  /*1d870*/  LDL.LU R26, [R1+0x38] ;  /* 0x00003800011a7983 */ /* 0x000f680000300800 */
[----:B------:R-:W5:Y:S01]  /*1d880*/  LDL.LU R27, [R1+0x3c] ;  /* 0x00003c00011b7983 */ /* 0x000f620000300800 */
[----:B------:R-:W-:-:S02]  /*1d890*/  F2FP.F16.E5M2.UNPACK_B R12, R12 ;  /* 0x0000000cff0c723e */ /* 0x000fc400020004ff */
[----:B------:R-:W-:Y:S02]  /*1d8a0*/  F2FP.F16.E5M2.UNPACK_B R13, R13 ;  /* 0x0000000dff0d723e */ /* 0x000fe400020004ff */
[----:B------:R-:W-:Y:S02]  /*1d8b0*/  F2FP.F16.E5M2.UNPACK_B R14, R14 ;  /* 0x0000000eff0e723e */ /* 0x000fe400020004ff */
[----:B------:R-:W-:Y:S02]  /*1d8c0*/  F2FP.F16.E5M2.UNPACK_B R15, R15 ;  /* 0x0000000fff0f723e */ /* 0x000fe400020004ff */
[----:B------:R-:W-:Y:S02]  /*1d8d0*/  F2FP.F16.E5M2.UNPACK_B R20, R20.H1 ;  /* 0x00000014ff14723e */ /* 0x000fe400030004ff */
[----:B------:R-:W-:Y:S01]  /*1d8e0*/  F2FP.F16.E5M2.UNPACK_B R21, R21.H1 ;  /* 0x00000015ff15723e */ /* 0x000fe200030004ff */
[----:B-----5:R-:W-:Y:S04]  /*1d8f0*/  STL.64 [R1+0x2a10], R26 ;  /* 0x002a101a01007387 */ /* 0x020fe80000100a00 */
[----:B--2---:R0:W-:Y:S04]  /*1d900*/  STL.64 [R1+0x2a08], R24 ;  /* 0x002a081801007387 */ /* 0x0041e80000100a00 */
[----:B0-----:R-:W2:Y:S04]  /*1d910*/  LDL.LU R24, [R1+0x40] ;  /* 0x0000400001187983 */ /* 0x001ea80000300800 */
[----:B------:R-:W2:Y:S04]  /*1d920*/  LDL.LU R25, [R1+0x44] ;  /* 0x0000440001197983 */ /* 0x000ea80000300800 */
[----:B------:R-:W5:Y:S04]  /*1d930*/  LDL.LU R26, [R1+0x48] ;  /* 0x00004800011a7983 */ /* 0x000f680000300800 */
[----:B------:R-:W5:Y:S01]  /*1d940*/  LDL.LU R27, [R1+0x4c] ;  /* 0x00004c00011b7983 */ /* 0x000f620000300800 */
[C---:B------:R-:W-:Y:S03]  /*1d950*/  HMMA.16816.F32 R16, R12.reuse, R20, R16 ;  /* 0x000000140c10723c */ /* 0x040fe60000001810 */
[----:B-----5:R-:W-:Y:S04]  /*1d960*/  STL.64 [R1+0x2a20], R26 ;  /* 0x002a201a01007387 */ /* 0x020fe80000100a00 */
[----:B--2---:R0:W-:Y:S04]  /*1d970*/  STL.64 [R1+0x2a18], R24 ;  /* 0x002a181801007387 */ /* 0x0041e80000100a00 */
[----:B0-----:R-:W2:Y:S04]  /*1d980*/  LDL.LU R24, [R1+0x60] ;  /* 0x0000600001187983 */ /* 0x001ea80000300800 */
[----:B------:R-:W2:Y:S04]  /*1d990*/  LDL.LU R25, [R1+0x64] ;  /* 0x0000640001197983 */ /* 0x000ea80000300800 */
[----:B------:R-:W2:Y:S04]  /*1d9a0*/  LDL.LU R26, [R1+0x68] ;  /* 0x00006800011a7983 */ /* 0x000ea80000300800 */
[----:B------:R-:W2:Y:S04]  /*1d9b0*/  LDL.LU R27, [R1+0x6c] ;  /* 0x00006c00011b7983 */ /* 0x000ea80000300800 */
[----:B------:R-:W-:Y:S04]  /*1d9c0*/  STL.64 [R1+0x400], R16 ;  /* 0x0004001001007387 */ /* 0x000fe80000100a00 */
[----:B------:R0:W-:Y:S04]  /*1d9d0*/  STL.64 [R1+0x408], R18 ;  /* 0x0004081201007387 */ /* 0x0001e80000100a00 */
[----:B0-----:R-:W5:Y:S04]  /*1d9e0*/  LDL.LU.64 R18, [R1+0x2a70] ;  /* 0x002a700001127983 */ /* 0x001f680000300a00 */
[----:B------:R-:W2:Y:S01]  /*1d9f0*/  LDL.LU.64 R16, [R1+0x2a68] ;  /* 0x002a680001107983 */ /* 0x000ea20000300a00 */
[----:B-----5:R-:W-:-:S15]  /*1da00*/  HMMA.16816.F32 R8, R12, R18, R8 ;  /* 0x000000120c08723c */ /* 0x020fde0000001808 */
[----:B------:R-:W-:-:S04]  /*1da10*/  NOP ;  /* 0x0000000000007918 */ /* 0x000fc80000000000 */
[----:B------:R-:W-:Y:S04]  /*1da20*/  STL.64 [R1+0x430], R8 ;  /* 0x0004300801007387 */ /* 0x000fe80000100a00 */
[----:B------:R0:W-:Y:S04]  /*1da30*/  STL.64 [R1+0x438], R10 ;  /* 0x0004380a01007387 */ /* 0x0001e80000100a00 */
[----:B0-----:R-:W2:Y:S04]  /*1da40*/  LDL.LU.64 R10, [R1+0x2a60] ;  /* 0x002a6000010a7983 */ /* 0x001ea80000300a00 */
[----:B------:R-:W2:Y:S02]  /*1da50*/  LDL.LU.64 R8, [R1+0x2a58] ;  /* 0x002a580001087983 */ /* 0x000ea40000300a00 */
[----:B--2---:R-:W-:-:S15]  /*1da60*/  HMMA.16816.F32 R8, R12, R16, R8 ;  /* 0x000000100c08723c */ /* 0x004fde0000001808 */
[----:B------:R-:W-:-:S04]  /*1da70*/  NOP ;  /* 0x0000000000007918 */ /* 0x000fc80000000000 */
[----:B------:R-:W-:Y:S04]  /*1da80*/  STL.64 [R1+0x440], R8 ;  /* 0x0004400801007387 */ /* 0x000fe80000100a00 */
[----:B------:R0:W-:Y:S04]  /*1da90*/  STL.64 [R1+0x448], R10 ;  /* 0x0004480a01007387 */ /* 0x0001e80000100a00 */
[----:B0-----:R-:W2:Y:S04]  /*1daa0*/  LDL.LU.64 R10, [R1+0x2a50] ;  /* 0x002a5000010a7983 */ /* 0x001ea80000300a00 */
[----:B------:R-:W5:Y:S01]  /*1dab0*/  LDL.LU.64 R8, [R1+0x2a48] ;  /* 0x002a480001087983 */ /* 0x000f620000300a00 */
[----:B--2---:R-:W-:-:S15]  /*1dac0*/  HMMA.16816.F32 R4, R12, R10, R4 ;  /* 0x0000000a0c04723c */ /* 0x004fde0000001804 */
[----:B------:R-:W-:-:S04]  /*1dad0*/  NOP ;  /* 0x0000000000007918 */ /* 0x000fc80000000000 */
[----:B------:R-:W-:Y:S04]  /*1dae0*/  STL.64 [R1+0x4b0], R4 ;  /* 0x0004b00401007387 */ /* 0x000fe80000100a00 */
[----:B------:R0:W-:Y:S04]  /*1daf0*/  STL.64 [R1+0x4b8], R6 ;  /* 0x0004b80601007387 */ /* 0x0001e80000100a00 */
[----:B0-----:R-:W5:Y:S04]  /*1db00*/  LDL.LU.64 R6, [R1+0x2a40] ;  /* 0x002a400001067983 */ /* 0x001f680000300a00 */
[----:B------:R-:W5:Y:S02]  /*1db10*/  LDL.LU.64 R4, [R1+0x2a38] ;  /* 0x002a380001047983 */ /* 0x000f640000300a00 */
[----:B-----5:R-:W-:-:S15]  /*1db20*/  HMMA.16816.F32 R4, R12, R8, R4 ;  /* 0x000000080c04723c */ /* 0x020fde0000001804 */
        /* <DEDUP_REMOVED lines=16> */
[----:B------:R-:W2:Y:S01]  /*1dc30*/  LDL.LU.64 R24, [R1+0x2a08] ;  /* 0x002a080001187983 */ /* 0x000ea20000300a00 */
[----:B------:R-:W-:-:S02]  /*1dc40*/  F2FP.F16.E5M2.UNPACK_B R2, R2.H1 ;  /* 0x00000002ff02723e */ /* 0x000fc400030004ff */
[----:B------:R-:W-:-:S07]  /*1dc50*/  F2FP.F16.E5M2.UNPACK_B R3, R3.H1 ;  /* 0x00000003ff03723e */ /* 0x000fce00030004ff */
[----:B--2---:R-:W-:Y:S01]  /*1dc60*/  HMMA.16816.F32 R12, R12, R2, R24 ;  /* 0x000000020c0c723c */ /* 0x004fe20000001818 */
[----:B------:R-:W2:Y:S04]  /*1dc70*/  LDL.LU.64 R26, [R1+0x2a00] ;  /* 0x002a0000011a7983 */ /* 0x000ea80000300a00 */
[----:B------:R-:W2:-:S14]  /*1dc80*/  LDL.LU.64 R24, [R1+0x29f8] ;  /* 0x0029f80001187983 */ /* 0x000e9c0000300a00 */
[----:B------:R0:W-:Y:S04]  /*1dc90*/  STL.64 [R1+0x460], R12 ;  /* 0x0004600c01007387 */ /* 0x0001e80000100a00 */
[----:B------:R1:W-:Y:S04]  /*1dca0*/  STL.64 [R1+0x468], R14 ;  /* 0x0004680e01007387 */ /* 0x0003e80000100a00 */
[----:B0-----:R-:W5:Y:S04]  /*1dcb0*/  LDL.LU R12, [R1+0x640] ;  /* 0x00064000010c7983 */ /* 0x001f680000300800 */
[----:B------:R-:W2:Y:S04]  /*1dcc0*/  LDL.LU R13, [R1+0x63c] ;  /* 0x00063c00010d7983 */ /* 0x000ea80000300800 */
[----:B-1----:R-:W3:Y:S04]  /*1dcd0*/  LDL.LU R14, [R1+0x638] ;  /* 0x00063800010e7983 */ /* 0x002ee80000300800 */
[----:B------:R-:W4:Y:S01]  /*1dce0*/  LDL.LU R15, [R1+0x634] ;  /* 0x00063400010f7983 */ /* 0x000f220000300800 */
[----:B-----5:R-:W-:-:S02]  /*1dcf0*/  F2FP.F16.E5M2.UNPACK_B R12, R12 ;  /* 0x0000000cff0c723e */ /* 0x020fc400020004ff */
[----:B--2---:R-:W-:Y:S02]  /*1dd00*/  F2FP.F16.E5M2.UNPACK_B R13, R13 ;  /* 0x0000000dff0d723e */ /* 0x004fe400020004ff */
[----:B---3--:R-:W-:Y:S02]  /*1dd10*/  F2FP.F16.E5M2.UNPACK_B R14, R14 ;  /* 0x0000000eff0e723e */ /* 0x008fe400020004ff */
[----:B----4-:R-:W-:-:S07]  /*1dd20*/  F2FP.F16.E5M2.UNPACK_B R15, R15 ;  /* 0x0000000fff0f723e */ /* 0x010fce00020004ff */
[----:B------:R-:W-:-:S15]  /*1dd30*/  HMMA.16816.F32 R24, R12, R20, R24 ;  /* 0x000000140c18723c */ /* 0x000fde0000001818 */
        /* <DEDUP_REMOVED lines=28> */
[----:B------:R-:W2:Y:S04]  /*1df00*/  LDL.LU.64 R24, [R1+0x29a8] ;  /* 0x0029a80001187983 */ /* 0x000ea80000300a00 */
[----:B------:R0:W-:Y:S04]  /*1df10*/  STL.64 [R1+0x2970], R10 ;  /* 0x0029700a01007387 */ /* 0x0001e80000100a00 */
[----:B0-----:R-:W3:Y:S04]  /*1df20*/  LDL.LU R11, [R1+0x670] ;  /* 0x00067000010b7983 */ /* 0x001ee80000300800 */
[----:B------:R-:W-:Y:S01]  /*1df30*/  STL.64 [R1+0x2968], R8 ;  /* 0x0029680801007387 */ /* 0x000fe20000100a00 */
        /* <DEDUP_REMOVED lines=14> */
[----:B0-----:R-:W4:Y:S04]  /*1e020*/  LDL.LU R4, [R1+0x20] ;  /* 0x0000200001047983 */ /* 0x001f280000300800 */
[----:B------:R-:W4:Y:S04]  /*1e030*/  LDL.LU R5, [R1+0x24] ;  /* 0x0000240001057983 */ /* 0x000f280000300800 */
[----:B------:R-:W4:Y:S04]  /*1e040*/  LDL.LU R6, [R1+0x28] ;  /* 0x0000280001067983 */ /* 0x000f280000300800 */
[----:B------:R-:W4:Y:S02]  /*1e050*/  LDL.LU R7, [R1+0x2c] ;  /* 0x00002c0001077983 */ /* 0x000f240000300800 */
[----:B----4-:R-:W-:Y:S01]  /*1e060*/  HMMA.16816.F32 R4, R12, R2, R4 ;  /* 0x000000020c04723c */ /* 0x010fe20000001804 */
[----:B---3--:R-:W-:-:S02]  /*1e070*/  F2FP.F16.E5M2.UNPACK_B R12, R11 ;  /* 0x0000000bff0c723e */ /* 0x008fc400020004ff */
[----:B------:R-:W-:Y:S02]  /*1e080*/  F2FP.F16.E5M2.UNPACK_B R13, R22 ;  /* 0x00000016ff0d723e */ /* 0x000fe400020004ff */
[----:B------:R-:W-:Y:S02]  /*1e090*/  F2FP.F16.E5M2.UNPACK_B R14, R23 ;  /* 0x00000017ff0e723e */ /* 0x000fe400020004ff */
[----:B------:R-:W-:-:S12]  /*1e0a0*/  F2FP.F16.E5M2.UNPACK_B R15, R0 ;  /* 0x00000000ff0f723e */ /* 0x000fd800020004ff */
[----:B------:R-:W-:Y:S04]  /*1e0b0*/  STL.64 [R1+0x360], R4 ;  /* 0x0003600401007387 */ /* 0x000fe80000100a00 */
[----:B------:R2:W-:Y:S02]  /*1e0c0*/  STL.64 [R1+0x368], R6 ;  /* 0x0003680601007387 */ /* 0x0005e40000100a00 */
[----:B--2---:R-:W-:Y:S02]  /*1e0d0*/  HMMA.16816.F32 R4, R12, R20, R24 ;  /* 0x000000140c04723c */ /* 0x004fe40000001818 */
[----:B------:R-:W2:-:S15]  /*1e0e0*/  LDL.LU R24, [R1+0x240] ;  /* 0x0002400001187983 */ /* 0x000e9e0000300800 */
[----:B------:R-:W-:Y:S02]  /*1e0f0*/  NOP ;  /* 0x0000000000007918 */ /* 0x000fe40000000000 */
[----:B------:R-:W-:Y:S04]  /*1e100*/  STL.64 [R1+0x350], R4 ;  /* 0x0003500401007387 */ /* 0x000fe80000100a00 */
[----:B------:R-:W-:Y:S04]  /*1e110*/  STL.64 [R1+0x358], R6 ;  /* 0x0003580601007387 */ /* 0x000fe80000100a00 */
[----:B------:R-:W2:Y:S04]  /*1e120*/  LDL.LU R25, [R1+0x244] ;  /* 0x0002440001197983 */ /* 0x000ea80000300800 */
[----:B------:R-:W3:Y:S04]  /*1e130*/  LDL.LU R26, [R1+0x248] ;  /* 0x00024800011a7983 */ /* 0x000ee80000300800 */
[----:B------:R-:W3:Y:S04]  /*1e140*/  LDL.LU R27, [R1+0x24c] ;  /* 0x00024c00011b7983 */ /* 0x000ee80000300800 */
[----:B---3--:R-:W-:Y:S04]  /*1e150*/  STL.64 [R1+0x2870], R26 ;  /* 0x0028701a01007387 */ /* 0x008fe80000100a00 */
[----:B--2---:R0:W-:Y:S04]  /*1e160*/  STL.64 [R1+0x2868], R24 ;  /* 0x0028681801007387 */ /* 0x0041e80000100a00 */
[----:B0-----:R-:W2:Y:S04]  /*1e170*/  LDL.LU R24, [R1+0x260] ;  /* 0x0002600001187983 */ /* 0x001ea80000300800 */
[----:B------:R-:W2:Y:S04]  /*1e180*/  LDL.LU R25, [R1+0x264] ;  /* 0x0002640001197983 */ /* 0x000ea80000300800 */
[----:B------:R-:W3:Y:S04]  /*1e190*/  LDL.LU R26, [R1+0x268] ;  /* 0x00026800011a7983 */ /* 0x000ee80000300800 */
[----:B------:R-:W3:Y:S04]  /*1e1a0*/  LDL.LU R27, [R1+0x26c] ;  /* 0x00026c00011b7983 */ /* 0x000ee80000300800 */
[----:B------:R-:W4:Y:S04]  /*1e1b0*/  LDL.LU R22, [R1+0x68c] ;  /* 0x00068c0001167983 */ /* 0x000f280000300800 */
[----:B------:R-:W4:Y:S04]  /*1e1c0*/  LDL.LU R23, [R1+0x688] ;  /* 0x0006880001177983 */ /* 0x000f280000300800 */
[----:B----4-:R-:W-:Y:S04]  /*1e1d0*/  STL.64 [R1+0x2920], R22 ;  /* 0x0029201601007387 */ /* 0x010fe80000100a00 */
[----:B------:R-:W-:Y:S04]  /*1e1e0*/  STL.64 [R1+0x2918], R20 ;  /* 0x0029181401007387 */ /* 0x000fe80000100a00 */
[----:B------:R-:W4:Y:S04]  /*1e1f0*/  LDL.LU R0, [R1+0x684] ;  /* 0x0006840001007983 */ /* 0x000f280000300800 */
[----:B---3--:R-:W-:Y:S04]  /*1e200*/  STL.64 [R1+0x2880], R26 ;  /* 0x0028801a01007387 */ /* 0x008fe80000100a00 */
[----:B--2---:R0:W-:Y:S04]  /*1e210*/  STL.64 [R1+0x2878], R24 ;  /* 0x0028781801007387 */ /* 0x0041e80000100a00 */
[----:B0-----:R-:W2:Y:S04]  /*1e220*/  LDL.LU R24, [R1+0x270] ;  /* 0x0002700001187983 */ /* 0x001ea80000300800 */
        /* <DEDUP_REMOVED lines=11> */
[----:B0-----:R-:W2:Y:S04]  /*1e2e0*/  LDL.LU R24, [R1] ;  /* 0x0000000001187983 */ /* 0x001ea80000300800 */
        /* <DEDUP_REMOVED lines=21> */
[----:B------:R-:W5:Y:S04]  /*1e440*/  LDL.LU R20, [R1+0x10] ;  /* 0x0000100001147983 */ /* 0x000f680000300800 */
        /* <DEDUP_REMOVED lines=19> */
[----:B--2---:R-:W-:Y:S04]  /*1e580*/  STL.64 [R1+0x2980], R6 ;  /* 0x0029800601007387 */ /* 0x004fe80000100a00 */
[----:B------:R0:W-:Y:S04]  /*1e590*/  STL.64 [R1+0x2978], R4 ;  /* 0x0029780401007387 */ /* 0x0001e80000100a00 */
        /* <DEDUP_REMOVED lines=12> */
[----:B------:R-:W5:Y:S04]  /*1e660*/  LDL.LU R22, [R1+0xa8] ;  /* 0x0000a80001167983 */ /* 0x000f680000300800 */
[----:B------:R-:W5:Y:S04]  /*1e670*/  LDL.LU R23, [R1+0xac] ;  /* 0x0000ac0001177983 */ /* 0x000f680000300800 */
[----:B---3--:R-:W-:Y:S04]  /*1e680*/  STL.64 [R1+0x28e0], R26 ;  /* 0x0028e01a01007387 */ /* 0x008fe80000100a00 */
[----:B------:R0:W-:Y:S04]  /*1e690*/  STL.64 [R1+0x28d8], R24 ;  /* 0x0028d81801007387 */ /* 0x0001e80000100a00 */
[----:B0-----:R-:W3:Y:S04]  /*1e6a0*/  LDL.LU R24, [R1+0x1c0] ;  /* 0x0001c00001187983 */ /* 0x001ee80000300800 */
[----:B------:R-:W3:Y:S04]  /*1e6b0*/  LDL.LU R25, [R1+0x1c4] ;  /* 0x0001c40001197983 */ /* 0x000ee80000300800 */
[----:B------:R-:W2:Y:S04]  /*1e6c0*/  LDL.LU R26, [R1+0x1c8] ;  /* 0x0001c800011a7983 */ /* 0x000ea80000300800 */
[----:B------:R-:W2:Y:S04]  /*1e6d0*/  LDL.LU R27, [R1+0x1cc] ;  /* 0x0001cc00011b7983 */ /* 0x000ea80000300800 */
[----:B--2---:R-:W-:Y:S04]  /*1e6e0*/  STL.64 [R1+0x28f0], R26 ;  /* 0x0028f01a01007387 */ /* 0x004fe80000100a00 */
[----:B---3--:R0:W-:Y:S04]  /*1e6f0*/  STL.64 [R1+0x28e8], R24 ;  /* 0x0028e81801007387 */ /* 0x0081e80000100a00 */
[----:B0-----:R-:W2:Y:S04]  /*1e700*/  LDL.LU R24, [R1+0x1d0] ;  /* 0x0001d00001187983 */ /* 0x001ea80000300800 */
[----:B------:R-:W2:Y:S04]  /*1e710*/  LDL.LU R25, [R1+0x1d4] ;  /* 0x0001d40001197983 */ /* 0x000ea80000300800 */
[----:B------:R-:W3:Y:S04]  /*1e720*/  LDL.LU R26, [R1+0x1d8] ;  /* 0x0001d800011a7983 */ /* 0x000ee80000300800 */
[----:B------:R-:W3:Y:S01]  /*1e730*/  LDL.LU R27, [R1+0x1dc] ;  /* 0x0001dc00011b7983 */ /* 0x000ee20000300800 */
[C---:B------:R-:W-:Y:S08]  /*1e740*/  HMMA.16816.F32 R4, R12.reuse, R18, R4 ;  /* 0x000000120c04723c */ /* 0x040ff00000001804 */
[C---:B------:R-:W-:Y:S01]  /*1e750*/  HMMA.16816.F32 R8, R12.reuse, R16, R8 ;  /* 0x000000100c08723c */ /* 0x040fe20000001808 */
        /* <DEDUP_REMOVED lines=10> */
[----:B------:R-:W2:Y:S04]  /*1e800*/  LDL.LU R26, [R1+0x208] ;  /* 0x00020800011a7983 */ /* 0x000ea80000300800 */
[----:B------:R-:W2:Y:S04]  /*1e810*/  LDL.LU R27, [R1+0x20c] ;  /* 0x00020c00011b7983 */ /* 0x000ea80000300800 */
[----:B------:R-:W-:Y:S04]  /*1e820*/  STL.64 [R1+0x340], R4 ;  /* 0x0003400401007387 */ /* 0x000fe80000100a00 */
[----:B------:R0:W-:Y:S04]  /*1e830*/  STL.64 [R1+0x348], R6 ;  /* 0x0003480601007387 */ /* 0x0001e80000100a00 */
[----:B0-----:R-:W3:Y:S04]  /*1e840*/  LDL.LU.64 R6, [R1+0x2980] ;  /* 0x0029800001067983 */ /* 0x001ee80000300a00 */
[----:B------:R-:W3:Y:S04]  /*1e850*/  LDL.LU.64 R4, [R1+0x2978] ;  /* 0x0029780001047983 */ /* 0x000ee80000300a00 */
[----:B------:R-:W-:Y:S04]  /*1e860*/  STL.64 [R1+0x1f0], R8 ;  /* 0x0001f00801007387 */ /* 0x000fe80000100a00 */
[----:B------:R0:W-:Y:S04]  /*1e870*/  STL.64 [R1+0x1f8], R10 ;  /* 0x0001f80a01007387 */ /* 0x0001e80000100a00 */
[----:B0-----:R-:W3:Y:S04]  /*1e880*/  LDL.LU.64 R10, [R1+0x2970] ;  /* 0x00297000010a7983 */ /* 0x001ee80000300a00 */
[----:B------:R-:W2:Y:S01]  /*1e890*/  LDL.LU.64 R8, [R1+0x2968] ;  /* 0x0029680001087983 */ /* 0x000ea20000300a00 */
[----:B---3--:R-:W-:-:S15]  /*1e8a0*/  HMMA.16816.F32 R4, R12, R10, R4 ;  /* 0x0000000a0c04723c */ /* 0x008fde0000001804 */
        /* <DEDUP_REMOVED lines=23> */
[----:B--2---:R-:W-:Y:S02]  /*1ea20*/  HMMA.16816.F32 R12, R12, R2, R20 ;  /* 0x000000020c0c723c */ /* 0x004fe40000001814 */
[----:B------:R-:W2:Y:S04]  /*1ea30*/  LDL.LU.64 R22, [R1+0x2920] ;  /* 0x0029200001167983 */ /* 0x000ea80000300a00 */
[----:B------:R-:W3:-:S13]  /*1ea40*/  LDL.LU.64 R20, [R1+0x2918] ;  /* 0x0029180001147983 */ /* 0x000eda0000300a00 */
        /* <DEDUP_REMOVED lines=54> */
[----:B------:R-:W2:-:S13]  /*1edb0*/  LDL.LU.64 R24, [R1+0x2898] ;  /* 0x0028980001187983 */ /* 0x000e9a0000300a00 */
[----:B------:R-:W-:Y:S04]  /*1edc0*/  STL.64 [R1], R12 ;  /* 0x0000000c01007387 */ /* 0x000fe80000100a00 */
[----:B------:R0:W-:Y:S04]  /*1edd0*/  STL.64 [R1+0x8], R14 ;  /* 0x0000080e01007387 */ /* 0x0001e80000100a00 */
[----:B0-----:R-:W3:Y:S01]  /*1ede0*/  LDL.LU R15, [R1+0x690] ;  /* 0x00069000010f7983 */ /* 0x001ee20000300800 */
[----:B------:R-:W-:Y:S02]  /*1edf0*/  F2FP.F16.E5M2.UNPACK_B R13, R22 ;  /* 0x00000016ff0d723e */ /* 0x000fe400020004ff */
[----:B------:R-:W-:-:S02]  /*1ee00*/  F2FP.F16.E5M2.UNPACK_B R14, R23 ;  /* 0x00000017ff0e723e */ /* 0x000fc400020004ff */
[----:B---3--:R-:W-:Y:S02]  /*1ee10*/  F2FP.F16.E5M2.UNPACK_B R12, R15 ;  /* 0x0000000fff0c723e */ /* 0x008fe400020004ff */
[----:B------:R-:W-:-:S07]  /*1ee20*/  F2FP.F16.E5M2.UNPACK_B R15, R0 ;  /* 0x00000000ff0f723e */ /* 0x000fce00020004ff */
        /* <DEDUP_REMOVED lines=12> */
[----:B------:R-:W3:Y:S01]  /*1eef0*/  LDL.LU R0, [R1+0x6ac] ;  /* 0x0006ac0001007983 */ /* 0x000ee20000300800 */
        /* <DEDUP_REMOVED lines=12> */
[----:B----4-:R-:W-:-:S15]  /*1efc0*/  HMMA.16816.F32 R16, R12, R10, R16 ;  /* 0x0000000a0c10723c */ /* 0x010fde0000001810 */
[----:B------:R-:W-:-:S04]  /*1efd0*/  NOP ;  /* 0x0000000000007918 */ /* 0x000fc80000000000 */
[----:B------:R-:W-:Y:S04]  /*1efe0*/  STL.64 [R1+0x80], R16 ;  /* 0x0000801001007387 */ /* 0x000fe80000100a00 */
[----:B------:R2:W-:Y:S02]  /*1eff0*/  STL.64 [R1+0x88], R18 ;  /* 0x0000881201007387 */ /* 0x0005e40000100a00 */
[----:B--2---:R-:W-:Y:S02]  /*1f000*/  HMMA.16816.F32 R16, R12, R8, R24 ;  /* 0x000000080c10723c */ /* 0x004fe40000001818 */
[----:B------:R-:W2:Y:S01]  /*1f010*/  LDL.LU R24, [R1+0x210] ;  /* 0x0002100001187983 */ /* 0x000ea20000300800 */
[----:B------:R-:W-:-:S15]  /*1f020*/  IMAD.MOV.U32 R26, RZ, RZ, R28 ;  /* 0x000000ffff1a7224 */ /* 0x000fde00078e001c */
[----:B------:R-:W-:Y:S01]  /*1f030*/  NOP ;  /* 0x0000000000007918 */ /* 0x000fe20000000000 */
[----:B------:R-:W-:Y:S04]  /*1f040*/  STL.64 [R1+0x70], R16 ;  /* 0x0000701001007387 */ /* 0x000fe80000100a00 */
[----:B------:R-:W-:Y:S04]  /*1f050*/  STL.64 [R1+0x78], R18 ;  /* 0x0000781201007387 */ /* 0x000fe80000100a00 */
[----:B------:R-:W2:Y:S04]  /*1f060*/  LDL.LU R25, [R1+0x214] ;  /* 0x0002140001197983 */ /* 0x000ea80000300800 */
[----:B------:R-:W4:Y:S04]  /*1f070*/  LDL.LU R28, [R1+0x2864] ;  /* 0x00286400011c7983 */ /* 0x000f280000300800 */
[----:B------:R-:W5:Y:S04]  /*1f080*/  LDL.LU R27, [R1+0x21c] ;  /* 0x00021c00011b7983 */ /* 0x000f680000300800 */
[----:B-----5:R-:W-:Y:S04]  /*1f090*/  STL.64 [R1+0x2840], R26 ;  /* 0x0028401a01007387 */ /* 0x020fe80000100a00 */
[----:B--2---:R0:W-:Y:S04]  /*1f0a0*/  STL.64 [R1+0x2838], R24 ;  /* 0x0028381801007387 */ /* 0x0041e80000100a00 */
[----:B0-----:R-:W2:Y:S04]  /*1f0b0*/  LDL.LU R24, [R1+0x220] ;  /* 0x0002200001187983 */ /* 0x001ea80000300800 */
[----:B------:R-:W2:Y:S04]  /*1f0c0*/  LDL.LU R25, [R1+0x224] ;  /* 0x0002240001197983 */ /* 0x000ea80000300800 */
[----:B------:R-:W5:Y:S01]  /*1f0d0*/  LDL.LU R26, [R1+0x228] ;  /* 0x00022800011a7983 */ /* 0x000f620000300800 */
[----:B----4-:R-:W-:-:S03]  /*1f0e0*/  IMAD.MOV.U32 R27, RZ, RZ, R28 ;  /* 0x000000ffff1b7224 */ /* 0x010fc600078e001c */
[----:B------:R-:W4:Y:S04]  /*1f0f0*/  LDL.LU R28, [R1+0x2860] ;  /* 0x00286000011c7983 */ /* 0x000f280000300800 */
[----:B-----5:R-:W-:Y:S04]  /*1f100*/  STL.64 [R1+0x2850], R26 ;  /* 0x0028501a01007387 */ /* 0x020fe80000100a00 */
[----:B--2---:R0:W-:Y:S04]  /*1f110*/  STL.64 [R1+0x2848], R24 ;  /* 0x0028481801007387 */ /* 0x0041e80000100a00 */
[----:B0-----:R-:W2:Y:S04]  /*1f120*/  LDL.LU R24, [R1+0x230] ;  /* 0x0002300001187983 */ /* 0x001ea80000300800 */
[----:B------:R-:W2:Y:S04]  /*1f130*/  LDL.LU R25, [R1+0x234] ;  /* 0x0002340001197983 */ /* 0x000ea80000300800 */
[----:B------:R-:W2:Y:S04]  /*1f140*/  LDL.LU R26, [R1+0x238] ;  /* 0x00023800011a7983 */ /* 0x000ea80000300800 */
[----:B------:R-:W2:Y:S04]  /*1f150*/  LDL.LU R27, [R1+0x23c] ;  /* 0x00023c00011b7983 */ /* 0x000ea80000300800 */
[----:B------:R-:W-:Y:S04]  /*1f160*/  STL.64 [R1+0x2810], R10 ;  /* 0x0028100a01007387 */ /* 0x000fe80000100a00 */
[----:B------:R4:W-:Y:S02]  /*1f170*/  STL.64 [R1+0x2808], R8 ;  /* 0x0028080801007387 */ /* 0x0009e40000100a00 */
[----:B----4-:R-:W-:-:S02]  /*1f180*/  IMAD.MOV.U32 R8, RZ, RZ, R28 ;  /* 0x000000ffff087224 */ /* 0x010fc400078e001c */
[----:B------:R-:W4:Y:S04]  /*1f190*/  LDL.LU R28, [R1+0x285c] ;  /* 0x00285c00011c7983 */ /* 0x000f280000300800 */
[----:B------:R-:W5:Y:S04]  /*1f1a0*/  LDL.LU R9, [R1+0x2e4] ;  /* 0x0002e40001097983 */ /* 0x000f680000300800 */
[----:B------:R-:W2:Y:S04]  /*1f1b0*/  LDL.LU R10, [R1+0x2e8] ;  /* 0x0002e800010a7983 */ /* 0x000ea80000300800 */
[----:B------:R-:W2:Y:S04]  /*1f1c0*/  LDL.LU R11, [R1+0x2ec] ;  /* 0x0002ec00010b7983 */ /* 0x000ea80000300800 */
[----:B--2---:R-:W-:Y:S04]  /*1f1d0*/  STL.64 [R1+0x2820], R10 ;  /* 0x0028200a01007387 */ /* 0x004fe80000100a00 */
[----:B-----5:R0:W-:Y:S04]  /*1f1e0*/  STL.64 [R1+0x2818], R8 ;  /* 0x0028180801007387 */ /* 0x0201e80000100a00 */
[----:B0-----:R-:W2:Y:S01]  /*1f1f0*/  LDL.LU R8, [R1+0x300] ;  /* 0x0003000001087983 */ /* 0x001ea20000300800 */
[----:B----4-:R-:W-:-:S03]  /*1f200*/  IMAD.MOV.U32 R9, RZ, RZ, R28 ;  /* 0x000000ffff097224 */ /* 0x010fc600078e001c */
[----:B------:R-:W4:Y:S01]  /*1f210*/  LDL.LU R28, [R1+0x2858] ;  /* 0x00285800011c7983 */ /* 0x000f220000300800 */
[----:B------:R-:W-:Y:S03]  /*1f220*/  HMMA.16816.F32 R24, R12, R6, R24 ;  /* 0x000000060c18723c */ /* 0x000fe60000001818 */
[----:B------:R-:W2:Y:S04]  /*1f230*/  LDL.LU R10, [R1+0x308] ;  /* 0x00030800010a7983 */ /* 0x000ea80000300800 */
[----:B------:R-:W2:Y:S04]  /*1f240*/  LDL.LU R11, [R1+0x30c] ;  /* 0x00030c00010b7983 */ /* 0x000ea80000300800 */
[----:B------:R-:W5:Y:S04]  /*1f250*/  LDL.LU R16, [R1+0x310] ;  /* 0x0003100001107983 */ /* 0x000f680000300800 */
[----:B------:R-:W5:Y:S04]  /*1f260*/  LDL.LU R17, [R1+0x314] ;  /* 0x0003140001117983 */ /* 0x000f680000300800 */
[----:B------:R-:W5:Y:S01]  /*1f270*/  LDL.LU R18, [R1+0x318] ;  /* 0x0003180001127983 */ /* 0x000f620000300800 */
[----:B------:R-:W-:-:S03]  /*1f280*/  IMAD.MOV.U32 R23, RZ, RZ, R26 ;  /* 0x000000ffff177224 */ /* 0x000fc600078e001a */
[----:B------:R0:W-:Y:S01]  /*1f290*/  STL [R1+0x60], R24 ;  /* 0x0000601801007387 */ /* 0x0001e20000100800 */
[----:B------:R-:W-:-:S03]  /*1f2a0*/  IMAD.MOV.U32 R22, RZ, RZ, R27 ;  /* 0x000000ffff167224 */ /* 0x000fc600078e001b */
[----:B------:R-:W2:Y:S01]  /*1f2b0*/  LDL.LU.64 R26, [R1+0x2850] ;  /* 0x00285000011a7983 */ /* 0x000ea20000300a00 */
[----:B----4-:R-:W-:Y:S02]  /*1f2c0*/  IMAD.MOV.U32 R19, RZ, RZ, R28 ;  /* 0x000000ffff137224 */ /* 0x010fe400078e001c */
[----:B------:R-:W-:Y:S02]  /*1f2d0*/  IMAD.MOV.U32 R28, RZ, RZ, R25 ;  /* 0x000000ffff1c7224 */ /* 0x000fe400078e0019 */
[----:B0-----:R-:W2:Y:S02]  /*1f2e0*/  LDL.LU.64 R24, [R1+0x2848] ;  /* 0x0028480001187983 */ /* 0x001ea40000300a00 */
        /* <DEDUP_REMOVED lines=10> */
[----:B------:R-:W3:Y:S04]  /*1f390*/  LDL.LU R6, [R1+0x2c8] ;  /* 0x0002c80001067983 */ /* 0x000ee80000300800 */
[----:B------:R-:W3:Y:S01]  /*1f3a0*/  LDL.LU R7, [R1+0x2cc] ;  /* 0x0002cc0001077983 */ /* 0x000ee20000300800 */
[----:B--2---:R-:W-:Y:S03]  /*1f3b0*/  HMMA.16816.F32 R24, R12, R2, R24 ;  /* 0x000000020c18723c */ /* 0x004fe60000001818 */
[----:B---3--:R-:W-:Y:S04]  /*1f3c0*/  STL.64 [R1+0x27f8], R6 ;  /* 0x0027f80601007387 */ /* 0x008fe80000100a00 */
[----:B----4-:R0:W-:Y:S04]  /*1f3d0*/  STL.64 [R1+0x27f0], R4 ;  /* 0x0027f00401007387 */ /* 0x0101e80000100a00 */
[----:B0-----:R-:W2:Y:S04]  /*1f3e0*/  LDL.LU R4, [R1+0x2d0] ;  /* 0x0002d00001047983 */ /* 0x001ea80000300800 */
[----:B------:R-:W2:Y:S04]  /*1f3f0*/  LDL.LU R5, [R1+0x2d4] ;  /* 0x0002d40001057983 */ /* 0x000ea80000300800 */
[----:B------:R-:W2:Y:S04]  /*1f400*/  LDL.LU R6, [R1+0x2d8] ;  /* 0x0002d80001067983 */ /* 0x000ea80000300800 */
[----:B------:R-:W2:Y:S04]  /*1f410*/  LDL.LU R7, [R1+0x2dc] ;  /* 0x0002dc0001077983 */ /* 0x000ea80000300800 */
[----:B------:R-:W3:Y:S04]  /*1f420*/  LDL.LU R12, [R1+0x680] ;  /* 0x00068000010c7983 */ /* 0x000ee80000300800 */
[----:B------:R-:W4:Y:S04]  /*1f430*/  LDL.LU R13, [R1+0x67c] ;  /* 0x00067c00010d7983 */ /* 0x000f280000300800 */
[----:B------:R-:W2:Y:S04]  /*1f440*/  LDL.LU R14, [R1+0x678] ;  /* 0x00067800010e7983 */ /* 0x000ea80000300800 */
[----:B------:R-:W5:Y:S04]  /*1f450*/  LDL.LU R15, [R1+0x674] ;  /* 0x00067400010f7983 */ /* 0x000f680000300800 */
[----:B------:R0:W-:Y:S04]  /*1f460*/  STL.64 [R1+0x2500], R26 ;  /* 0x0025001a01007387 */ /* 0x0001e80000100a00 */
[----:B0-----:R-:W5:Y:S04]  /*1f470*/  LDL.LU R27, [R1+0x6b0] ;  /* 0x0006b000011b7983 */ /* 0x001f680000300800 */
[----:B------:R0:W-:Y:S01]  /*1f480*/  STL.64 [R1+0x24f8], R24 ;  /* 0x0024f81801007387 */ /* 0x0001e20000100a00 */
[----:B---3--:R-:W-:-:S02]  /*1f490*/  F2FP.F16.E5M2.UNPACK_B R12, R12 ;  /* 0x0000000cff0c723e */ /* 0x008fc400020004ff */
[----:B----4-:R-:W-:Y:S02]  /*1f4a0*/  F2FP.F16.E5M2.UNPACK_B R13, R13 ;  /* 0x0000000dff0d723e */ /* 0x010fe400020004ff */
[----:B--2---:R-:W-:Y:S02]  /*1f4b0*/  F2FP.F16.E5M2.UNPACK_B R14, R14 ;  /* 0x0000000eff0e723e */ /* 0x004fe400020004ff */
[----:B-----5:R-:W-:-:S07]  /*1f4c0*/  F2FP.F16.E5M2.UNPACK_B R15, R15 ;  /* 0x0000000fff0f723e */ /* 0x020fce00020004ff */
[C---:B------:R-:W-:Y:S01]  /*1f4d0*/  HMMA.16816.F32 R16, R12.reuse, R20, R16 ;  /* 0x000000140c10723c */ /* 0x040fe20000001810 */
[----:B------:R1:W-:Y:S04]  /*1f4e0*/  STL [R1+0x27dc], R27 ;  /* 0x0027dc1b01007387 */ /* 0x0003e80000100800 */
[----:B0-----:R-:W2:Y:S04]  /*1f4f0*/  LDL.LU R24, [R1+0x2b0] ;  /* 0x0002b00001187983 */ /* 0x001ea80000300800 */
[----:B------:R-:W2:Y:S04]  /*1f500*/  LDL.LU R25, [R1+0x2b4] ;  /* 0x0002b40001197983 */ /* 0x000ea80000300800 */
[----:B------:R-:W2:Y:S04]  /*1f510*/  LDL.LU R26, [R1+0x2b8] ;  /* 0x0002b800011a7983 */ /* 0x000ea80000300800 */
[----:B-1----:R-:W2:Y:S04]  /*1f520*/  LDL.LU R27, [R1+0x2bc] ;  /* 0x0002bc00011b7983 */ /* 0x002ea80000300800 */
[----:B------:R-:W-:Y:S04]  /*1f530*/  STL.64 [R1+0x40], R16 ;  /* 0x0000401001007387 */ /* 0x000fe80000100a00 */
[----:B------:R0:W-:Y:S04]  /*1f540*/  STL.64 [R1+0x48], R18 ;  /* 0x0000481201007387 */ /* 0x0001e80000100a00 */
[----:B0-----:R-:W3:Y:S04]  /*1f550*/  LDL.LU.64 R18, [R1+0x2830] ;  /* 0x0028300001127983 */ /* 0x001ee80000300a00 */
[----:B------:R-:W4:Y:S01]  /*1f560*/  LDL.LU.64 R16, [R1+0x2828] ;  /* 0x0028280001107983 */ /* 0x000f220000300a00 */
[----:B---3--:R-:W-:-:S15]  /*1f570*/  HMMA.16816.F32 R8, R12, R18, R8 ;  /* 0x000000120c08723c */ /* 0x008fde0000001808 */
[----:B------:R-:W-:-:S04]  /*1f580*/  NOP ;  /* 0x0000000000007918 */ /* 0x000fc80000000000 */
        /* <DEDUP_REMOVED lines=9> */
[----:B------:R-:W4:Y:S04]  /*1f620*/  LDL.LU.64 R8, [R1+0x2808] ;  /* 0x0028080001087983 */ /* 0x000f280000300a00 */
[----:B------:R-:W-:Y:S04]  /*1f630*/  STL.64 [R1+0x27c0], R18 ;  /* 0x0027c01201007387 */ /* 0x000fe80000100a00 */
[----:B------:R0:W-:Y:S04]  /*1f640*/  STL.64 [R1+0x27b8], R16 ;  /* 0x0027b81001007387 */ /* 0x0001e80000100a00 */
[----:B0-----:R-:W5:Y:S04]  /*1f650*/  LDL.LU R16, [R1+0x280] ;  /* 0x0002800001107983 */ /* 0x001f680000300800 */
[----:B------:R-:W5:Y:S04]  /*1f660*/  LDL.LU R17, [R1+0x284] ;  /* 0x0002840001117983 */ /* 0x000f680000300800 */
[----:B------:R-:W5:Y:S01]  /*1f670*/  LDL.LU R18, [R1+0x288] ;  /* 0x0002880001127983 */ /* 0x000f620000300800 */
[----:B------:R-:W-:-:S03]  /*1f680*/  IMAD.MOV.U32 R19, RZ, RZ, R29 ;  /* 0x000000ffff137224 */ /* 0x000fc600078e001d */
[----:B------:R-:W2:Y:S01]  /*1f690*/  LDL.LU R29, [R1+0x2800] ;  /* 0x00280000011d7983 */ /* 0x000ea20000300800 */
        /* <DEDUP_REMOVED lines=10> */
[----:B0-----:R-:W2:Y:S04]  /*1f740*/  LDL.LU.64 R6, [R1+0x27e8] ;  /* 0x0027e80001067983 */ /* 0x001ea80000300a00 */
[----:B------:R-:W3:Y:S04]  /*1f750*/  LDL.LU.64 R4, [R1+0x27e0] ;  /* 0x0027e00001047983 */ /* 0x000ee80000300a00 */
[----:B------:R-:W-:Y:S04]  /*1f760*/  STL.64 [R1+0x27a0], R10 ;  /* 0x0027a00a01007387 */ /* 0x000fe80000100a00 */
[----:B------:R0:W-:Y:S04]  /*1f770*/  STL.64 [R1+0x2798], R8 ;  /* 0x0027980801007387 */ /* 0x0001e80000100a00 */
[----:B0-----:R-:W3:Y:S04]  /*1f780*/  LDL.LU R8, [R1+0x2a0] ;  /* 0x0002a00001087983 */ /* 0x001ee80000300800 */
[----:B------:R-:W3:Y:S04]  /*1f790*/  LDL.LU R9, [R1+0x2a4] ;  /* 0x0002a40001097983 */ /* 0x000ee80000300800 */
[----:B------:R-:W3:Y:S04]  /*1f7a0*/  LDL.LU R10, [R1+0x2a8] ;  /* 0x0002a800010a7983 */ /* 0x000ee80000300800 */
[----:B------:R-:W3:Y:S01]  /*1f7b0*/  LDL.LU R11, [R1+0x2ac] ;  /* 0x0002ac00010b7983 */ /* 0x000ee20000300800 */
[----:B--2---:R-:W-:-:S15]  /*1f7c0*/  HMMA.16816.F32 R24, R12, R6, R24 ;  /* 0x000000060c18723c */ /* 0x004fde0000001818 */
[----:B------:R-:W-:-:S04]  /*1f7d0*/  NOP ;  /* 0x0000000000007918 */ /* 0x000fc80000000000 */
[----:B------:R-:W-:Y:S04]  /*1f7e0*/  STL.64 [R1+0x1a0], R24 ;  /* 0x0001a01801007387 */ /* 0x000fe80000100a00 */
[----:B------:R0:W-:Y:S04]  /*1f7f0*/  STL.64 [R1+0x1a8], R26 ;  /* 0x0001a81a01007387 */ /* 0x0001e80000100a00 */
[----:B0-----:R-:W2:Y:S01]  /*1f800*/  LDL.LU R27, [R1+0x27dc] ;  /* 0x0027dc00011b7983 */ /* 0x001ea20000300800 */
[C---:B---3--:R-:W-:Y:S03]  /*1f810*/  HMMA.16816.F32 R8, R12.reuse, R4, R8 ;  /* 0x000000040c08723c */ /* 0x048fe60000001808 */
[----:B------:R-:W-:Y:S04]  /*1f820*/  STL.64 [R1+0x2780], R6 ;  /* 0x0027800601007387 */ /* 0x000fe80000100a00 */
[----:B------:R5:W-:Y:S02]  /*1f830*/  STL.64 [R1+0x2778], R4 ;  /* 0x0027780401007387 */ /* 0x000be40000100a00 */
[----:B-----5:R-:W-:Y:S01]  /*1f840*/  HMMA.16816.F32 R4, R12, R2, R16 ;  /* 0x000000020c04723c */ /* 0x020fe20000001810 */
[----:B------:R-:W-:-:S09]  /*1f850*/  IMAD.MOV.U32 R25, RZ, RZ, R29 ;  /* 0x000000ffff197224 */ /* 0x000fd200078e001d */
[----:B------:R-:W-:Y:S04]  /*1f860*/  STL.64 [R1+0x1c0], R8 ;  /* 0x0001c00801007387 */ /* 0x000fe80000100a00 */
[----:B------:R-:W-:Y:S05]  /*1f870*/  STL.64 [R1+0x1c8], R10 ;  /* 0x0001c80a01007387 */ /* 0x000fea0000100a00 */
[----:B------:R-:W-:Y:S04]  /*1f880*/  STL.64 [R1+0x1b0], R4 ;  /* 0x0001b00401007387 */ /* 0x000fe80000100a00 */
[----:B------:R-:W-:Y:S04]  /*1f890*/  STL.64 [R1+0x1b8], R6 ;  /* 0x0001b80601007387 */ /* 0x000fe80000100a00 */
[----:B------:R-:W3:Y:S04]  /*1f8a0*/  LDL.LU R24, [R1+0x4c0] ;  /* 0x0004c00001187983 */ /* 0x000ee80000300800 */
[----:B------:R-:W4:Y:S04]  /*1f8b0*/  LDL.LU R29, [R1+0x27d8] ;  /* 0x0027d800011d7983 */ /* 0x000f280000300800 */
[----:B------:R-:W5:Y:S01]  /*1f8c0*/  LDL.LU R26, [R1+0x4c8] ;  /* 0x0004c800011a7983 */ /* 0x000f620000300800 */
[----:B--2---:R-:W-:-:S03]  /*1f8d0*/  F2FP.F16.E5M2.UNPACK_B R12, R27 ;  /* 0x0000001bff0c723e */ /* 0x004fc600020004ff */
[----:B------:R-:W5:Y:S04]  /*1f8e0*/  LDL.LU R27, [R1+0x4cc] ;  /* 0x0004cc00011b7983 */ /* 0x000f680000300800 */
[----:B-----5:R4:W-:Y:S04]  /*1f8f0*/  STL.64 [R1+0x2700], R26 ;  /* 0x0027001a01007387 */ /* 0x0209e80000100a00 */
[----:B---3--:R0:W-:Y:S01]  /*1f900*/  STL.64 [R1+0x26f8], R24 ;  /* 0x0026f81801007387 */ /* 0x0081e20000100a00 */
[----:B----4-:R-:W-:-:S03]  /*1f910*/  IMAD.MOV.U32 R26, RZ, RZ, R29 ;  /* 0x000000ffff1a7224 */ /* 0x010fc600078e001d */
[----:B0-----:R-:W2:Y:S04]  /*1f920*/  LDL.LU R24, [R1+0x4e0] ;  /* 0x0004e00001187983 */ /* 0x001ea80000300800 */
[----:B------:R-:W2:Y:S04]  /*1f930*/  LDL.LU R25, [R1+0x4e4] ;  /* 0x0004e40001197983 */ /* 0x000ea80000300800 */
[----:B------:R-:W3:Y:S04]  /*1f940*/  LDL.LU R29, [R1+0x27d4] ;  /* 0x0027d400011d7983 */ /* 0x000ee80000300800 */
[----:B------:R-:W4:Y:S04]  /*1f950*/  LDL.LU R27, [R1+0x4ec] ;  /* 0x0004ec00011b7983 */ /* 0x000f280000300800 */
[----:B----4-:R-:W-:Y:S04]  /*1f960*/  STL.64 [R1+0x2710], R26 ;  /* 0x0027101a01007387 */ /* 0x010fe80000100a00 */
[----:B--2---:R0:W-:Y:S04]  /*1f970*/  STL.64 [R1+0x2708], R24 ;  /* 0x0027081801007387 */ /* 0x0041e80000100a00 */
[----:B0-----:R-:W2:Y:S04]  /*1f980*/  LDL.LU R24, [R1+0x4f0] ;  /* 0x0004f00001187983 */ /* 0x001ea80000300800 */
[----:B------:R-:W2:Y:S04]  /*1f990*/  LDL.LU R25, [R1+0x4f4] ;  /* 0x0004f40001197983 */ /* 0x000ea80000300800 */
[----:B------:R-:W4:Y:S01]  /*1f9a0*/  LDL.LU R26, [R1+0x4f8] ;  /* 0x0004f800011a7983 */ /* 0x000f220000300800 */
[----:B---3--:R-:W-:Y:S01]  /*1f9b0*/  IMAD.MOV.U32 R27, RZ, RZ, R29 ;  /* 0x000000ffff1b7224 */ /* 0x008fe200078e001d */
[----:B------:R-:W-:-:S02]  /*1f9c0*/  F2FP.F16.E5M2.UNPACK_B R13, R0 ;  /* 0x00000000ff0d723e */ /* 0x000fc400020004ff */
[----:B------:R-:W3:Y:S04]  /*1f9d0*/  LDL.LU R29, [R1+0x27d0] ;  /* 0x0027d000011d7983 */ /* 0x000ee80000300800 */
[----:B------:R-:W5:Y:S04]  /*1f9e0*/  LDL.LU R0, [R1+0x694] ;  /* 0x0006940001007983 */ /* 0x000f680000300800 */
[----:B----4-:R-:W-:Y:S04]  /*1f9f0*/  STL.64 [R1+0x2720], R26 ;  /* 0x0027201a01007387 */ /* 0x010fe80000100a00 */
[----:B--2---:R0:W-:Y:S04]  /*1fa00*/  STL.64 [R1+0x2718], R24 ;  /* 0x0027181801007387 */ /* 0x0041e80000100a00 */
[----:B0-----:R-:W2:Y:S04]  /*1fa10*/  LDL.LU R24, [R1+0x500] ;  /* 0x0005000001187983 */ /* 0x001ea80000300800 */
[----:B------:R-:W2:Y:S04]  /*1fa20*/  LDL.LU R25, [R1+0x504] ;  /* 0x0005040001197983 */ /* 0x000ea80000300800 */
[----:B------:R-:W4:Y:S04]  /*1fa30*/  LDL.LU R26, [R1+0x508] ;  /* 0x00050800011a7983 */ /* 0x000f280000300800 */
[----:B------:R-:W4:Y:S01]  /*1fa40*/  LDL.LU R27, [R1+0x50c] ;  /* 0x00050c00011b7983 */ /* 0x000f220000300800 */
[----:B---3--:R-:W-:-:S03]  /*1fa50*/  IMAD.MOV.U32 R8, RZ, RZ, R29 ;  /* 0x000000ffff087224 */ /* 0x008fc600078e001d */
[----:B----4-:R-:W-:Y:S04]  /*1fa60*/  STL.64 [R1+0x2730], R26 ;  /* 0x0027301a01007387 */ /* 0x010fe80000100a00 */
[----:B--2---:R0:W-:Y:S04]  /*1fa70*/  STL.64 [R1+0x2728], R24 ;  /* 0x0027281801007387 */ /* 0x0041e80000100a00 */
[----:B0-----:R-:W2:Y:S04]  /*1fa80*/  LDL.LU R24, [R1+0x510] ;  /* 0x0005100001187983 */ /* 0x001ea80000300800 */
[----:B------:R-:W2:Y:S04]  /*1fa90*/  LDL.LU R25, [R1+0x514] ;  /* 0x0005140001197983 */ /* 0x000ea80000300800 */
[----:B------:R-:W3:Y:S04]  /*1faa0*/  LDL.LU R26, [R1+0x518] ;  /* 0x00051800011a7983 */ /* 0x000ee80000300800 */
[----:B------:R-:W3:Y:S04]  /*1fab0*/  LDL.LU R27, [R1+0x51c] ;  /* 0x00051c00011b7983 */ /* 0x000ee80000300800 */
[----:B------:R-:W4:Y:S04]  /*1fac0*/  LDL.LU R4, [R1+0x3c0] ;  /* 0x0003c00001047983 */ /* 0x000f280000300800 */
[----:B------:R-:W4:Y:S04]  /*1fad0*/  LDL.LU R5, [R1+0x3c4] ;  /* 0x0003c40001057983 */ /* 0x000f280000300800 */
        /* <DEDUP_REMOVED lines=8> */
[----:B0-----:R-:W2:Y:S01]  /*1fb60*/  LDL.LU R8, [R1+0x410] ;  /* 0x0004100001087983 */ /* 0x001ea20000300800 */
[----:B------:R-:W-:-:S03]  /*1fb70*/  IMAD.MOV.U32 R9, RZ, RZ, R29 ;  /* 0x000000ffff097224 */ /* 0x000fc600078e001d */
[----:B------:R-:W2:Y:S04]  /*1fb80*/  LDL.LU R29, [R1+0x27c8] ;  /* 0x0027c800011d7983 */ /* 0x000ea80000300800 */
[----:B------:R-:W3:Y:S04]  /*1fb90*/  LDL.LU R10, [R1+0x418] ;  /* 0x00041800010a7983 */ /* 0x000ee80000300800 */
[----:B------:R-:W3:Y:S04]  /*1fba0*/  LDL.LU R11, [R1+0x41c] ;  /* 0x00041c00010b7983 */ /* 0x000ee80000300800 */
[----:B------:R-:W3:Y:S04]  /*1fbb0*/  LDL.LU R16, [R1+0x470] ;  /* 0x0004700001107983 */ /* 0x000ee80000300800 */
[----:B------:R-:W3:Y:S04]  /*1fbc0*/  LDL.LU R17, [R1+0x474] ;  /* 0x0004740001117983 */ /* 0x000ee80000300800 */
[----:B------:R-:W3:Y:S04]  /*1fbd0*/  LDL.LU R18, [R1+0x478] ;  /* 0x0004780001127983 */ /* 0x000ee80000300800 */
[----:B------:R-:W3:Y:S01]  /*1fbe0*/  LDL.LU R15, [R1+0x6a8] ;  /* 0x0006a800010f7983 */ /* 0x000ee20000300800 */
[----:B--2---:R-:W-:-:S03]  /*1fbf0*/  IMAD.MOV.U32 R19, RZ, RZ, R29 ;  /* 0x000000ffff137224 */ /* 0x004fc600078e001d */
[----:B------:R-:W2:Y:S04]  /*1fc00*/  LDL.LU R29, [R1+0x6a4] ;  /* 0x0006a400011d7983 */ /* 0x000ea80000300800 */
[----:B------:R-:W-:Y:S04]  /*1fc10*/  STL.64 [R1+0x2790], R6 ;  /* 0x0027900601007387 */ /* 0x000fe80000100a00 */
[----:B----4-:R0:W-:Y:S04]  /*1fc20*/  STL.64 [R1+0x2788], R4 ;  /* 0x0027880401007387 */ /* 0x0101e80000100a00 */
[----:B0-----:R-:W4:Y:S04]  /*1fc30*/  LDL.LU R4, [R1+0x3d0] ;  /* 0x0003d00001047983 */ /* 0x001f280000300800 */
[----:B------:R-:W4:Y:S04]  /*1fc40*/  LDL.LU R5, [R1+0x3d4] ;  /* 0x0003d40001057983 */ /* 0x000f280000300800 */
[----:B------:R-:W4:Y:S04]  /*1fc50*/  LDL.LU R6, [R1+0x3d8] ;  /* 0x0003d80001067983 */ /* 0x000f280000300800 */
[----:B------:R-:W4:Y:S04]  /*1fc60*/  LDL.LU R7, [R1+0x3dc] ;  /* 0x0003dc0001077983 */ /* 0x000f280000300800 */
        /* <DEDUP_REMOVED lines=12> */
[----:B------:R-:W-:-:S02]  /*1fd30*/  F2FP.F16.E5M2.UNPACK_B R14, R15 ;  /* 0x0000000fff0e723e */ /* 0x000fc400020004ff */
[----:B------:R-:W-:Y:S01]  /*1fd40*/  F2FP.F16.E5M2.UNPACK_B R15, R29 ;  /* 0x0000001dff0f723e */ /* 0x000fe200020004ff */
[----:B---3--:R-:W-:Y:S04]  /*1fd50*/  STL.64 [R1+0x2760], R26 ;  /* 0x0027601a01007387 */ /* 0x008fe80000100a00 */
[----:B--2---:R0:W-:Y:S04]  /*1fd60*/  STL.64 [R1+0x2758], R24 ;  /* 0x0027581801007387 */ /* 0x0041e80000100a00 */
[----:B0-----:R-:W2:Y:S04]  /*1fd70*/  LDL.LU R24, [R1+0x320] ;  /* 0x0003200001187983 */ /* 0x001ea80000300800 */
[----:B------:R-:W2:Y:S04]  /*1fd80*/  LDL.LU R25, [R1+0x324] ;  /* 0x0003240001197983 */ /* 0x000ea80000300800 */
[----:B------:R-:W3:Y:S04]  /*1fd90*/  LDL.LU R26, [R1+0x328] ;  /* 0x00032800011a7983 */ /* 0x000ee80000300800 */
[----:B------:R-:W3:Y:S01]  /*1fda0*/  LDL.LU R27, [R1+0x32c] ;  /* 0x00032c00011b7983 */ /* 0x000ee20000300800 */
[C---:B------:R-:W-:Y:S03]  /*1fdb0*/  HMMA.16816.F32 R16, R12.reuse, R20, R16 ;  /* 0x000000140c10723c */ /* 0x040fe60000001810 */
        /* <DEDUP_REMOVED lines=20> */
[----:B0-----:R-:W4:Y:S04]  /*1ff00*/  LDL.LU.64 R10, [R1+0x27a0] ;  /* 0x0027a000010a7983 */ /* 0x001f280000300a00 */
[----:B------:R-:W2:Y:S01]  /*1ff10*/  LDL.LU.64 R8, [R1+0x2798] ;  /* 0x0027980001087983 */ /* 0x000ea20000300a00 */
[----:B----4-:R-:W-:-:S15]  /*1ff20*/  HMMA.16816.F32 R4, R12, R10, R4 ;  /* 0x0000000a0c04723c */ /* 0x010fde0000001804 */
        /* <DEDUP_REMOVED lines=10> */
[----:B------:R-:W3:Y:S01]  /*1ffd0*/  LDL.LU.64 R4, [R1+0x2778] ;  /* 0x0027780001047983 */ /* 0x000ee20000300a00 */
[----:B--2---:R-:W-:-:S15]  /*1ffe0*/  HMMA.16816.F32 R24, R12, R6, R24 ;  /* 0x000000060c18723c */ /* 0x004fde0000001818 */
[----:B------:R-:W-:-:S04]  /*1fff0*/  NOP ;  /* 0x0000000000007918 */ /* 0x000fc80000000000 */
[----:B------:R-:W-:Y:S04]  /*20000*/  STL.64 [R1+0x290], R24 ;  /* 0x0002901801007387 */ /* 0x000fe80000100a00 */
[----:B------:R0:W-:Y:S01]  /*20010*/  STL [R1+0x298], R26 ;  /* 0x0002981a01007387 */ /* 0x0001e20000100800 */
[----:B------:R-:W-:-:S03]  /*20020*/  IMAD.MOV.U32 R29, RZ, RZ, R27 ;  /* 0x000000ffff1d7224 */ /* 0x000fc600078e001b */
[----:B0-----:R-:W3:Y:S04]  /*20030*/  LDL.LU.64 R26, [R1+0x2770] ;  /* 0x00277000011a7983 */ /* 0x001ee80000300a00 */
[----:B------:R-:W3:Y:S04]  /*20040*/  LDL.LU.64 R24, [R1+0x2768] ;  /* 0x0027680001187983 */ /* 0x000ee80000300a00 */
[----:B------:R-:W-:Y:S01]  /*20050*/  STL [R1+0x2480], R29 ;  /* 0x0024801d01007387 */ /* 0x000fe20000100800 */
[----:B---3--:R-:W-:-:S15]  /*20060*/  HMMA.16816.F32 R24, R12, R4, R24 ;  /* 0x000000040c18723c */ /* 0x008fde0000001818 */
        /* <DEDUP_REMOVED lines=8> */
[----:B------:R0:W-:Y:S04]  /*200f0*/  STL.64 [R1+0x2b0], R12 ;  /* 0x0002b00c01007387 */ /* 0x0001e80000100a00 */
[----:B------:R1:W-:Y:S01]  /*20100*/  STL [R1+0x2b8], R14 ;  /* 0x0002b80e01007387 */ /* 0x0003e20000100800 */
[----:B------:R-:W-:-:S03]  /*20110*/  IMAD.MOV.U32 R29, RZ, RZ, R15 ;  /* 0x000000ffff1d7224 */ /* 0x000fc600078e000f */
[----:B0-----:R-:W3:Y:S04]  /*20120*/  LDL.LU R13, [R1+0x6a0] ;  /* 0x0006a000010d7983 */ /* 0x001ee80000300800 */
[----:B-1----:R-:W4:Y:S04]  /*20130*/  LDL.LU R14, [R1+0x69c] ;  /* 0x00069c00010e7983 */ /* 0x002f280000300800 */
[----:B------:R-:W2:Y:S04]  /*20140*/  LDL.LU R15, [R1+0x698] ;  /* 0x00069800010f7983 */ /* 0x000ea80000300800 */
[----:B------:R-:W-:Y:S01]  /*20150*/  STL [R1+0x2484], R29 ;  /* 0x0024841d01007387 */ /* 0x000fe20000100800 */
[----:B---3--:R-:W-:-:S02]  /*20160*/  F2FP.F16.E5M2.UNPACK_B R12, R13 ;  /* 0x0000000dff0c723e */ /* 0x008fc400020004ff */
[----:B----4-:R-:W-:Y:S02]  /*20170*/  F2FP.F16.E5M2.UNPACK_B R13, R14 ;  /* 0x0000000eff0d723e */ /* 0x010fe400020004ff */
[----:B--2---:R-:W-:Y:S02]  /*20180*/  F2FP.F16.E5M2.UNPACK_B R14, R15 ;  /* 0x0000000fff0e723e */ /* 0x004fe400020004ff */
[----:B-----5:R-:W-:-:S07]  /*20190*/  F2FP.F16.E5M2.UNPACK_B R15, R0 ;  /* 0x00000000ff0f723e */ /* 0x020fce00020004ff */
        /* <DEDUP_REMOVED lines=9> */
[----:B------:R0:W-:Y:S01]  /*20230*/  STL [R1+0x328], R26 ;  /* 0x0003281a01007387 */ /* 0x0001e20000100800 */
[----:B------:R-:W-:-:S03]  /*20240*/  IMAD.MOV.U32 R29, RZ, RZ, R27 ;  /* 0x000000ffff1d7224 */ /* 0x000fc600078e001b */
[----:B0-----:R-:W2:Y:S04]  /*20250*/  LDL.LU.64 R26, [R1+0x2730] ;  /* 0x00273000011a7983 */ /* 0x001ea80000300a00 */
[----:B------:R-:W2:Y:S04]  /*20260*/  LDL.LU.64 R24, [R1+0x2728] ;  /* 0x0027280001187983 */ /* 0x000ea80000300a00 */
[----:B------:R-:W-:Y:S01]  /*20270*/  STL [R1+0x2488], R29 ;  /* 0x0024881d01007387 */ /* 0x000fe20000100800 */
[----:B--2---:R-:W-:Y:S03]  /*20280*/  HMMA.16816.F32 R16, R12, R16, R24 ;  /* 0x000000100c10723c */ /* 0x004fe60000001818 */
[----:B------:R-:W2:Y:S04]  /*20290*/  LDL.LU.64 R26, [R1+0x2720] ;  /* 0x00272000011a7983 */ /* 0x000ea80000300a00 */
[----:B------:R-:W2:-:S12]  /*202a0*/  LDL.LU.64 R24, [R1+0x2718] ;  /* 0x0027180001187983 */ /* 0x000e980000300a00 */
[----:B------:R0:W-:Y:S04]  /*202b0*/  STL.64 [R1+0x310], R16 ;  /* 0x0003101001007387 */ /* 0x0001e80000100a00 */
[----:B------:R1:W-:Y:S04]  /*202c0*/  STL.64 [R1+0x318], R18 ;  /* 0x0003181201007387 */ /* 0x0003e80000100a00 */
[----:B0-----:R-:W3:Y:S04]  /*202d0*/  LDL.LU R16, [R1+0x4d0] ;  /* 0x0004d00001107983 */ /* 0x001ee80000300800 */
[----:B------:R-:W3:Y:S04]  /*202e0*/  LDL.LU R17, [R1+0x4d4] ;  /* 0x0004d40001117983 */ /* 0x000ee80000300800 */
[----:B-1----:R-:W3:Y:S04]  /*202f0*/  LDL.LU R18, [R1+0x4d8] ;  /* 0x0004d80001127983 */ /* 0x002ee80000300800 */
[----:B------:R-:W3:Y:S01]  /*20300*/  LDL.LU R19, [R1+0x4dc] ;  /* 0x0004dc0001137983 */ /* 0x000ee20000300800 */
        /* <DEDUP_REMOVED lines=8> */
[C---:B---3--:R-:W-:Y:S08]  /*20390*/  HMMA.16816.F32 R16, R12.reuse, R6, R16 ;  /* 0x000000060c10723c */ /* 0x048ff00000001810 */
[C---:B--2---:R-:W-:Y:S01]  /*203a0*/  HMMA.16816.F32 R8, R12.reuse, R8, R24 ;  /* 0x000000080c08723c */ /* 0x044fe20000001818 */
[----:B------:R-:W2:Y:S04]  /*203b0*/  LDL.LU.64 R26, [R1+0x2700] ;  /* 0x00270000011a7983 */ /* 0x000ea80000300a00 */
[----:B------:R-:W2:Y:S06]  /*203c0*/  LDL.LU.64 R24, [R1+0x26f8] ;  /* 0x0026f80001187983 */ /* 0x000eac0000300a00 */
[----:B------:R-:W-:Y:S01]  /*203d0*/  IMAD.MOV.U32 R0, RZ, RZ, R19 ;  /* 0x000000ffff007224 */ /* 0x000fe200078e0013 */
[----:B------:R-:W-:Y:S07]  /*203e0*/  STL.64 [R1+0x2e0], R16 ;  /* 0x0002e01001007387 */ /* 0x000fee0000100a00 */
[----:B------:R-:W-:Y:S04]  /*203f0*/  STL.64 [R1+0x2f0], R8 ;  /* 0x0002f00801007387 */ /* 0x000fe80000100a00 */
[----:B------:R-:W-:Y:S04]  /*20400*/  STL.64 [R1+0x2f8], R10 ;  /* 0x0002f80a01007387 */ /* 0x000fe80000100a00 */
[----:B------:R0:W-:Y:S04]  /*20410*/  STL [R1+0x2e8], R18 ;  /* 0x0002e81201007387 */ /* 0x0001e80000100800 */
[----:B------:R-:W-:Y:S04]  /*20420*/  STL [R1+0x2490], R0 ;  /* 0x0024900001007387 */ /* 0x000fe80000100800 */
[----:B------:R-:W3:Y:S04]  /*20430*/  LDL R19, [R1+0x56c] ;  /* 0x00056c0001137983 */ /* 0x000ee80000100800 */
[----:B0-----:R-:W3:Y:S01]  /*20440*/  LDL R18, [R1+0x568] ;  /* 0x0005680001127983 */ /* 0x001ee20000100800 */
[----:B--2---:R-:W-:-:S15]  /*20450*/  HMMA.16816.F32 R4, R12, R4, R24 ;  /* 0x000000040c04723c */ /* 0x004fde0000001818 */
[----:B------:R-:W-:-:S04]  /*20460*/  NOP ;  /* 0x0000000000007918 */ /* 0x000fc80000000000 */
[----:B------:R-:W-:Y:S04]  /*20470*/  STL.64 [R1+0x2d0], R4 ;  /* 0x0002d00401007387 */ /* 0x000fe80000100a00 */
[----:B------:R-:W-:Y:S04]  /*20480*/  STL.64 [R1+0x2d8], R6 ;  /* 0x0002d80601007387 */ /* 0x000fe80000100a00 */
[----:B------:R-:W2:Y:S04]  /*20490*/  LDL R16, [R1+0x548] ;  /* 0x0005480001107983 */ /* 0x000ea80000100800 */
[----:B------:R-:W2:Y:S04]  /*204a0*/  LDL R17, [R1+0x54c] ;  /* 0x00054c0001117983 */ /* 0x000ea80000100800 */
        /* <DEDUP_REMOVED lines=12> */
[----:B------:R-:W3:Y:S04]  /*20570*/  LDL.LU R4, [R1+0x6c8] ;  /* 0x0006c80001047983 */ /* 0x000ee80000300800 */
[----:B------:R-:W4:Y:S04]  /*20580*/  LDL.LU R5, [R1+0x6c4] ;  /* 0x0006c40001057983 */ /* 0x000f280000300800 */
[----:B------:R-:W5:Y:S04]  /*20590*/  LDL R10, [R1+0x538] ;  /* 0x00053800010a7983 */ /* 0x000f680000100800 */
[----:B------:R-:W5:Y:S04]  /*205a0*/  LDL R11, [R1+0x53c] ;  /* 0x00053c00010b7983 */ /* 0x000f680000100800 */
[----:B------:R-:W2:Y:S04]  /*205b0*/  LDL R8, [R1+0x558] ;  /* 0x0005580001087983 */ /* 0x000ea80000100800 */
[----:B------:R-:W2:Y:S04]  /*205c0*/  LDL R9, [R1+0x55c] ;  /* 0x00055c0001097983 */ /* 0x000ea80000100800 */
[----:B------:R-:W3:Y:S04]  /*205d0*/  LDL R20, [R1+0x588] ;  /* 0x0005880001147983 */ /* 0x000ee80000100800 */
[----:B------:R-:W3:Y:S04]  /*205e0*/  LDL R21, [R1+0x58c] ;  /* 0x00058c0001157983 */ /* 0x000ee80000100800 */
[----:B-----5:R-:W-:Y:S04]  /*205f0*/  STL.64 [R1+0x26c0], R10 ;  /* 0x0026c00a01007387 */ /* 0x020fe80000100a00 */
[----:B--2---:R0:W-:Y:S04]  /*20600*/  STL.64 [R1+0x26b8], R8 ;  /* 0x0026b80801007387 */ /* 0x0041e80000100a00 */
[----:B0-----:R-:W2:Y:S04]  /*20610*/  LDL.LU R8, [R1+0x440] ;  /* 0x0004400001087983 */ /* 0x001ea80000300800 */
[----:B------:R-:W2:Y:S04]  /*20620*/  LDL.LU R9, [R1+0x444] ;  /* 0x0004440001097983 */ /* 0x000ea80000300800 */
[----:B------:R-:W5:Y:S04]  /*20630*/  LDL.LU R10, [R1+0x448] ;  /* 0x00044800010a7983 */ /* 0x000f680000300800 */
[----:B------:R-:W5:Y:S01]  /*20640*/  LDL.LU R11, [R1+0x44c] ;  /* 0x00044c00010b7983 */ /* 0x000f620000300800 */
[----:B------:R-:W-:Y:S03]  /*20650*/  HMMA.16816.F32 R12, R12, R2, R16 ;  /* 0x000000020c0c723c */ /* 0x000fe60000001810 */
[----:B-----5:R-:W-:Y:S04]  /*20660*/  STL.64 [R1+0x26d0], R10 ;  /* 0x0026d00a01007387 */ /* 0x020fe80000100a00 */
[----:B--2---:R0:W-:Y:S04]  /*20670*/  STL.64 [R1+0x26c8], R8 ;  /* 0x0026c80801007387 */ /* 0x0041e80000100a00 */
[----:B0-----:R-:W2:Y:S04]  /*20680*/  LDL.LU R8, [R1+0x430] ;  /* 0x0004300001087983 */ /* 0x001ea80000300800 */
[----:B------:R-:W2:Y:S04]  /*20690*/  LDL.LU R9, [R1+0x434] ;  /* 0x0004340001097983 */ /* 0x000ea80000300800 */
[----:B------:R-:W2:Y:S04]  /*206a0*/  LDL.LU R10, [R1+0x438] ;  /* 0x00043800010a7983 */ /* 0x000ea80000300800 */
[----:B------:R-:W2:Y:S04]  /*206b0*/  LDL.LU R11, [R1+0x43c] ;  /* 0x00043c00010b7983 */ /* 0x000ea80000300800 */
[----:B------:R-:W5:Y:S04]  /*206c0*/  LDL R6, [R1+0x578] ;  /* 0x0005780001067983 */ /* 0x000f680000100800 */
[----:B------:R-:W2:Y:S04]  /*206d0*/  LDL R7, [R1+0x57c] ;  /* 0x00057c0001077983 */ /* 0x000ea80000100800 */
[----:B------:R-:W2:Y:S04]  /*206e0*/  LDL.LU R24, [R1+0x490] ;  /* 0x0004900001187983 */ /* 0x000ea80000300800 */
[----:B------:R-:W2:Y:S04]  /*206f0*/  LDL.LU R25, [R1+0x494] ;  /* 0x0004940001197983 */ /* 0x000ea80000300800 */
[----:B------:R-:W2:Y:S04]  /*20700*/  LDL.LU R26, [R1+0x498] ;  /* 0x00049800011a7983 */ /* 0x000ea80000300800 */
[----:B------:R-:W2:Y:S04]  /*20710*/  LDL.LU R27, [R1+0x49c] ;  /* 0x00049c00011b7983 */ /* 0x000ea80000300800 */
[----:B------:R-:W2:Y:S04]  /*20720*/  LDL.LU.64 R18, [R1+0x26f0] ;  /* 0x0026f00001127983 */ /* 0x000ea80000300a00 */
[----:B------:R-:W2:Y:S04]  /*20730*/  LDL.LU.64 R16, [R1+0x26e8] ;  /* 0x0026e80001107983 */ /* 0x000ea80000300a00 */
[----:B------:R0:W-:Y:S04]  /*20740*/  STL.64 [R1+0x2a0], R12 ;  /* 0x0002a00c01007387 */ /* 0x0001e80000100a00 */
[----:B------:R-:W0:Y:S04]  /*20750*/  LDL.LU R2, [R1+0x6d0] ;  /* 0x0006d00001027983 */ /* 0x000e280000300800 */
[----:B------:R-:W2:Y:S01]  /*20760*/  LDL.LU R3, [R1+0x6cc] ;  /* 0x0006cc0001037983 */ /* 0x000ea20000300800 */
[----:B------:R-:W-:-:S02]  /*20770*/  IMAD.MOV.U32 R0, RZ, RZ, R14 ;  /* 0x000000ffff007224 */ /* 0x000fc400078e000e */
[----:B------:R-:W-:Y:S01]  /*20780*/  IMAD.MOV.U32 R29, RZ, RZ, R15 ;  /* 0x000000ffff1d7224 */ /* 0x000fe200078e000f */
[----:B---3--:R-:W-:Y:S02]  /*20790*/  F2FP.F16.E5M2.UNPACK_B R14, R4 ;  /* 0x00000004ff0e723e */ /* 0x008fe400020004ff */
[----:B----4-:R-:W-:Y:S02]  /*207a0*/  F2FP.F16.E5M2.UNPACK_B R15, R5 ;  /* 0x00000005ff0f723e */ /* 0x010fe400020004ff */
[----:B------:R-:W-:Y:S02]  /*207b0*/  F2FP.F16.E5M2.UNPACK_B R20, R20 ;  /* 0x00000014ff14723e */ /* 0x000fe400020004ff */
[----:B------:R-:W-:Y:S02]  /*207c0*/  F2FP.F16.E5M2.UNPACK_B R21, R21 ;  /* 0x00000015ff15723e */ /* 0x000fe400020004ff */
[----:B0-----:R-:W-:Y:S02]  /*207d0*/  F2FP.F16.E5M2.UNPACK_B R12, R2 ;  /* 0x00000002ff0c723e */ /* 0x001fe400020004ff */
[----:B--2---:R-:W-:-:S07]  /*207e0*/  F2FP.F16.E5M2.UNPACK_B R13, R3 ;  /* 0x00000003ff0d723e */ /* 0x004fce00020004ff */
[----:B------:R-:W-:-:S15]  /*207f0*/  HMMA.16816.F32 R16, R12, R20, R16 ;  /* 0x000000140c10723c */ /* 0x000fde0000001810 */
[----:B------:R-:W-:-:S04]  /*20800*/  NOP ;  /* 0x0000000000007918 */ /* 0x000fc80000000000 */
[----:B------:R-:W-:Y:S04]  /*20810*/  STL.64 [R1+0x3c0], R16 ;  /* 0x0003c01001007387 */ /* 0x000fe80000100a00 */
[----:B------:R0:W-:Y:S04]  /*20820*/  STL.64 [R1+0x3c8], R18 ;  /* 0x0003c81201007387 */ /* 0x0001e80000100a00 */
[----:B0-----:R-:W2:Y:S04]  /*20830*/  LDL.LU.64 R18, [R1+0x26e0] ;  /* 0x0026e00001127983 */ /* 0x001ea80000300a00 */
[----:B------:R-:W3:Y:S04]  /*20840*/  LDL.LU.64 R16, [R1+0x26d8] ;  /* 0x0026d80001107983 */ /* 0x000ee80000300a00 */
[----:B------:R-:W-:Y:S04]  /*20850*/  STL.64 [R1+0x26a0], R22 ;  /* 0x0026a01601007387 */ /* 0x000fe80000100a00 */
[----:B------:R0:W-:Y:S04]  /*20860*/  STL.64 [R1+0x2698], R20 ;  /* 0x0026981401007387 */ /* 0x0001e80000100a00 */
[----:B0-----:R-:W4:Y:S04]  /*20870*/  LDL.LU R20, [R1+0x4a0] ;  /* 0x0004a00001147983 */ /* 0x001f280000300800 */
[----:B------:R-:W4:Y:S04]  /*20880*/  LDL.LU R21, [R1+0x4a4] ;  /* 0x0004a40001157983 */ /* 0x000f280000300800 */
[----:B------:R-:W4:Y:S04]  /*20890*/  LDL.LU R22, [R1+0x4a8] ;  /* 0x0004a80001167983 */ /* 0x000f280000300800 */
[----:B------:R-:W4:Y:S01]  /*208a0*/  LDL.LU R23, [R1+0x4ac] ;  /* 0x0004ac0001177983 */ /* 0x000f220000300800 */
[----:B--2---:R-:W-:-:S02]  /*208b0*/  F2FP.F16.E5M2.UNPACK_B R18, R18 ;  /* 0x00000012ff12723e */ /* 0x004fc400020004ff */
[----:B------:R-:W-:-:S07]  /*208c0*/  F2FP.F16.E5M2.UNPACK_B R19, R19 ;  /* 0x00000013ff13723e */ /* 0x000fce00020004ff */
[----:B------:R-:W-:-:S15]  /*208d0*/  HMMA.16816.F32 R8, R12, R18, R8 ;  /* 0x000000120c08723c */ /* 0x000fde0000001808 */
[----:B------:R-:W-:-:S04]  /*208e0*/  NOP ;  /* 0x0000000000007918 */ /* 0x000fc80000000000 */
[----:B------:R-:W-:Y:S04]  /*208f0*/  STL.64 [R1+0x400], R8 ;  /* 0x0004000801007387 */ /* 0x000fe80000100a00 */
[----:B------:R0:W-:Y:S04]  /*20900*/  STL.64 [R1+0x408], R10 ;  /* 0x0004080a01007387 */ /* 0x0001e80000100a00 */
[----:B0-----:R-:W2:Y:S04]  /*20910*/  LDL.LU.64 R10, [R1+0x26d0] ;  /* 0x0026d000010a7983 */ /* 0x001ea80000300a00 */
[----:B------:R-:W2:Y:S01]  /*20920*/  LDL.LU.64 R8, [R1+0x26c8] ;  /* 0x0026c80001087983 */ /* 0x000ea20000300a00 */
[----:B---3--:R-:W-:-:S02]  /*20930*/  F2FP.F16.E5M2.UNPACK_B R16, R16 ;  /* 0x00000010ff10723e */ /* 0x008fc400020004ff */
[----:B------:R-:W-:-:S07]  /*20940*/  F2FP.F16.E5M2.UNPACK_B R17, R17 ;  /* 0x00000011ff11723e */ /* 0x000fce00020004ff */
[----:B--2---:R-:W-:-:S15]  /*20950*/  HMMA.16816.F32 R8, R12, R16, R8 ;  /* 0x000000100c08723c */ /* 0x004fde0000001808 */
        /* <DEDUP_REMOVED lines=11> */
[----:B-----5:R-:W-:-:S02]  /*20a10*/  F2FP.F16.E5M2.UNPACK_B R6, R6 ;  /* 0x00000006ff06723e */ /* 0x020fc400020004ff */
[----:B------:R-:W-:Y:S02]  /*20a20*/  F2FP.F16.E5M2.UNPACK_B R7, R7 ;  /* 0x00000007ff07723e */ /* 0x000fe400020004ff */
[----:B--2---:R-:W-:Y:S02]  /*20a30*/  F2FP.F16.E5M2.UNPACK_B R10, R10 ;  /* 0x0000000aff0a723e */ /* 0x004fe400020004ff */
[----:B------:R-:W-:Y:S02]  /*20a40*/  F2FP.F16.E5M2.UNPACK_B R11, R11 ;  /* 0x0000000bff0b723e */ /* 0x000fe400020004ff */
[----:B---3--:R-:W-:Y:S02]  /*20a50*/  F2FP.F16.E5M2.UNPACK_B R8, R8 ;  /* 0x00000008ff08723e */ /* 0x008fe400020004ff */
[----:B------:R-:W-:-:S03]  /*20a60*/  F2FP.F16.E5M2.UNPACK_B R9, R9 ;  /* 0x00000009ff09723e */ /* 0x000fc600020004ff */
[----:B----4-:R-:W-:-:S15]  /*20a70*/  HMMA.16816.F32 R16, R12, R10, R16 ;  /* 0x0000000a0c10723c */ /* 0x010fde0000001810 */
[----:B------:R-:W-:-:S04]  /*20a80*/  NOP ;  /* 0x0000000000007918 */ /* 0x000fc80000000000 */
[----:B------:R-:W-:Y:S04]  /*20a90*/  STL.64 [R1+0x4d0], R16 ;  /* 0x0004d01001007387 */ /* 0x000fe80000100a00 */
[----:B------:R0:W-:Y:S04]  /*20aa0*/  STL.64 [R1+0x4d8], R18 ;  /* 0x0004d81201007387 */ /* 0x0001e80000100a00 */
[----:B------:R-:W-:Y:S04]  /*20ab0*/  STL.64 [R1+0x2670], R10 ;  /* 0x0026700a01007387 */ /* 0x000fe80000100a00 */
[----:B------:R1:W-:Y:S01]  /*20ac0*/  STL.64 [R1+0x2668], R8 ;  /* 0x0026680801007387 */ /* 0x0003e20000100a00 */
[C---:B0-----:R-:W-:Y:S08]  /*20ad0*/  HMMA.16816.F32 R16, R12.reuse, R8, R20 ;  /* 0x000000080c10723c */ /* 0x041ff00000001814 */
[----:B-1----:R-:W-:Y:S11]  /*20ae0*/  HMMA.16816.F32 R8, R12, R6, R24 ;  /* 0x000000060c08723c */ /* 0x002ff60000001818 */
[----:B------:R-:W-:Y:S04]  /*20af0*/  STL.64 [R1+0x4e0], R16 ;  /* 0x0004e01001007387 */ /* 0x000fe80000100a00 */
[----:B------:R-:W-:Y:S04]  /*20b00*/  STL.64 [R1+0x4e8], R18 ;  /* 0x0004e81201007387 */ /* 0x000fe80000100a00 */
[----:B------:R-:W2:Y:S04]  /*20b10*/  LDL.LU R24, [R1+0x170] ;  /* 0x0001700001187983 */ /* 0x000ea80000300800 */
        /* <DEDUP_REMOVED lines=37> */
[----:B------:R-:W2:Y:S04]  /*20d70*/  LDL R4, [R1+0x598] ;  /* 0x0005980001047983 */ /* 0x000ea80000100800 */
[----:B------:R-:W2:Y:S04]  /*20d80*/  LDL R5, [R1+0x59c] ;  /* 0x00059c0001057983 */ /* 0x000ea80000100800 */
[----:B------:R-:W2:Y:S04]  /*20d90*/  LDL R2, [R1+0x5a8] ;  /* 0x0005a80001027983 */ /* 0x000ea80000100800 */
[----:B------:R-:W2:Y:S04]  /*20da0*/  LDL R3, [R1+0x5ac] ;  /* 0x0005ac0001037983 */ /* 0x000ea80000100800 */
[----:B------:R-:W2:Y:S04]  /*20db0*/  LDL.LU R16, [R1+0x450] ;  /* 0x0004500001107983 */ /* 0x000ea80000300800 */
[----:B------:R-:W2:Y:S04]  /*20dc0*/  LDL.LU R17, [R1+0x454] ;  /* 0x0004540001117983 */ /* 0x000ea80000300800 */
[----:B------:R-:W2:Y:S04]  /*20dd0*/  LDL.LU R18, [R1+0x458] ;  /* 0x0004580001127983 */ /* 0x000ea80000300800 */
[----:B------:R-:W2:Y:S04]  /*20de0*/  LDL.LU R19, [R1+0x45c] ;  /* 0x00045c0001137983 */ /* 0x000ea80000300800 */
[----:B-----5:R-:W-:Y:S04]  /*20df0*/  STL.64 [R1+0x2680], R10 ;  /* 0x0026800a01007387 */ /* 0x020fe80000100a00 */
        /* <DEDUP_REMOVED lines=9> */
[----:B------:R-:W5:Y:S04]  /*20e90*/  LDL.LU R26, [R1+0x388] ;  /* 0x00038800011a7983 */ /* 0x000f680000300800 */
[----:B------:R-:W5:Y:S04]  /*20ea0*/  LDL.LU R27, [R1+0x38c] ;  /* 0x00038c00011b7983 */ /* 0x000f680000300800 */
[----:B-----5:R-:W-:Y:S04]  /*20eb0*/  STL.64 [R1+0x2650], R26 ;  /* 0x0026501a01007387 */ /* 0x020fe80000100a00 */
[----:B---3--:R0:W-:Y:S04]  /*20ec0*/  STL.64 [R1+0x2648], R24 ;  /* 0x0026481801007387 */ /* 0x0081e80000100a00 */
[----:B0-----:R-:W3:Y:S04]  /*20ed0*/  LDL.LU R24, [R1+0x390] ;  /* 0x0003900001187983 */ /* 0x001ee80000300800 */
[----:B------:R-:W3:Y:S04]  /*20ee0*/  LDL.LU R25, [R1+0x394] ;  /* 0x0003940001197983 */ /* 0x000ee80000300800 */
[----:B------:R-:W5:Y:S04]  /*20ef0*/  LDL.LU R26, [R1+0x398] ;  /* 0x00039800011a7983 */ /* 0x000f680000300800 */
[----:B------:R-:W5:Y:S01]  /*20f00*/  LDL.LU R27, [R1+0x39c] ;  /* 0x00039c00011b7983 */ /* 0x000f620000300800 */
[----:B--2---:R-:W-:-:S02]  /*20f10*/  F2FP.F16.E5M2.UNPACK_B R4, R4 ;  /* 0x00000004ff04723e */ /* 0x004fc400020004ff */
[----:B------:R-:W-:-:S07]  /*20f20*/  F2FP.F16.E5M2.UNPACK_B R5, R5 ;  /* 0x00000005ff05723e */ /* 0x000fce00020004ff */
[----:B------:R-:W-:Y:S01]  /*20f30*/  HMMA.16816.F32 R20, R12, R4, R20 ;  /* 0x000000040c14723c */ /* 0x000fe20000001814 */
[----:B-----5:R-:W-:Y:S04]  /*20f40*/  STL.64 [R1+0x2660], R26 ;  /* 0x0026601a01007387 */ /* 0x020fe80000100a00 */
[----:B---3--:R0:W-:Y:S04]  /*20f50*/  STL.64 [R1+0x2658], R24 ;  /* 0x0026581801007387 */ /* 0x0081e80000100a00 */
[----:B0-----:R-:W2:Y:S04]  /*20f60*/  LDL.LU R24, [R1+0x3a0] ;  /* 0x0003a00001187983 */ /* 0x001ea80000300800 */
[----:B------:R-:W2:Y:S04]  /*20f70*/  LDL.LU R25, [R1+0x3a4] ;  /* 0x0003a40001197983 */ /* 0x000ea80000300800 */
[----:B------:R-:W2:Y:S04]  /*20f80*/  LDL.LU R26, [R1+0x3a8] ;  /* 0x0003a800011a7983 */ /* 0x000ea80000300800 */
[----:B------:R-:W2:Y:S04]  /*20f90*/  LDL.LU R27, [R1+0x3ac] ;  /* 0x0003ac00011b7983 */ /* 0x000ea80000300800 */
[----:B------:R-:W-:Y:S04]  /*20fa0*/  STL.64 [R1+0x520], R20 ;  /* 0x0005201401007387 */ /* 0x000fe80000100a00 */
[----:B------:R0:W-:Y:S04]  /*20fb0*/  STL.64 [R1+0x528], R22 ;  /* 0x0005281601007387 */ /* 0x0001e80000100a00 */
[----:B0-----:R-:W3:Y:S04]  /*20fc0*/  LDL.LU.64 R22, [R1+0x26b0] ;  /* 0x0026b00001167983 */ /* 0x001ee80000300a00 */
[----:B------:R-:W3:Y:S01]  /*20fd0*/  LDL.LU.64 R20, [R1+0x26a8] ;  /* 0x0026a80001147983 */ /* 0x000ee20000300a00 */
[----:B------:R-:W-:-:S02]  /*20fe0*/  F2FP.F16.E5M2.UNPACK_B R2, R2 ;  /* 0x00000002ff02723e */ /* 0x000fc400020004ff */
[----:B------:R-:W-:-:S07]  /*20ff0*/  F2FP.F16.E5M2.UNPACK_B R3, R3 ;  /* 0x00000003ff03723e */ /* 0x000fce00020004ff */
[----:B---3--:R-:W-:Y:S01]  /*21000*/  HMMA.16816.F32 R12, R12, R2, R20 ;  /* 0x000000020c0c723c */ /* 0x008fe20000001814 */
[----:B------:R-:W3:Y:S04]  /*21010*/  LDL.LU.64 R22, [R1+0x26a0] ;  /* 0x0026a00001167983 */ /* 0x000ee80000300a00 */
[----:B------:R-:W5:-:S14]  /*21020*/  LDL.LU.64 R20, [R1+0x2698] ;  /* 0x0026980001147983 */ /* 0x000f5c0000300a00 */
[----:B------:R0:W-:Y:S04]  /*21030*/  STL.64 [R1+0x4f0], R12 ;  /* 0x0004f00c01007387 */ /* 0x0001e80000100a00 */
[----:B------:R1:W-:Y:S04]  /*21040*/  STL.64 [R1+0x4f8], R14 ;  /* 0x0004f80e01007387 */ /* 0x0003e80000100a00 */
[----:B0-----:R-:W2:Y:S04]  /*21050*/  LDL.LU R12, [R1+0x6c0] ;  /* 0x0006c000010c7983 */ /* 0x001ea80000300800 */
[----:B------:R-:W3:Y:S04]  /*21060*/  LDL.LU R13, [R1+0x6bc] ;  /* 0x0006bc00010d7983 */ /* 0x000ee80000300800 */
[----:B-1----:R-:W4:Y:S04]  /*21070*/  LDL.LU R14, [R1+0x6b8] ;  /* 0x0006b800010e7983 */ /* 0x002f280000300800 */
[----:B------:R-:W5:Y:S01]  /*21080*/  LDL.LU R15, [R1+0x6b4] ;  /* 0x0006b400010f7983 */ /* 0x000f620000300800 */
[----:B--2---:R-:W-:-:S02]  /*21090*/  F2FP.F16.E5M2.UNPACK_B R12, R12 ;  /* 0x0000000cff0c723e */ /* 0x004fc400020004ff */
[----:B---3--:R-:W-:Y:S02]  /*210a0*/  F2FP.F16.E5M2.UNPACK_B R13, R13 ;  /* 0x0000000dff0d723e */ /* 0x008fe400020004ff */
[----:B----4-:R-:W-:Y:S02]  /*210b0*/  F2FP.F16.E5M2.UNPACK_B R14, R14 ;  /* 0x0000000eff0e723e */ /* 0x010fe400020004ff */
[----:B-----5:R-:W-:-:S07]  /*210c0*/  F2FP.F16.E5M2.UNPACK_B R15, R15 ;  /* 0x0000000fff0f723e */ /* 0x020fce00020004ff */
[----:B------:R-:W-:-:S15]  /*210d0*/  HMMA.16816.F32 R16, R12, R20, R16 ;  /* 0x000000140c10723c */ /* 0x000fde0000001810 */
        /* <DEDUP_REMOVED lines=43> */
[----:B0-----:R-:W3:Y:S04]  /*21390*/  LDL.LU R4, [R1+0x1f0] ;  /* 0x0001f00001047983 */ /* 0x001ee80000300800 */
[----:B------:R-:W3:Y:S04]  /*213a0*/  LDL.LU R5, [R1+0x1f4] ;  /* 0x0001f40001057983 */ /* 0x000ee80000300800 */
[----:B------:R-:W3:Y:S04]  /*213b0*/  LDL.LU R6, [R1+0x1f8] ;  /* 0x0001f80001067983 */ /* 0x000ee80000300800 */
[----:B------:R-:W3:Y:S01]  /*213c0*/  LDL.LU R7, [R1+0x1fc] ;  /* 0x0001fc0001077983 */ /* 0x000ee20000300800 */
[----:B--2---:R-:W-:Y:S03]  /*213d0*/  HMMA.16816.F32 R12, R12, R2, R24 ;  /* 0x000000020c0c723c */ /* 0x004fe60000001818 */
[----:B------:R-:W2:Y:S04]  /*213e0*/  LDL.LU.64 R26, [R1+0x2620] ;  /* 0x00262000011a7983 */ /* 0x000ea80000300a00 */
[----:B------:R-:W2:-:S12]  /*213f0*/  LDL.LU.64 R24, [R1+0x2618] ;  /* 0x0026180001187983 */ /* 0x000e980000300a00 */
[----:B------:R0:W-:Y:S04]  /*21400*/  STL.64 [R1+0x460], R12 ;  /* 0x0004600c01007387 */ /* 0x0001e80000100a00 */
[----:B------:R1:W-:Y:S04]  /*21410*/  STL.64 [R1+0x468], R14 ;  /* 0x0004680e01007387 */ /* 0x0003e80000100a00 */
[----:B0-----:R-:W4:Y:S04]  /*21420*/  LDL.LU R12, [R1+0x700] ;  /* 0x00070000010c7983 */ /* 0x001f280000300800 */
[----:B------:R-:W5:Y:S04]  /*21430*/  LDL.LU R13, [R1+0x6fc] ;  /* 0x0006fc00010d7983 */ /* 0x000f680000300800 */
[----:B-1----:R-:W2:Y:S04]  /*21440*/  LDL.LU R14, [R1+0x6f8] ;  /* 0x0006f800010e7983 */ /* 0x002ea80000300800 */
[----:B------:R-:W3:Y:S01]  /*21450*/  LDL.LU R15, [R1+0x6f4] ;  /* 0x0006f400010f7983 */ /* 0x000ee20000300800 */
[----:B----4-:R-:W-:-:S02]  /*21460*/  F2FP.F16.E5M2.UNPACK_B R12, R12 ;  /* 0x0000000cff0c723e */ /* 0x010fc400020004ff */
[----:B-----5:R-:W-:Y:S02]  /*21470*/  F2FP.F16.E5M2.UNPACK_B R13, R13 ;  /* 0x0000000dff0d723e */ /* 0x020fe400020004ff */
[----:B--2---:R-:W-:Y:S02]  /*21480*/  F2FP.F16.E5M2.UNPACK_B R14, R14 ;  /* 0x0000000eff0e723e */ /* 0x004fe400020004ff */
[----:B---3--:R-:W-:-:S07]  /*21490*/  F2FP.F16.E5M2.UNPACK_B R15, R15 ;  /* 0x0000000fff0f723e */ /* 0x008fce00020004ff */
[----:B------:R-:W-:-:S15]  /*214a0*/  HMMA.16816.F32 R24, R12, R20, R24 ;  /* 0x000000140c18723c */ /* 0x000fde0000001818 */
        /* <DEDUP_REMOVED lines=11> */
[C---:B------:R-:W-:Y:S03]  /*21560*/  HMMA.16816.F32 R4, R12.reuse, R16, R4 ;  /* 0x000000100c04723c */ /* 0x040fe60000001804 */
[----:B------:R-:W-:Y:S05]  /*21570*/  STL.64 [R1+0x25c0], R18 ;  /* 0x0025c01201007387 */ /* 0x000fea0000100a00 */
[----:B---3--:R-:W-:-:S15]  /*21580*/  HMMA.16816.F32 R20, R12, R18, R20 ;  /* 0x000000120c14723c */ /* 0x008fde0000001814 */
[----:B------:R-:W-:-:S04]  /*21590*/  NOP ;  /* 0x0000000000007918 */ /* 0x000fc80000000000 */
[----:B------:R-:W-:Y:S04]  /*215a0*/  STL.64 [R1+0x430], R20 ;  /* 0x0004301401007387 */ /* 0x000fe80000100a00 */
[----:B------:R-:W-:Y:S04]  /*215b0*/  STL.64 [R1+0x438], R22 ;  /* 0x0004381601007387 */ /* 0x000fe80000100a00 */
[----:B------:R-:W-:Y:S04]  /*215c0*/  STL.64 [R1+0x25b8], R16 ;  /* 0x0025b81001007387 */ /* 0x000fe80000100a00 */
        /* <DEDUP_REMOVED lines=56> */
[----:B-----5:R-:W-:Y:S04]  /*21950*/  STL.64 [R1+0x25e0], R22 ;  /* 0x0025e01601007387 */ /* 0x020fe80000100a00 */
[----:B----4-:R0:W-:Y:S04]  /*21960*/  STL.64 [R1+0x25d8], R20 ;  /* 0x0025d81401007387 */ /* 0x0101e80000100a00 */
[----:B0-----:R-:W4:Y:S04]  /*21970*/  LDL.LU R20, [R1+0x140] ;  /* 0x0001400001147983 */ /* 0x001f280000300800 */
[----:B------:R-:W4:Y:S04]  /*21980*/  LDL.LU R21, [R1+0x144] ;  /* 0x0001440001157983 */ /* 0x000f280000300800 */
[----:B------:R-:W5:Y:S04]  /*21990*/  LDL.LU R22, [R1+0x148] ;  /* 0x0001480001167983 */ /* 0x000f680000300800 */
[----:B------:R-:W5:Y:S04]  /*219a0*/  LDL.LU R23, [R1+0x14c] ;  /* 0x00014c0001177983 */ /* 0x000f680000300800 */
        /* <DEDUP_REMOVED lines=10> */
[----:B------:R-:W5:Y:S04]  /*21a50*/  LDL.LU R16, [R1+0x130] ;  /* 0x0001300001107983 */ /* 0x000f680000300800 */
[----:B------:R-:W5:Y:S04]  /*21a60*/  LDL.LU R17, [R1+0x134] ;  /* 0x0001340001117983 */ /* 0x000f680000300800 */
[----:B------:R-:W5:Y:S04]  /*21a70*/  LDL.LU R18, [R1+0x138] ;  /* 0x0001380001127983 */ /* 0x000f680000300800 */
[----:B------:R-:W5:Y:S04]  /*21a80*/  LDL.LU R19, [R1+0x13c] ;  /* 0x00013c0001137983 */ /* 0x000f680000300800 */
        /* <DEDUP_REMOVED lines=27> */
[----:B0-----:R-:W4:Y:S04]  /*21c40*/  LDL.LU.64 R6, [R1+0x2600] ;  /* 0x0026000001067983 */ /* 0x001f280000300a00 */
[----:B------:R-:W3:Y:S01]  /*21c50*/  LDL.LU.64 R4, [R1+0x25f8] ;  /* 0x0025f80001047983 */ /* 0x000ee20000300a00 */
[----:B----4-:R-:W-:-:S15]  /*21c60*/  HMMA.16816.F32 R20, R12, R6, R20 ;  /* 0x000000060c14723c */ /* 0x010fde0000001814 */
        /* <DEDUP_REMOVED lines=9> */
[----:B0-----:R-:W3:Y:S04]  /*21d00*/  LDL.LU.64 R22, [R1+0x25e0] ;  /* 0x0025e00001167983 */ /* 0x001ee80000300a00 */
[----:B------:R-:W3:Y:S02]  /*21d10*/  LDL.LU.64 R20, [R1+0x25d8] ;  /* 0x0025d80001147983 */ /* 0x000ee40000300a00 */
[----:B---3--:R-:W-:Y:S02]  /*21d20*/  HMMA.16816.F32 R12, R12, R2, R20 ;  /* 0x000000020c0c723c */ /* 0x008fe40000001814 */
[----:B------:R-:W3:Y:S04]  /*21d30*/  LDL.LU.64 R22, [R1+0x25d0] ;  /* 0x0025d00001167983 */ /* 0x000ee80000300a00 */
[----:B------:R-:W5:-:S13]  /*21d40*/  LDL.LU.64 R20, [R1+0x25c8] ;  /* 0x0025c80001147983 */ /* 0x000f5a0000300a00 */
[----:B------:R0:W-:Y:S04]  /*21d50*/  STL.64 [R1+0x3b0], R12 ;  /* 0x0003b00c01007387 */ /* 0x0001e80000100a00 */
[----:B------:R1:W-:Y:S04]  /*21d60*/  STL.64 [R1+0x3b8], R14 ;  /* 0x0003b80e01007387 */ /* 0x0003e80000100a00 */
[----:B0-----:R-:W4:Y:S04]  /*21d70*/  LDL.LU R12, [R1+0x6e0] ;  /* 0x0006e000010c7983 */ /* 0x001f280000300800 */
[----:B------:R-:W2:Y:S04]  /*21d80*/  LDL.LU R13, [R1+0x6dc] ;  /* 0x0006dc00010d7983 */ /* 0x000ea80000300800 */
[----:B-1----:R-:W3:Y:S04]  /*21d90*/  LDL.LU R14, [R1+0x6d8] ;  /* 0x0006d800010e7983 */ /* 0x002ee80000300800 */
[----:B------:R-:W5:Y:S01]  /*21da0*/  LDL.LU R15, [R1+0x6d4] ;  /* 0x0006d400010f7983 */ /* 0x000f620000300800 */
[----:B----4-:R-:W-:-:S02]  /*21db0*/  F2FP.F16.E5M2.UNPACK_B R12, R12 ;  /* 0x0000000cff0c723e */ /* 0x010fc400020004ff */
[----:B--2---:R-:W-:Y:S02]  /*21dc0*/  F2FP.F16.E5M2.UNPACK_B R13, R13 ;  /* 0x0000000dff0d723e */ /* 0x004fe400020004ff */
[----:B---3--:R-:W-:Y:S02]  /*21dd0*/  F2FP.F16.E5M2.UNPACK_B R14, R14 ;  /* 0x0000000eff0e723e */ /* 0x008fe400020004ff */
        /* <DEDUP_REMOVED lines=47> */
[----:B------:R1:W-:Y:S04]  /*220d0*/  STL.64 [R1+0x268], R14 ;  /* 0x0002680e01007387 */ /* 0x0003e80000100a00 */
[----:B0-----:R-:W3:Y:S04]  /*220e0*/  LDL.LU R12, [R1+0x720] ;  /* 0x00072000010c7983 */ /* 0x001ee80000300800 */
[----:B------:R-:W4:Y:S04]  /*220f0*/  LDL.LU R13, [R1+0x71c] ;  /* 0x00071c00010d7983 */ /* 0x000f280000300800 */
[----:B-1----:R-:W5:Y:S04]  /*22100*/  LDL.LU R14, [R1+0x718] ;  /* 0x00071800010e7983 */ /* 0x002f680000300800 */
[----:B------:R-:W2:Y:S01]  /*22110*/  LDL.LU R15, [R1+0x714] ;  /* 0x00071400010f7983 */ /* 0x000ea20000300800 */
[----:B---3--:R-:W-:-:S02]  /*22120*/  F2FP.F16.E5M2.UNPACK_B R12, R12 ;  /* 0x0000000cff0c723e */ /* 0x008fc400020004ff */
[----:B----4-:R-:W-:Y:S02]  /*22130*/  F2FP.F16.E5M2.UNPACK_B R13, R13 ;  /* 0x0000000dff0d723e */ /* 0x010fe400020004ff */
[----:B-----5:R-:W-:Y:S02]  /*22140*/  F2FP.F16.E5M2.UNPACK_B R14, R14 ;  /* 0x0000000eff0e723e */ /* 0x020fe400020004ff */
[----:B--2---:R-:W-:-:S07]  /*22150*/  F2FP.F16.E5M2.UNPACK_B R15, R15 ;  /* 0x0000000fff0f723e */ /* 0x004fce00020004ff */
        /* <DEDUP_REMOVED lines=38> */
[----:B0-----:R-:W4:Y:S01]  /*223c0*/  LDL.LU R8, [R1+0x60] ;  /* 0x0000600001087983 */ /* 0x001f220000300800 */
[----:B------:R-:W-:-:S02]  /*223d0*/  IMAD.MOV.U32 R9, RZ, RZ, R28 ;  /* 0x000000ffff097224 */ /* 0x000fc400078e001c */
[----:B------:R-:W-:Y:S02]  /*223e0*/  IMAD.MOV.U32 R10, RZ, RZ, R23 ;  /* 0x000000ffff0a7224 */ /* 0x000fe400078e0017 */
[----:B------:R-:W-:-:S07]  /*223f0*/  IMAD.MOV.U32 R11, RZ, RZ, R22 ;  /* 0x000000ffff0b7224 */ /* 0x000fce00078e0016 */
[----:B----4-:R-:W-:-:S15]  /*22400*/  HMMA.16816.F32 R8, R12, R6, R8 ;  /* 0x000000060c08723c */ /* 0x010fde0000001808 */
[----:B------:R-:W-:-:S04]  /*22410*/  NOP ;  /* 0x0000000000007918 */ /* 0x000fc80000000000 */
[----:B------:R-:W-:Y:S04]  /*22420*/  STL.64 [R1+0x1d0], R8 ;  /* 0x0001d00801007387 */ /* 0x000fe80000100a00 */
[----:B------:R3:W-:Y:S02]  /*22430*/  STL.64 [R1+0x1d8], R10 ;  /* 0x0001d80a01007387 */ /* 0x0007e40000100a00 */
[----:B---3--:R-:W-:-:S15]  /*22440*/  HMMA.16816.F32 R8, R12, R4, R16 ;  /* 0x000000040c08723c */ /* 0x008fde0000001810 */
[----:B------:R-:W-:-:S04]  /*22450*/  NOP ;  /* 0x0000000000007918 */ /* 0x000fc80000000000 */
[----:B------:R-:W-:Y:S04]  /*22460*/  STL [R1+0x190], R8 ;  /* 0x0001900801007387 */ /* 0x000fe80000100800 */
[----:B------:R-:W-:Y:S04]  /*22470*/  STL.64 [R1+0x24b0], R6 ;  /* 0x0024b00601007387 */ /* 0x000fe80000100a00 */
[----:B------:R2:W-:Y:S01]  /*22480*/  STL.64 [R1+0x24a8], R4 ;  /* 0x0024a80401007387 */ /* 0x0005e20000100a00 */
[----:B------:R-:W-:Y:S01]  /*22490*/  IMAD.MOV.U32 R22, RZ, RZ, R11 ;  /* 0x000000ffff167224 */ /* 0x000fe200078e000b */
[----:B--2---:R-:W-:Y:S01]  /*224a0*/  HMMA.16816.F32 R4, R12, R2, R24 ;  /* 0x000000020c04723c */ /* 0x004fe20000001818 */
[----:B------:R-:W-:-:S02]  /*224b0*/  IMAD.MOV.U32 R23, RZ, RZ, R10 ;  /* 0x000000ffff177224 */ /* 0x000fc400078e000a */
[----:B------:R-:W-:Y:S01]  /*224c0*/  IMAD.MOV.U32 R28, RZ, RZ, R9 ;  /* 0x000000ffff1c7224 */ /* 0x000fe200078e0009 */
[----:B------:R-:W-:Y:S04]  /*224d0*/  STL [R1+0x21d8], R22 ;  /* 0x0021d81601007387 */ /* 0x000fe80000100800 */
[----:B------:R-:W-:Y:S04]  /*224e0*/  STL [R1+0x21d4], R23 ;  /* 0x0021d41701007387 */ /* 0x000fe80000100800 */
[----:B------:R0:W-:Y:S04]  /*224f0*/  STL [R1+0x21d0], R28 ;  /* 0x0021d01c01007387 */ /* 0x0001e80000100800 */
[----:B------:R-:W2:Y:S04]  /*22500*/  LDL.LU R8, [R1+0x20] ;  /* 0x0000200001087983 */ /* 0x000ea80000300800 */
[----:B------:R-:W-:Y:S04]  /*22510*/  STL.64 [R1+0x170], R4 ;  /* 0x0001700401007387 */ /* 0x000fe80000100a00 */
[----:B------:R-:W-:Y:S04]  /*22520*/  STL.64 [R1+0x178], R6 ;  /* 0x0001780601007387 */ /* 0x000fe80000100a00 */
[----:B------:R-:W2:Y:S04]  /*22530*/  LDL.LU R9, [R1+0x24] ;  /* 0x0000240001097983 */ /* 0x000ea80000300800 */
[----:B------:R-:W3:Y:S04]  /*22540*/  LDL.LU R10, [R1+0x28] ;  /* 0x00002800010a7983 */ /* 0x000ee80000300800 */
[----:B------:R-:W3:Y:S04]  /*22550*/  LDL.LU R11, [R1+0x2c] ;  /* 0x00002c00010b7983 */ /* 0x000ee80000300800 */
[----:B------:R-:W4:Y:S04]  /*22560*/  LDL.LU R15, [R1+0x6f0] ;  /* 0x0006f000010f7983 */ /* 0x000f280000300800 */
[----:B0-----:R-:W5:Y:S04]  /*22570*/  LDL.LU R28, [R1+0x6ec] ;  /* 0x0006ec00011c7983 */ /* 0x001f680000300800 */
[----:B------:R-:W4:Y:S04]  /*22580*/  LDL.LU R23, [R1+0x6e8] ;  /* 0x0006e80001177983 */ /* 0x000f280000300800 */
[----:B------:R-:W4:Y:S04]  /*22590*/  LDL.LU R22, [R1+0x6e4] ;  /* 0x0006e40001167983 */ /* 0x000f280000300800 */
[----:B------:R-:W4:Y:S04]  /*225a0*/  LDL.LU R16, [R1+0x40] ;  /* 0x0000400001107983 */ /* 0x000f280000300800 */
[----:B------:R-:W4:Y:S04]  /*225b0*/  LDL.LU R17, [R1+0x44] ;  /* 0x0000440001117983 */ /* 0x000f280000300800 */
[----:B------:R-:W4:Y:S04]  /*225c0*/  LDL.LU R18, [R1+0x48] ;  /* 0x0000480001127983 */ /* 0x000f280000300800 */
[----:B------:R-:W4:Y:S04]  /*225d0*/  LDL.LU R19, [R1+0x4c] ;  /* 0x00004c0001137983 */ /* 0x000f280000300800 */
[----:B---3--:R-:W-:Y:S04]  /*225e0*/  STL.64 [R1+0x24e0], R10 ;  /* 0x0024e00a01007387 */ /* 0x008fe80000100a00 */
[----:B--2---:R0:W-:Y:S04]  /*225f0*/  STL.64 [R1+0x24d8], R8 ;  /* 0x0024d80801007387 */ /* 0x0041e80000100a00 */
[----:B0-----:R-:W2:Y:S04]  /*22600*/  LDL.LU R8, [R1+0x30] ;  /* 0x0000300001087983 */ /* 0x001ea80000300800 */
[----:B------:R-:W2:Y:S04]  /*22610*/  LDL.LU R9, [R1+0x34] ;  /* 0x0000340001097983 */ /* 0x000ea80000300800 */
[----:B------:R-:W2:Y:S04]  /*22620*/  LDL.LU R10, [R1+0x38] ;  /* 0x00003800010a7983 */ /* 0x000ea80000300800 */
[----:B------:R-:W2:Y:S04]  /*22630*/  LDL.LU R11, [R1+0x3c] ;  /* 0x00003c00010b7983 */ /* 0x000ea80000300800 */
[----:B------:R-:W3:Y:S04]  /*22640*/  LDL.LU R4, [R1+0x180] ;  /* 0x0001800001047983 */ /* 0x000ee80000300800 */
[----:B------:R-:W3:Y:S04]  /*22650*/  LDL.LU R5, [R1+0x184] ;  /* 0x0001840001057983 */ /* 0x000ee80000300800 */
[----:B------:R-:W2:Y:S04]  /*22660*/  LDL.LU R6, [R1+0x188] ;  /* 0x0001880001067983 */ /* 0x000ea80000300800 */
[----:B------:R-:W2:Y:S01]  /*22670*/  LDL.LU R7, [R1+0x18c] ;  /* 0x00018c0001077983 */ /* 0x000ea20000300800 */
[----:B----4-:R-:W-:-:S02]  /*22680*/  F2FP.F16.E5M2.UNPACK_B R12, R15 ;  /* 0x0000000fff0c723e */ /* 0x010fc400020004ff */
[----:B-----5:R-:W-:Y:S02]  /*22690*/  F2FP.F16.E5M2.UNPACK_B R13, R28 ;  /* 0x0000001cff0d723e */ /* 0x020fe400020004ff */
[----:B------:R-:W-:Y:S02]  /*226a0*/  F2FP.F16.E5M2.UNPACK_B R14, R23 ;  /* 0x00000017ff0e723e */ /* 0x000fe400020004ff */
[----:B------:R-:W-:Y:S01]  /*226b0*/  F2FP.F16.E5M2.UNPACK_B R15, R22 ;  /* 0x00000016ff0f723e */ /* 0x000fe200020004ff */
[----:B--2---:R-:W-:Y:S04]  /*226c0*/  STL.64 [R1+0x24c0], R6 ;  /* 0x0024c00601007387 */ /* 0x004fe80000100a00 */
[----:B---3--:R0:W-:Y:S04]  /*226d0*/  STL.64 [R1+0x24b8], R4 ;  /* 0x0024b80401007387 */ /* 0x0081e80000100a00 */
[----:B0-----:R-:W2:Y:S04]  /*226e0*/  LDL.LU R4, [R1+0x10] ;  /* 0x0000100001047983 */ /* 0x001ea80000300800 */
[----:B------:R-:W2:Y:S04]  /*226f0*/  LDL.LU R5, [R1+0x14] ;  /* 0x0000140001057983 */ /* 0x000ea80000300800 */
[----:B------:R-:W2:Y:S04]  /*22700*/  LDL.LU R6, [R1+0x18] ;  /* 0x0000180001067983 */ /* 0x000ea80000300800 */
[----:B------:R-:W2:Y:S04]  /*22710*/  LDL.LU R7, [R1+0x1c] ;  /* 0x00001c0001077983 */ /* 0x000ea80000300800 */
[----:B------:R-:W3:Y:S04]  /*22720*/  LDL.LU R24, [R1+0x750] ;  /* 0x0007500001187983 */ /* 0x000ee80000300800 */
[----:B------:R-:W3:Y:S04]  /*22730*/  LDL.LU R25, [R1+0x74c] ;  /* 0x00074c0001197983 */ /* 0x000ee80000300800 */
[----:B------:R-:W4:Y:S04]  /*22740*/  LDL.LU R26, [R1+0x748] ;  /* 0x00074800011a7983 */ /* 0x000f280000300800 */
[----:B------:R-:W4:Y:S01]  /*22750*/  LDL.LU R27, [R1+0x744] ;  /* 0x00074400011b7983 */ /* 0x000f220000300800 */
[----:B------:R-:W-:-:S15]  /*22760*/  HMMA.16816.F32 R16, R12, R20, R16 ;  /* 0x000000140c10723c */ /* 0x000fde0000001810 */
[----:B------:R-:W-:-:S04]  /*22770*/  NOP ;  /* 0x0000000000007918 */ /* 0x000fc80000000000 */
[----:B------:R-:W-:Y:S02]  /*22780*/  IMAD.MOV.U32 R23, RZ, RZ, R18 ;  /* 0x000000ffff177224 */ /* 0x000fe400078e0012 */
[----:B------:R-:W-:Y:S01]  /*22790*/  IMAD.MOV.U32 R28, RZ, RZ, R19 ;  /* 0x000000ffff1c7224 */ /* 0x000fe200078e0013 */
[----:B----4-:R-:W-:Y:S04]  /*227a0*/  STL.64 [R1+0x24a0], R26 ;  /* 0x0024a01a01007387 */ /* 0x010fe80000100a00 */
[----:B---3--:R0:W-:Y:S04]  /*227b0*/  STL.64 [R1+0x2498], R24 ;  /* 0x0024981801007387 */ /* 0x0081e80000100a00 */
[----:B0-----:R-:W3:Y:S04]  /*227c0*/  LDL.LU R24, [R1+0x1a0] ;  /* 0x0001a00001187983 */ /* 0x001ee80000300800 */
[----:B------:R-:W3:Y:S04]  /*227d0*/  LDL.LU R25, [R1+0x1a4] ;  /* 0x0001a40001197983 */ /* 0x000ee80000300800 */
[----:B------:R-:W3:Y:S04]  /*227e0*/  LDL.LU R26, [R1+0x1a8] ;  /* 0x0001a800011a7983 */ /* 0x000ee80000300800 */
[----:B------:R-:W3:Y:S04]  /*227f0*/  LDL.LU R27, [R1+0x1ac] ;  /* 0x0001ac00011b7983 */ /* 0x000ee80000300800 */
[----:B------:R0:W-:Y:S04]  /*22800*/  STL [R1+0x160], R16 ;  /* 0x0001601001007387 */ /* 0x0001e80000100800 */
[----:B------:R-:W4:Y:S01]  /*22810*/  LDL.LU.64 R18, [R1+0x24f0] ;  /* 0x0024f00001127983 */ /* 0x000f220000300a00 */
[----:B------:R-:W-:-:S03]  /*22820*/  IMAD.MOV.U32 R22, RZ, RZ, R17 ;  /* 0x000000ffff167224 */ /* 0x000fc600078e0011 */
[----:B0-----:R-:W5:Y:S04]  /*22830*/  LDL.LU.64 R16, [R1+0x24e8] ;  /* 0x0024e80001107983 */ /* 0x001f680000300a00 */
[----:B------:R-:W-:Y:S04]  /*22840*/  STL [R1+0x2268], R28 ;  /* 0x0022681c01007387 */ /* 0x000fe80000100800 */
[----:B------:R-:W-:Y:S04]  /*22850*/  STL [R1+0x2264], R23 ;  /* 0x0022641701007387 */ /* 0x000fe80000100800 */
[----:B------:R-:W-:Y:S01]  /*22860*/  STL [R1+0x2260], R22 ;  /* 0x0022601601007387 */ /* 0x000fe20000100800 */
[----:B----4-:R-:W-:-:S15]  /*22870*/  HMMA.16816.F32 R8, R12, R18, R8 ;  /* 0x000000120c08723c */ /* 0x010fde0000001808 */
        /* <DEDUP_REMOVED lines=10> */
[----:B------:R-:W4:Y:S04]  /*22920*/  LDL.LU.64 R8, [R1+0x24c8] ;  /* 0x0024c80001087983 */ /* 0x000f280000300a00 */
[----:B------:R-:W-:Y:S04]  /*22930*/  STL.64 [R1+0x2478], R18 ;  /* 0x0024781201007387 */ /* 0x000fe80000100a00 */
[----:B------:R0:W-:Y:S04]  /*22940*/  STL.64 [R1+0x2470], R16 ;  /* 0x0024701001007387 */ /* 0x0001e80000100a00 */
[----:B0-----:R-:W5:Y:S04]  /*22950*/  LDL.LU R16, [R1+0x1b0] ;  /* 0x0001b00001107983 */ /* 0x001f680000300800 */
[----:B------:R-:W5:Y:S04]  /*22960*/  LDL.LU R17, [R1+0x1b4] ;  /* 0x0001b40001117983 */ /* 0x000f680000300800 */
[----:B------:R-:W5:Y:S04]  /*22970*/  LDL.LU R18, [R1+0x1b8] ;  /* 0x0001b80001127983 */ /* 0x000f680000300800 */
[----:B------:R-:W5:Y:S01]  /*22980*/  LDL.LU R19, [R1+0x1bc] ;  /* 0x0001bc0001137983 */ /* 0x000f620000300800 */
[----:B--2---:R-:W-:-:S15]  /*22990*/  HMMA.16816.F32 R4, R12, R10, R4 ;  /* 0x0000000a0c04723c */ /* 0x004fde0000001804 */
        /* <DEDUP_REMOVED lines=10> */
[----:B------:R-:W2:Y:S04]  /*22a40*/  LDL.LU.64 R4, [R1+0x24a8] ;  /* 0x0024a80001047983 */ /* 0x000ea80000300a00 */
[----:B------:R-:W-:Y:S04]  /*22a50*/  STL.64 [R1+0x2458], R10 ;  /* 0x0024580a01007387 */ /* 0x000fe80000100a00 */
[----:B------:R0:W-:Y:S04]  /*22a60*/  STL.64 [R1+0x2450], R8 ;  /* 0x0024500801007387 */ /* 0x0001e80000100a00 */
[----:B0-----:R-:W2:Y:S04]  /*22a70*/  LDL.LU R8, [R1+0x1c0] ;  /* 0x0001c00001087983 */ /* 0x001ea80000300800 */
[----:B------:R-:W2:Y:S04]  /*22a80*/  LDL.LU R9, [R1+0x1c4] ;  /* 0x0001c40001097983 */ /* 0x000ea80000300800 */
[----:B------:R-:W2:Y:S04]  /*22a90*/  LDL.LU R10, [R1+0x1c8] ;  /* 0x0001c800010a7983 */ /* 0x000ea80000300800 */
[----:B------:R-:W2:Y:S01]  /*22aa0*/  LDL.LU R11, [R1+0x1cc] ;  /* 0x0001cc00010b7983 */ /* 0x000ea20000300800 */
[----:B---3--:R-:W-:-:S15]  /*22ab0*/  HMMA.16816.F32 R24, R12, R6, R24 ;  /* 0x000000060c18723c */ /* 0x008fde0000001818 */
[----:B------:R-:W-:-:S04]  /*22ac0*/  NOP ;  /* 0x0000000000007918 */ /* 0x000fc80000000000 */
[----:B------:R-:W-:Y:S04]  /*22ad0*/  STL.64 [R1+0xe0], R24 ;  /* 0x0000e01801007387 */ /* 0x000fe80000100a00 */
[----:B------:R0:W-:Y:S04]  /*22ae0*/  STL.64 [R1+0xe8], R26 ;  /* 0x0000e81a01007387 */ /* 0x0001e80000100a00 */
[----:B0-----:R-:W3:Y:S04]  /*22af0*/  LDL.LU.64 R26, [R1+0x24a0] ;  /* 0x0024a000011a7983 */ /* 0x001ee80000300a00 */
[----:B------:R-:W4:Y:S01]  /*22b00*/  LDL.LU.64 R24, [R1+0x2498] ;  /* 0x0024980001187983 */ /* 0x000f220000300a00 */
[C---:B--2---:R-:W-:Y:S03]  /*22b10*/  HMMA.16816.F32 R8, R12.reuse, R4, R8 ;  /* 0x000000040c08723c */ /* 0x044fe60000001808 */
[----:B------:R-:W-:Y:S04]  /*22b20*/  STL.64 [R1+0x2438], R6 ;  /* 0x0024380601007387 */ /* 0x000fe80000100a00 */
[----:B------:R5:W-:Y:S02]  /*22b30*/  STL.64 [R1+0x2430], R4 ;  /* 0x0024300401007387 */ /* 0x000be40000100a00 */
[----:B-----5:R-:W-:Y:S10]  /*22b40*/  HMMA.16816.F32 R4, R12, R2, R16 ;  /* 0x000000020c04723c */ /* 0x020ff40000001810 */
[----:B------:R-:W-:Y:S04]  /*22b50*/  STL.64 [R1+0xd0], R8 ;  /* 0x0000d00801007387 */ /* 0x000fe80000100a00 */
[----:B------:R-:W-:Y:S05]  /*22b60*/  STL.64 [R1+0xd8], R10 ;  /* 0x0000d80a01007387 */ /* 0x000fea0000100a00 */
[----:B------:R-:W-:Y:S04]  /*22b70*/  STL.64 [R1+0x50], R4 ;  /* 0x0000500401007387 */ /* 0x000fe80000100a00 */
[----:B------:R-:W-:Y:S01]  /*22b80*/  STL.64 [R1+0x58], R6 ;  /* 0x0000580601007387 */ /* 0x000fe20000100a00 */
[----:B----4-:R-:W-:-:S02]  /*22b90*/  F2FP.F16.E5M2.UNPACK_B R12, R24 ;  /* 0x00000018ff0c723e */ /* 0x010fc400020004ff */
[----:B------:R-:W-:Y:S01]  /*22ba0*/  F2FP.F16.E5M2.UNPACK_B R13, R25 ;  /* 0x00000019ff0d723e */ /* 0x000fe200020004ff */
[----:B------:R-:W2:Y:S04]  /*22bb0*/  LDL.LU R24, [R1+0x2a0] ;  /* 0x0002a00001187983 */ /* 0x000ea80000300800 */
[----:B------:R-:W2:Y:S01]  /*22bc0*/  LDL.LU R25, [R1+0x2a4] ;  /* 0x0002a40001197983 */ /* 0x000ea20000300800 */
[----:B---3--:R-:W-:Y:S02]  /*22bd0*/  F2FP.F16.E5M2.UNPACK_B R14, R26 ;  /* 0x0000001aff0e723e */ /* 0x008fe400020004ff */
[----:B------:R-:W-:Y:S01]  /*22be0*/  F2FP.F16.E5M2.UNPACK_B R15, R27 ;  /* 0x0000001bff0f723e */ /* 0x000fe200020004ff */
[----:B------:R-:W-:Y:S02]  /*22bf0*/  IMAD.MOV.U32 R26, RZ, RZ, R0 ;  /* 0x000000ffff1a7224 */ /* 0x000fe400078e0000 */
[----:B------:R-:W-:Y:S01]  /*22c00*/  IMAD.MOV.U32 R27, RZ, RZ, R29 ;  /* 0x000000ffff1b7224 */ /* 0x000fe200078e001d */
[----:B------:R-:W3:Y:S04]  /*22c10*/  LDL.LU R0, [R1+0x2490] ;  /* 0x0024900001007983 */ /* 0x000ee80000300800 */
[----:B------:R-:W4:Y:S04]  /*22c20*/  LDL.LU R29, [R1+0x248c] ;  /* 0x00248c00011d7983 */ /* 0x000f280000300800 */
[----:B------:R-:W-:Y:S04]  /*22c30*/  STL.64 [R1+0x23b8], R26 ;  /* 0x0023b81a01007387 */ /* 0x000fe80000100a00 */
        /* <DEDUP_REMOVED lines=59> */
[----:B------:R-:W5:Y:S01]  /*22ff0*/  LDL.LU R26, [R1+0x2b8] ;  /* 0x0002b800011a7983 */ /* 0x000f620000300800 */
[----:B----4-:R-:W-:-:S03]  /*23000*/  IMAD.MOV.U32 R27, RZ, RZ, R29 ;  /* 0x000000ffff1b7224 */ /* 0x010fc600078e001d */
[----:B------:R-:W4:Y:S01]  /*23010*/  LDL.LU R29, [R1+0x2480] ;  /* 0x00248000011d7983 */ /* 0x000f220000300800 */
[C---:B------:R-:W-:Y:S03]  /*23020*/  HMMA.16816.F32 R16, R12.reuse, R20, R16 ;  /* 0x000000140c10723c */ /* 0x040fe60000001810 */
        /* <DEDUP_REMOVED lines=20> */
[----:B------:R-:W2:Y:S04]  /*23170*/  LDL.LU.64 R8, [R1+0x2460] ;  /* 0x0024600001087983 */ /* 0x000ea80000300a00 */
[----:B------:R-:W5:Y:S04]  /*23180*/  LDL.LU R22, [R1+0x788] ;  /* 0x0007880001167983 */ /* 0x000f680000300800 */
[----:B------:R-:W3:Y:S04]  /*23190*/  LDL.LU R23, [R1+0x784] ;  /* 0x0007840001177983 */ /* 0x000ee80000300800 */
[----:B------:R-:W3:Y:S01]  /*231a0*/  LDL.LU R28, [R1+0x780] ;  /* 0x00078000011c7983 */ /* 0x000ee20000300800 */
        /* <DEDUP_REMOVED lines=16> */
[----:B0-----:R-:W2:Y:S01]  /*232b0*/  LDL.LU.64 R6, [R1+0x2438] ;  /* 0x0024380001067983 */ /* 0x001ea20000300a00 */
[----:B----4-:R-:W-:-:S03]  /*232c0*/  IMAD.MOV.U32 R27, RZ, RZ, R29 ;  /* 0x000000ffff1b7224 */ /* 0x010fc600078e001d */
[----:B------:R-:W3:Y:S04]  /*232d0*/  LDL.LU.64 R4, [R1+0x2430] ;  /* 0x0024300001047983 */ /* 0x000ee80000300a00 */
        /* <DEDUP_REMOVED lines=9> */
[----:B------:R0:W-:Y:S01]  /*23370*/  STL [R1+0x68], R26 ;  /* 0x0000681a01007387 */ /* 0x0001e20000100800 */
[----:B------:R-:W-:-:S03]  /*23380*/  IMAD.MOV.U32 R29, RZ, RZ, R27 ;  /* 0x000000ffff1d7224 */ /* 0x000fc600078e001b */
[----:B0-----:R-:W2:Y:S04]  /*23390*/  LDL.LU.64 R26, [R1+0x2418] ;  /* 0x00241800011a7983 */ /* 0x001ea80000300a00 */
[----:B------:R-:W2:Y:S04]  /*233a0*/  LDL.LU.64 R24, [R1+0x2410] ;  /* 0x0024100001187983 */ /* 0x000ea80000300a00 */
[----:B------:R0:W-:Y:S01]  /*233b0*/  STL [R1+0x20f8], R29 ;  /* 0x0020f81d01007387 */ /* 0x0001e20000100800 */
[----:B--2---:R-:W-:Y:S03]  /*233c0*/  HMMA.16816.F32 R12, R12, R2, R24 ;  /* 0x000000020c0c723c */ /* 0x004fe60000001818 */
[----:B------:R-:W2:Y:S04]  /*233d0*/  LDL.LU.64 R26, [R1+0x2408] ;  /* 0x00240800011a7983 */ /* 0x000ea80000300a00 */
[----:B------:R-:W2:-:S12]  /*233e0*/  LDL.LU.64 R24, [R1+0x2400] ;  /* 0x0024000001187983 */ /* 0x000e980000300a00 */
[----:B------:R1:W-:Y:S04]  /*233f0*/  STL.64 [R1+0x40], R12 ;  /* 0x0000400c01007387 */ /* 0x0003e80000100a00 */
[----:B------:R3:W-:Y:S01]  /*23400*/  STL [R1+0x48], R14 ;  /* 0x0000480e01007387 */ /* 0x0007e20000100800 */
[----:B0-----:R-:W-:-:S03]  /*23410*/  IMAD.MOV.U32 R29, RZ, RZ, R15 ;  /* 0x000000ffff1d7224 */ /* 0x001fc600078e000f */
[----:B-1----:R-:W4:Y:S04]  /*23420*/  LDL.LU R12, [R1+0x710] ;  /* 0x00071000010c7983 */ /* 0x002f280000300800 */
[----:B------:R-:W2:Y:S04]  /*23430*/  LDL.LU R13, [R1+0x70c] ;  /* 0x00070c00010d7983 */ /* 0x000ea80000300800 */
[----:B---3--:R-:W3:Y:S04]  /*23440*/  LDL.LU R14, [R1+0x708] ;  /* 0x00070800010e7983 */ /* 0x008ee80000300800 */
[----:B------:R-:W5:Y:S04]  /*23450*/  LDL.LU R15, [R1+0x704] ;  /* 0x00070400010f7983 */ /* 0x000f680000300800 */
[----:B------:R0:W-:Y:S04]  /*23460*/  STL [R1+0x226c], R29 ;  /* 0x00226c1d01007387 */ /* 0x0001e80000100800 */
[----:B0-----:R-:W5:Y:S01]  /*23470*/  LDL.LU R29, [R1+0x78c] ;  /* 0x00078c00011d7983 */ /* 0x001f620000300800 */
        /* <DEDUP_REMOVED lines=9> */
[----:B------:R-:W2:Y:S04]  /*23510*/  LDL.LU.64 R24, [R1+0x23f0] ;  /* 0x0023f00001187983 */ /* 0x000ea80000300a00 */
[----:B------:R-:W3:Y:S04]  /*23520*/  LDL.LU R20, [R1+0x588] ;  /* 0x0005880001147983 */ /* 0x000ee80000300800 */
[----:B------:R-:W4:Y:S01]  /*23530*/  LDL.LU R21, [R1+0x58c] ;  /* 0x00058c0001157983 */ /* 0x000f220000300800 */
        /* <DEDUP_REMOVED lines=11> */
[----:B0-----:R-:W5:Y:S04]  /*235f0*/  LDL.LU R16, [R1+0x2d0] ;  /* 0x0002d00001107983 */ /* 0x001f680000300800 */
[----:B------:R-:W5:Y:S04]  /*23600*/  LDL.LU R17, [R1+0x2d4] ;  /* 0x0002d40001117983 */ /* 0x000f680000300800 */
[----:B-1----:R-:W5:Y:S04]  /*23610*/  LDL.LU R18, [R1+0x2d8] ;  /* 0x0002d80001127983 */ /* 0x002f680000300800 */
[----:B------:R-:W5:Y:S01]  /*23620*/  LDL.LU R19, [R1+0x2dc] ;  /* 0x0002dc0001137983 */ /* 0x000f620000300800 */
[----:B--2---:R-:W-:-:S15]  /*23630*/  HMMA.16816.F32 R24, R12, R10, R24 ;  /* 0x0000000a0c18723c */ /* 0x004fde0000001818 */
[----:B------:R-:W-:-:S04]  /*23640*/  NOP ;  /* 0x0000000000007918 */ /* 0x000fc80000000000 */
[----:B------:R-:W-:Y:S04]  /*23650*/  STL.64 [R1], R24 ;  /* 0x0000001801007387 */ /* 0x000fe80000100a00 */
        /* <DEDUP_REMOVED lines=9> */
[----:B------:R-:W3:Y:S04]  /*236f0*/  LDL.LU R9, [R1+0x2e4] ;  /* 0x0002e40001097983 */ /* 0x000ee80000300800 */
[----:B-1----:R-:W3:Y:S01]  /*23700*/  LDL.LU R10, [R1+0x2e8] ;  /* 0x0002e800010a7983 */ /* 0x002ee20000300800 */
[----:B------:R-:W-:Y:S01]  /*23710*/  IMAD.MOV.U32 R11, RZ, RZ, R0 ;  /* 0x000000ffff0b7224 */ /* 0x000fe200078e0000 */
[C---:B--2---:R-:W-:Y:S08]  /*23720*/  HMMA.16816.F32 R24, R12.reuse, R2, R24 ;  /* 0x000000020c18723c */ /* 0x044ff00000001818 */
[C---:B---3--:R-:W-:Y:S08]  /*23730*/  HMMA.16816.F32 R8, R12.reuse, R6, R8 ;  /* 0x000000060c08723c */ /* 0x048ff00000001808 */
[----:B-----5:R-:W-:Y:S11]  /*23740*/  HMMA.16816.F32 R4, R12, R4, R16 ;  /* 0x000000040c04723c */ /* 0x020ff60000001810 */
[----:B------:R-:W-:Y:S04]  /*23750*/  STL [R1+0x124], R9 ;  /* 0x0001240901007387 */ /* 0x000fe80000100800 */
[----:B------:R-:W-:Y:S04]  /*23760*/  STL.64 [R1+0x128], R10 ;  /* 0x0001280a01007387 */ /* 0x000fe80000100a00 */
[----:B------:R-:W-:Y:S04]  /*23770*/  STL.64 [R1+0x2048], R26 ;  /* 0x0020481a01007387 */ /* 0x000fe80000100a00 */
[----:B------:R0:W-:Y:S04]  /*23780*/  STL.64 [R1+0x110], R4 ;  /* 0x0001100401007387 */ /* 0x0001e80000100a00 */
[----:B------:R1:W-:Y:S04]  /*23790*/  STL.64 [R1+0x118], R6 ;  /* 0x0001180601007387 */ /* 0x0003e80000100a00 */
[----:B------:R2:W-:Y:S04]  /*237a0*/  STL.64 [R1+0x2040], R24 ;  /* 0x0020401801007387 */ /* 0x0005e80000100a00 */
[----:B0-----:R-:W3:Y:S04]  /*237b0*/  LDL.LU R5, [R1+0x59c] ;  /* 0x00059c0001057983 */ /* 0x001ee80000300800 */
[----:B-1----:R-:W5:Y:S04]  /*237c0*/  LDL.LU R6, [R1+0x5a8] ;  /* 0x0005a80001067983 */ /* 0x002f680000300800 */
[----:B------:R-:W3:Y:S04]  /*237d0*/  LDL.LU R7, [R1+0x5ac] ;  /* 0x0005ac0001077983 */ /* 0x000ee80000300800 */
[----:B--2---:R-:W2:Y:S04]  /*237e0*/  LDL.LU R24, [R1+0x728] ;  /* 0x0007280001187983 */ /* 0x004ea80000300800 */
[----:B------:R-:W2:Y:S04]  /*237f0*/  LDL.LU R25, [R1+0x724] ;  /* 0x0007240001197983 */ /* 0x000ea80000300800 */
[----:B------:R-:W2:Y:S04]  /*23800*/  LDL.LU R26, [R1+0x730] ;  /* 0x00073000011a7983 */ /* 0x000ea80000300800 */
[----:B------:R-:W2:Y:S01]  /*23810*/  LDL.LU R27, [R1+0x72c] ;  /* 0x00072c00011b7983 */ /* 0x000ea20000300800 */
[----:B------:R-:W-:-:S03]  /*23820*/  IMAD.MOV.U32 R0, RZ, RZ, R8 ;  /* 0x000000ffff007224 */ /* 0x000fc600078e0008 */
        /* <DEDUP_REMOVED lines=11> */
[----:B------:R-:W3:Y:S04]  /*238e0*/  LDL.LU R8, [R1+0x558] ;  /* 0x0005580001087983 */ /* 0x000ee80000300800 */
[----:B------:R-:W3:Y:S04]  /*238f0*/  LDL.LU R9, [R1+0x55c] ;  /* 0x00055c0001097983 */ /* 0x000ee80000300800 */
[----:B--2---:R-:W-:Y:S04]  /*23900*/  STL.64 [R1+0x2398], R10 ;  /* 0x0023980a01007387 */ /* 0x004fe80000100a00 */
[----:B---3--:R0:W-:Y:S04]  /*23910*/  STL.64 [R1+0x2390], R8 ;  /* 0x0023900801007387 */ /* 0x0081e80000100a00 */
[----:B0-----:R-:W2:Y:S04]  /*23920*/  LDL.LU R8, [R1+0x400] ;  /* 0x0004000001087983 */ /* 0x001ea80000300800 */
[----:B------:R-:W2:Y:S04]  /*23930*/  LDL.LU R9, [R1+0x404] ;  /* 0x0004040001097983 */ /* 0x000ea80000300800 */
[----:B------:R-:W3:Y:S04]  /*23940*/  LDL.LU R10, [R1+0x408] ;  /* 0x00040800010a7983 */ /* 0x000ee80000300800 */
[----:B------:R-:W3:Y:S04]  /*23950*/  LDL.LU R11, [R1+0x40c] ;  /* 0x00040c00010b7983 */ /* 0x000ee80000300800 */
[----:B------:R-:W2:Y:S04]  /*23960*/  LDL.LU R18, [R1+0x568] ;  /* 0x0005680001127983 */ /* 0x000ea80000300800 */
[----:B---3--:R-:W-:Y:S04]  /*23970*/  STL.64 [R1+0x23a8], R10 ;  /* 0x0023a80a01007387 */ /* 0x008fe80000100a00 */
[----:B--2---:R0:W-:Y:S04]  /*23980*/  STL.64 [R1+0x23a0], R8 ;  /* 0x0023a00801007387 */ /* 0x0041e80000100a00 */
[----:B0-----:R-:W2:Y:S04]  /*23990*/  LDL.LU R8, [R1+0x3c0] ;  /* 0x0003c00001087983 */ /* 0x001ea80000300800 */
[----:B------:R-:W2:Y:S04]  /*239a0*/  LDL.LU R9, [R1+0x3c4] ;  /* 0x0003c40001097983 */ /* 0x000ea80000300800 */
[----:B------:R-:W2:Y:S04]  /*239b0*/  LDL.LU R10, [R1+0x3c8] ;  /* 0x0003c800010a7983 */ /* 0x000ea80000300800 */
[----:B------:R-:W2:Y:S04]  /*239c0*/  LDL.LU R11, [R1+0x3cc] ;  /* 0x0003cc00010b7983 */ /* 0x000ea80000300800 */
[----:B------:R-:W3:Y:S04]  /*239d0*/  LDL.LU R2, [R1+0x578] ;  /* 0x0005780001027983 */ /* 0x000ee80000300800 */
[----:B------:R-:W-:Y:S04]  /*239e0*/  STL.64 [R1+0x2368], R26 ;  /* 0x0023681a01007387 */ /* 0x000fe80000100a00 */
[----:B------:R0:W-:Y:S04]  /*239f0*/  STL.64 [R1+0x2360], R24 ;  /* 0x0023601801007387 */ /* 0x0001e80000100a00 */
[----:B0-----:R-:W2:Y:S04]  /*23a00*/  LDL.LU R24, [R1+0x4e0] ;  /* 0x0004e00001187983 */ /* 0x001ea80000300800 */
[----:B------:R-:W2:Y:S04]  /*23a10*/  LDL.LU R25, [R1+0x4e4] ;  /* 0x0004e40001197983 */ /* 0x000ea80000300800 */
[----:B------:R-:W2:Y:S04]  /*23a20*/  LDL.LU R26, [R1+0x4e8] ;  /* 0x0004e800011a7983 */ /* 0x000ea80000300800 */
[----:B------:R-:W2:Y:S01]  /*23a30*/  LDL.LU R27, [R1+0x4ec] ;  /* 0x0004ec00011b7983 */ /* 0x000ea20000300800 */
[----:B------:R-:W-:-:S02]  /*23a40*/  F2FP.F16.E5M2.UNPACK_B R20, R20.H1 ;  /* 0x00000014ff14723e */ /* 0x000fc400030004ff */
[----:B----4-:R-:W-:Y:S02]  /*23a50*/  F2FP.F16.E5M2.UNPACK_B R21, R21.H1 ;  /* 0x00000015ff15723e */ /* 0x010fe400030004ff */
[----:B------:R-:W-:Y:S02]  /*23a60*/  F2FP.F16.E5M2.UNPACK_B R12, R29 ;  /* 0x0000001dff0c723e */ /* 0x000fe400020004ff */
[----:B------:R-:W-:Y:S02]  /*23a70*/  F2FP.F16.E5M2.UNPACK_B R13, R22 ;  /* 0x00000016ff0d723e */ /* 0x000fe400020004ff */
[----:B------:R-:W-:Y:S02]  /*23a80*/  F2FP.F16.E5M2.UNPACK_B R14, R23 ;  /* 0x00000017ff0e723e */ /* 0x000fe400020004ff */
[----:B------:R-:W-:Y:S01]  /*23a90*/  F2FP.F16.E5M2.UNPACK_B R15, R28 ;  /* 0x0000001cff0f723e */ /* 0x000fe200020004ff */
[----:B--2---:R-:W-:Y:S04]  /*23aa0*/  STL.64 [R1+0x2378], R26 ;  /* 0x0023781a01007387 */ /* 0x004fe80000100a00 */
[----:B------:R0:W-:Y:S04]  /*23ab0*/  STL.64 [R1+0x2370], R24 ;  /* 0x0023701801007387 */ /* 0x0001e80000100a00 */
[----:B0-----:R-:W2:Y:S04]  /*23ac0*/  LDL.LU R24, [R1+0x4d0] ;  /* 0x0004d00001187983 */ /* 0x001ea80000300800 */
[----:B------:R-:W2:Y:S04]  /*23ad0*/  LDL.LU R25, [R1+0x4d4] ;  /* 0x0004d40001197983 */ /* 0x000ea80000300800 */
[----:B------:R-:W4:Y:S04]  /*23ae0*/  LDL.LU R26, [R1+0x4d8] ;  /* 0x0004d800011a7983 */ /* 0x000f280000300800 */
[----:B------:R-:W4:Y:S01]  /*23af0*/  LDL.LU R27, [R1+0x4dc] ;  /* 0x0004dc00011b7983 */ /* 0x000f220000300800 */
[----:B------:R-:W-:Y:S03]  /*23b00*/  HMMA.16816.F32 R8, R12, R20, R8 ;  /* 0x000000140c08723c */ /* 0x000fe60000001808 */
[----:B----4-:R-:W-:Y:S04]  /*23b10*/  STL.64 [R1+0x2388], R26 ;  /* 0x0023881a01007387 */ /* 0x010fe80000100a00 */
[----:B--2---:R0:W-:Y:S04]  /*23b20*/  STL.64 [R1+0x2380], R24 ;  /* 0x0023801801007387 */ /* 0x0041e80000100a00 */
[----:B0-----:R-:W2:Y:S04]  /*23b30*/  LDL.LU R24, [R1+0x440] ;  /* 0x0004400001187983 */ /* 0x001ea80000300800 */
[----:B------:R-:W2:Y:S04]  /*23b40*/  LDL.LU R25, [R1+0x444] ;  /* 0x0004440001197983 */ /* 0x000ea80000300800 */
[----:B------:R-:W2:Y:S04]  /*23b50*/  LDL.LU R26, [R1+0x448] ;  /* 0x00044800011a7983 */ /* 0x000ea80000300800 */
[----:B------:R-:W2:Y:S04]  /*23b60*/  LDL.LU R27, [R1+0x44c] ;  /* 0x00044c00011b7983 */ /* 0x000ea80000300800 */
[----:B------:R-:W4:Y:S04]  /*23b70*/  LDL.LU R3, [R1+0x57c] ;  /* 0x00057c0001037983 */ /* 0x000f280000300800 */
[----:B------:R-:W3:Y:S04]  /*23b80*/  LDL.LU R4, [R1+0x598] ;  /* 0x0005980001047983 */ /* 0x000ee80000300800 */
[----:B------:R-:W3:Y:S04]  /*23b90*/  LDL.LU R29, [R1+0x738] ;  /* 0x00073800011d7983 */ /* 0x000ee80000300800 */
[----:B------:R-:W3:Y:S04]  /*23ba0*/  LDL.LU R22, [R1+0x734] ;  /* 0x0007340001167983 */ /* 0x000ee80000300800 */
[----:B------:R-:W3:Y:S04]  /*23bb0*/  LDL.LU R23, [R1+0x740] ;  /* 0x0007400001177983 */ /* 0x000ee80000300800 */
[----:B------:R-:W3:Y:S04]  /*23bc0*/  LDL.LU R28, [R1+0x73c] ;  /* 0x00073c00011c7983 */ /* 0x000ee80000300800 */
[----:B------:R-:W-:Y:S04]  /*23bd0*/  STL.64 [R1+0x180], R8 ;  /* 0x0001800801007387 */ /* 0x000fe80000100a00 */
[----:B------:R0:W-:Y:S04]  /*23be0*/  STL.64 [R1+0x188], R10 ;  /* 0x0001880a01007387 */ /* 0x0001e80000100a00 */
[----:B0-----:R-:W3:Y:S04]  /*23bf0*/  LDL.LU.64 R10, [R1+0x23a8] ;  /* 0x0023a800010a7983 */ /* 0x001ee80000300a00 */
[----:B------:R-:W3:Y:S01]  /*23c00*/  LDL.LU.64 R8, [R1+0x23a0] ;  /* 0x0023a00001087983 */ /* 0x000ee20000300a00 */
[----:B------:R-:W-:-:S02]  /*23c10*/  F2FP.F16.E5M2.UNPACK_B R18, R18.H1 ;  /* 0x00000012ff12723e */ /* 0x000fc400030004ff */
[----:B------:R-:W-:Y:S02]  /*23c20*/  F2FP.F16.E5M2.UNPACK_B R19, R19.H1 ;  /* 0x00000013ff13723e */ /* 0x000fe400030004ff */
[----:B------:R-:W-:Y:S02]  /*23c30*/  F2FP.F16.E5M2.UNPACK_B R16, R16.H1 ;  /* 0x00000010ff10723e */ /* 0x000fe400030004ff */
[----:B------:R-:W-:-:S07]  /*23c40*/  F2FP.F16.E5M2.UNPACK_B R17, R17.H1 ;  /* 0x00000011ff11723e */ /* 0x000fce00030004ff */
[C---:B--2---:R-:W-:Y:S08]  /*23c50*/  HMMA.16816.F32 R24, R12.reuse, R16, R24 ;  /* 0x000000100c18723c */ /* 0x044ff00000001818 */
[----:B---3--:R-:W-:-:S15]  /*23c60*/  HMMA.16816.F32 R8, R12, R18, R8 ;  /* 0x000000120c08723c */ /* 0x008fde0000001808 */
[----:B------:R-:W-:-:S04]  /*23c70*/  NOP ;  /* 0x0000000000007918 */ /* 0x000fc80000000000 */
[----:B------:R-:W-:Y:S04]  /*23c80*/  STL.64 [R1+0x210], R8 ;  /* 0x0002100801007387 */ /* 0x000fe80000100a00 */
[----:B------:R0:W-:Y:S04]  /*23c90*/  STL.64 [R1+0x218], R10 ;  /* 0x0002180a01007387 */ /* 0x0001e80000100a00 */
[----:B0-----:R-:W2:Y:S04]  /*23ca0*/  LDL.LU.64 R10, [R1+0x2398] ;  /* 0x00239800010a7983 */ /* 0x001ea80000300a00 */
[----:B------:R-:W3:Y:S04]  /*23cb0*/  LDL.LU.64 R8, [R1+0x2390] ;  /* 0x0023900001087983 */ /* 0x000ee80000300a00 */
[----:B------:R-:W-:Y:S04]  /*23cc0*/  STL.64 [R1+0x240], R24 ;  /* 0x0002401801007387 */ /* 0x000fe80000100a00 */
[----:B------:R0:W-:Y:S04]  /*23cd0*/  STL.64 [R1+0x248], R26 ;  /* 0x0002481a01007387 */ /* 0x0001e80000100a00 */
[----:B0-----:R-:W3:Y:S04]  /*23ce0*/  LDL.LU.64 R26, [R1+0x2388] ;  /* 0x00238800011a7983 */ /* 0x001ee80000300a00 */
[----:B------:R-:W3:Y:S04]  /*23cf0*/  LDL.LU.64 R24, [R1+0x2380] ;  /* 0x0023800001187983 */ /* 0x000ee80000300a00 */
[----:B------:R-:W-:Y:S04]  /*23d00*/  STL.64 [R1+0x2348], R18 ;  /* 0x0023481201007387 */ /* 0x000fe80000100a00 */
[----:B------:R0:W-:Y:S04]  /*23d10*/  STL.64 [R1+0x2340], R16 ;  /* 0x0023401001007387 */ /* 0x0001e80000100a00 */
[----:B0-----:R-:W4:Y:S04]  /*23d20*/  LDL.LU R16, [R1+0x4f0] ;  /* 0x0004f00001107983 */ /* 0x001f280000300800 */
[----:B------:R-:W4:Y:S04]  /*23d30*/  LDL.LU R17, [R1+0x4f4] ;  /* 0x0004f40001117983 */ /* 0x000f280000300800 */
[----:B------:R-:W4:Y:S04]  /*23d40*/  LDL.LU R18, [R1+0x4f8] ;  /* 0x0004f80001127983 */ /* 0x000f280000300800 */
[----:B------:R-:W4:Y:S01]  /*23d50*/  LDL.LU R19, [R1+0x4fc] ;  /* 0x0004fc0001137983 */ /* 0x000f220000300800 */
[----:B--2---:R-:W-:-:S02]  /*23d60*/  F2FP.F16.E5M2.UNPACK_B R10, R10.H1 ;  /* 0x0000000aff0a723e */ /* 0x004fc400030004ff */
[----:B------:R-:W-:-:S07]  /*23d70*/  F2FP.F16.E5M2.UNPACK_B R11, R11.H1 ;  /* 0x0000000bff0b723e */ /* 0x000fce00030004ff */
[----:B---3--:R-:W-:-:S15]  /*23d80*/  HMMA.16816.F32 R24, R12, R10, R24 ;  /* 0x0000000a0c18723c */ /* 0x008fde0000001818 */
[----:B------:R-:W-:-:S04]  /*23d90*/  NOP ;  /* 0x0000000000007918 */ /* 0x000fc80000000000 */
[----:B------:R-:W-:Y:S04]  /*23da0*/  STL.64 [R1+0x270], R24 ;  /* 0x0002701801007387 */ /* 0x000fe80000100a00 */
[----:B------:R0:W-:Y:S04]  /*23db0*/  STL.64 [R1+0x278], R26 ;  /* 0x0002781a01007387 */ /* 0x0001e80000100a00 */
[----:B0-----:R-:W2:Y:S04]  /*23dc0*/  LDL.LU.64 R26, [R1+0x2378] ;  /* 0x00237800011a7983 */ /* 0x001ea80000300a00 */
[----:B------:R-:W2:Y:S01]  /*23dd0*/  LDL.LU.64 R24, [R1+0x2370] ;  /* 0x0023700001187983 */ /* 0x000ea20000300a00 */
[----:B------:R-:W-:-:S02]  /*23de0*/  F2FP.F16.E5M2.UNPACK_B R8, R8.H1 ;  /* 0x00000008ff08723e */ /* 0x000fc400030004ff */
[----:B------:R-:W-:-:S07]  /*23df0*/  F2FP.F16.E5M2.UNPACK_B R9, R9.H1 ;  /* 0x00000009ff09723e */ /* 0x000fce00030004ff */
        /* <DEDUP_REMOVED lines=12> */
[----:B------:R-:W-:-:S02]  /*23ec0*/  F2FP.F16.E5M2.UNPACK_B R2, R2.H1 ;  /* 0x00000002ff02723e */ /* 0x000fc400030004ff */
[----:B----4-:R-:W-:Y:S02]  /*23ed0*/  F2FP.F16.E5M2.UNPACK_B R3, R3.H1 ;  /* 0x00000003ff03723e */ /* 0x010fe400030004ff */
[----:B------:R-:W-:Y:S02]  /*23ee0*/  F2FP.F16.E5M2.UNPACK_B R4, R4.H1 ;  /* 0x00000004ff04723e */ /* 0x000fe400030004ff */
[----:B------:R-:W-:-:S03]  /*23ef0*/  F2FP.F16.E5M2.UNPACK_B R5, R5.H1 ;  /* 0x00000005ff05723e */ /* 0x000fc600030004ff */
[----:B--2---:R-:W-:-:S15]  /*23f00*/  HMMA.16816.F32 R24, R12, R2, R24 ;  /* 0x000000020c18723c */ /* 0x004fde0000001818 */
[----:B------:R-:W-:-:S04]  /*23f10*/  NOP ;  /* 0x0000000000007918 */ /* 0x000fc80000000000 */
[----:B------:R-:W-:Y:S04]  /*23f20*/  STL.64 [R1+0x3c0], R24 ;  /* 0x0003c01801007387 */ /* 0x000fe80000100a00 */
[----:B------:R0:W-:Y:S04]  /*23f30*/  STL.64 [R1+0x3c8], R26 ;  /* 0x0003c81a01007387 */ /* 0x0001e80000100a00 */
[----:B0-----:R-:W2:Y:S04]  /*23f40*/  LDL.LU.64 R26, [R1+0x2358] ;  /* 0x00235800011a7983 */ /* 0x001ea80000300a00 */
[----:B------:R-:W4:Y:S01]  /*23f50*/  LDL.LU.64 R24, [R1+0x2350] ;  /* 0x0023500001187983 */ /* 0x000f220000300a00 */
[----:B---3--:R-:W-:Y:S01]  /*23f60*/  HMMA.16816.F32 R8, R12, R4, R8 ;  /* 0x000000040c08723c */ /* 0x008fe20000001808 */
[----:B-----5:R-:W-:-:S02]  /*23f70*/  F2FP.F16.E5M2.UNPACK_B R6, R6.H1 ;  /* 0x00000006ff06723e */ /* 0x020fc400030004ff */
[----:B------:R-:W-:-:S15]  /*23f80*/  F2FP.F16.E5M2.UNPACK_B R7, R7.H1 ;  /* 0x00000007ff07723e */ /* 0x000fde00030004ff */
[----:B------:R-:W-:Y:S01]  /*23f90*/  NOP ;  /* 0x0000000000007918 */ /* 0x000fe20000000000 */
[----:B------:R-:W-:Y:S04]  /*23fa0*/  STL.64 [R1+0x4d0], R8 ;  /* 0x0004d00801007387 */ /* 0x000fe80000100a00 */
[----:B------:R0:W-:Y:S02]  /*23fb0*/  STL.64 [R1+0x4d8], R10 ;  /* 0x0004d80a01007387 */ /* 0x0001e40000100a00 */
[----:B0-----:R-:W-:Y:S02]  /*23fc0*/  HMMA.16816.F32 R8, R12, R6, R16 ;  /* 0x000000060c08723c */ /* 0x001fe40000001810 */
[----:B------:R-:W-:Y:S04]  /*23fd0*/  STL.64 [R1+0x22f8], R6 ;  /* 0x0022f80601007387 */ /* 0x000fe80000100a00 */
[----:B------:R-:W-:-:S13]  /*23fe0*/  STL.64 [R1+0x22f0], R4 ;  /* 0x0022f00401007387 */ /* 0x000fda0000100a00 */
[----:B------:R-:W-:Y:S04]  /*23ff0*/  STL.64 [R1+0x4e0], R8 ;  /* 0x0004e00801007387 */ /* 0x000fe80000100a00 */
[----:B------:R-:W-:Y:S01]  /*24000*/  STL.64 [R1+0x4e8], R10 ;  /* 0x0004e80a01007387 */ /* 0x000fe20000100a00 */
[----:B----4-:R-:W-:Y:S02]  /*24010*/  IMAD R12, R25, 0x100, R24 ;  /* 0x00000100190c7824 */ /* 0x010fe400078e0218 */
[----:B--2---:R-:W-:Y:S01]  /*24020*/  IMAD R13, R27, 0x100, R26 ;  /* 0x000001001b0d7824 */ /* 0x004fe200078e021a */
[----:B------:R-:W2:Y:S04]  /*24030*/  LDL.LU R24, [R1+0x3d0] ;  /* 0x0003d00001187983 */ /* 0x000ea80000300800 */
        /* <DEDUP_REMOVED lines=15> */
[----:B------:R-:W-:-:S02]  /*24130*/  IMAD R14, R22, 0x100, R29 ;  /* 0x00000100160e7824 */ /* 0x000fc400078e021d */
[----:B------:R-:W-:Y:S01]  /*24140*/  IMAD R15, R28, 0x100, R23 ;  /* 0x000001001c0f7824 */ /* 0x000fe200078e0217 */
[----:B------:R-:W4:Y:S04]  /*24150*/  LDL.LU R29, [R1+0x774] ;  /* 0x00077400011d7983 */ /* 0x000f280000300800 */
[----:B------:R-:W4:Y:S04]  /*24160*/  LDL.LU R22, [R1+0x770] ;  /* 0x0007700001167983 */ /* 0x000f280000300800 */
        /* <DEDUP_REMOVED lines=51> */
[----:B------:R-:W-:Y:S02]  /*244a0*/  F2FP.F16.E5M2.UNPACK_B R13, R13 ;  /* 0x0000000dff0d723e */ /* 0x000fe400020004ff */
[----:B------:R-:W-:Y:S02]  /*244b0*/  F2FP.F16.E5M2.UNPACK_B R14, R14 ;  /* 0x0000000eff0e723e */ /* 0x000fe400020004ff */
        /* <DEDUP_REMOVED lines=18> */
[C---:B---3--:R-:W-:Y:S08]  /*245e0*/  HMMA.16816.F32 R4, R12.reuse, R18, R4 ;  /* 0x000000120c04723c */ /* 0x048ff00000001804 */
[C---:B--2---:R-:W-:Y:S11]  /*245f0*/  HMMA.16816.F32 R8, R12.reuse, R16, R8 ;  /* 0x000000100c08723c */ /* 0x044ff60000001808 */
[----:B------:R-:W-:Y:S04]  /*24600*/  STL.64 [R1+0x4f0], R4 ;  /* 0x0004f00401007387 */ /* 0x000fe80000100a00 */
[----:B------:R0:W-:Y:S04]  /*24610*/  STL.64 [R1+0x4f8], R6 ;  /* 0x0004f80601007387 */ /* 0x0001e80000100a00 */
[----:B0-----:R-:W2:Y:S04]  /*24620*/  LDL.LU.64 R6, [R1+0x2338] ;  /* 0x0023380001067983 */ /* 0x001ea80000300a00 */
[----:B------:R-:W2:Y:S04]  /*24630*/  LDL.LU.64 R4, [R1+0x2330] ;  /* 0x0023300001047983 */ /* 0x000ea80000300a00 */
        /* <DEDUP_REMOVED lines=21> */
[----:B------:R-:W3:Y:S02]  /*24790*/  LDL.LU.64 R4, [R1+0x22f0] ;  /* 0x0022f00001047983 */ /* 0x000ee40000300a00 */
        /* <DEDUP_REMOVED lines=13> */
[----:B-1----:R-:W2:Y:S04]  /*24870*/  LDL.LU R14, [R1+0x76c] ;  /* 0x00076c00010e7983 */ /* 0x002ea80000300800 */
[----:B------:R-:W2:Y:S01]  /*24880*/  LDL.LU R15, [R1+0x75c] ;  /* 0x00075c00010f7983 */ /* 0x000ea20000300800 */
[----:B---3--:R-:W-:-:S02]  /*24890*/  IMAD R12, R13, 0x100, R12 ;  /* 0x000001000d0c7824 */ /* 0x008fc400078e020c */
[----:B--2---:R-:W-:Y:S02]  /*248a0*/  IMAD R13, R15, 0x100, R14 ;  /* 0x000001000f0d7824 */ /* 0x004fe400078e020e */
[----:B----4-:R-:W-:Y:S02]  /*248b0*/  IMAD R14, R22, 0x100, R29 ;  /* 0x00000100160e7824 */ /* 0x010fe400078e021d */
[----:B-----5:R-:W-:Y:S01]  /*248c0*/  IMAD R15, R28, 0x100, R23 ;  /* 0x000001001c0f7824 */ /* 0x020fe200078e0217 */
[----:B------:R-:W-:Y:S02]  /*248d0*/  F2FP.F16.E5M2.UNPACK_B R12, R12 ;  /* 0x0000000cff0c723e */ /* 0x000fe400020004ff */
[----:B------:R-:W-:Y:S02]  /*248e0*/  F2FP.F16.E5M2.UNPACK_B R13, R13 ;  /* 0x0000000dff0d723e */ /* 0x000fe400020004ff */
[----:B------:R-:W-:Y:S02]  /*248f0*/  F2FP.F16.E5M2.UNPACK_B R14, R14 ;  /* 0x0000000eff0e723e */ /* 0x000fe400020004ff */
[----:B------:R-:W-:-:S07]  /*24900*/  F2FP.F16.E5M2.UNPACK_B R15, R15 ;  /* 0x0000000fff0f723e */ /* 0x000fce00020004ff */
        /* <DEDUP_REMOVED lines=36> */
[----:B------:R-:W-:Y:S01]  /*24b50*/  STL.64 [R1+0x2238], R10 ;  /* 0x0022380a01007387 */ /* 0x000fe20000100a00 */
[C---:B---3--:R-:W-:Y:S03]  /*24b60*/  HMMA.16816.F32 R16, R12.reuse, R2, R16 ;  /* 0x000000020c10723c */ /* 0x048fe60000001810 */
[----:B------:R2:W-:Y:S05]  /*24b70*/  STL.64 [R1+0x2230], R8 ;  /* 0x0022300801007387 */ /* 0x0005ea0000100a00 */
[C---:B--2---:R-:W-:Y:S01]  /*24b80*/  HMMA.16816.F32 R8, R12.reuse, R4, R24 ;  /* 0x000000040c08723c */ /* 0x044fe20000001818 */
[----:B------:R-:W2:Y:S10]  /*24b90*/  LDL.LU R24, [R1+0x230] ;  /* 0x0002300001187983 */ /* 0x000eb40000300800 */
[----:B------:R-:W-:Y:S04]  /*24ba0*/  STL.64 [R1+0x3e0], R16 ;  /* 0x0003e01001007387 */ /* 0x000fe80000100a00 */
[----:B------:R-:W-:Y:S04]  /*24bb0*/  STL.64 [R1+0x3e8], R18 ;  /* 0x0003e81201007387 */ /* 0x000fe80000100a00 */
        /* <DEDUP_REMOVED lines=21> */
[----:B-----5:R-:W-:Y:S04]  /*24d10*/  STL.64 [R1+0x2278], R10 ;  /* 0x0022780a01007387 */ /* 0x020fe80000100a00 */
[----:B----4-:R0:W-:Y:S04]  /*24d20*/  STL.64 [R1+0x2270], R8 ;  /* 0x0022700801007387 */ /* 0x0101e80000100a00 */
[----:B0-----:R-:W4:Y:S04]  /*24d30*/  LDL.LU R8, [R1+0x3b0] ;  /* 0x0003b00001087983 */ /* 0x001f280000300800 */
[----:B------:R-:W4:Y:S04]  /*24d40*/  LDL.LU R9, [R1+0x3b4] ;  /* 0x0003b40001097983 */ /* 0x000f280000300800 */
[----:B------:R-:W4:Y:S04]  /*24d50*/  LDL.LU R10, [R1+0x3b8] ;  /* 0x0003b800010a7983 */ /* 0x000f280000300800 */
[----:B------:R-:W4:Y:S04]  /*24d60*/  LDL.LU R11, [R1+0x3bc] ;  /* 0x0003bc00010b7983 */ /* 0x000f280000300800 */
        /* <DEDUP_REMOVED lines=20> */
[----:B----4-:R-:W-:Y:S03]  /*24eb0*/  HMMA.16816.F32 R12, R12, R6, R8 ;  /* 0x000000060c0c723c */ /* 0x010fe60000001808 */
        /* <DEDUP_REMOVED lines=12> */
[----:B------:R-:W3:Y:S04]  /*24f80*/  LDL.LU.64 R10, [R1+0x2278] ;  /* 0x00227800010a7983 */ /* 0x000ee80000300a00 */
[----:B------:R-:W3:Y:S04]  /*24f90*/  LDL.LU.64 R8, [R1+0x2270] ;  /* 0x0022700001087983 */ /* 0x000ee80000300a00 */
[----:B------:R0:W-:Y:S04]  /*24fa0*/  STL.64 [R1+0x3b0], R12 ;  /* 0x0003b00c01007387 */ /* 0x0001e80000100a00 */
[----:B------:R1:W-:Y:S04]  /*24fb0*/  STL.64 [R1+0x3b8], R14 ;  /* 0x0003b80e01007387 */ /* 0x0003e80000100a00 */
[----:B0-----:R-:W5:Y:S04]  /*24fc0*/  LDL.LU R12, [R1+0x790] ;  /* 0x00079000010c7983 */ /* 0x001f680000300800 */
[----:B------:R-:W4:Y:S04]  /*24fd0*/  LDL.LU R13, [R1+0x798] ;  /* 0x00079800010d7983 */ /* 0x000f280000300800 */
[----:B-1----:R-:W2:Y:S04]  /*24fe0*/  LDL.LU R14, [R1+0x7a0] ;  /* 0x0007a000010e7983 */ /* 0x002ea80000300800 */
[----:B------:R-:W3:Y:S01]  /*24ff0*/  LDL.LU R15, [R1+0x7a8] ;  /* 0x0007a800010f7983 */ /* 0x000ee20000300800 */
[----:B-----5:R-:W-:-:S02]  /*25000*/  IMAD R12, R12, 0x100, R29 ;  /* 0x000001000c0c7824 */ /* 0x020fc400078e021d */
[----:B----4-:R-:W-:Y:S02]  /*25010*/  IMAD R13, R13, 0x100, R28 ;  /* 0x000001000d0d7824 */ /* 0x010fe400078e021c */
[----:B--2---:R-:W-:Y:S02]  /*25020*/  IMAD R14, R14, 0x100, R23 ;  /* 0x000001000e0e7824 */ /* 0x004fe400078e0217 */
[----:B---3--:R-:W-:Y:S01]  /*25030*/  IMAD R15, R15, 0x100, R22 ;  /* 0x000001000f0f7824 */ /* 0x008fe200078e0216 */
[----:B------:R-:W2:Y:S01]  /*25040*/  LDL.LU R29, [R1+0x226c] ;  /* 0x00226c00011d7983 */ /* 0x000ea20000300800 */
[----:B------:R-:W-:Y:S02]  /*25050*/  F2FP.F16.E5M2.UNPACK_B R12, R12 ;  /* 0x0000000cff0c723e */ /* 0x000fe400020004ff */
[----:B------:R-:W-:Y:S02]  /*25060*/  F2FP.F16.E5M2.UNPACK_B R13, R13 ;  /* 0x0000000dff0d723e */ /* 0x000fe400020004ff */
[----:B------:R-:W-:-:S02]  /*25070*/  F2FP.F16.E5M2.UNPACK_B R14, R14 ;  /* 0x0000000eff0e723e */ /* 0x000fc400020004ff */
[----:B------:R-:W-:Y:S01]  /*25080*/  F2FP.F16.E5M2.UNPACK_B R15, R15 ;  /* 0x0000000fff0f723e */ /* 0x000fe200020004ff */
[----:B------:R-:W3:Y:S04]  /*25090*/  LDL.LU R28, [R1+0x2268] ;  /* 0x00226800011c7983 */ /* 0x000ee80000300800 */
[----:B------:R-:W4:Y:S04]  /*250a0*/  LDL.LU R23, [R1+0x2264] ;  /* 0x0022640001177983 */ /* 0x000f280000300800 */
[----:B------:R-:W5:Y:S01]  /*250b0*/  LDL.LU R22, [R1+0x2260] ;  /* 0x0022600001167983 */ /* 0x000f620000300800 */
        /* <DEDUP_REMOVED lines=53> */
[----:B0-----:R-:W2:Y:S04]  /*25410*/  LDL.LU R12, [R1+0x7b0] ;  /* 0x0007b000010c7983 */ /* 0x001ea80000300800 */
[----:B------:R-:W2:Y:S04]  /*25420*/  LDL.LU R13, [R1+0x7b8] ;  /* 0x0007b800010d7983 */ /* 0x000ea80000300800 */
[----:B-1----:R-:W2:Y:S04]  /*25430*/  LDL.LU R14, [R1+0x7c0] ;  /* 0x0007c000010e7983 */ /* 0x002ea80000300800 */
[----:B------:R-:W2:Y:S04]  /*25440*/  LDL.LU R15, [R1+0x7c8] ;  /* 0x0007c800010f7983 */ /* 0x000ea80000300800 */
[----:B------:R0:W-:Y:S04]  /*25450*/  STL.64 [R1+0x2198], R6 ;  /* 0x0021980601007387 */ /* 0x0001e80000100a00 */
[----:B0-----:R-:W2:Y:S04]  /*25460*/  LDL.LU R6, [R1+0x7c4] ;  /* 0x0007c40001067983 */ /* 0x001ea80000300800 */
[----:B------:R-:W3:Y:S04]  /*25470*/  LDL.LU R7, [R1+0x7cc] ;  /* 0x0007cc0001077983 */ /* 0x000ee80000300800 */
[----:B------:R0:W-:Y:S04]  /*25480*/  STL.64 [R1+0x2190], R4 ;  /* 0x0021900401007387 */ /* 0x0001e80000100a00 */
[----:B0-----:R-:W4:Y:S04]  /*25490*/  LDL.LU R4, [R1+0x7b4] ;  /* 0x0007b40001047983 */ /* 0x001f280000300800 */
[----:B------:R-:W5:Y:S01]  /*254a0*/  LDL.LU R5, [R1+0x7bc] ;  /* 0x0007bc0001057983 */ /* 0x000f620000300800 */
[----:B--2---:R-:W-:-:S02]  /*254b0*/  IMAD R14, R14, 0x100, R6 ;  /* 0x000001000e0e7824 */ /* 0x004fc400078e0206 */
[----:B---3--:R-:W-:-:S03]  /*254c0*/  IMAD R15, R15, 0x100, R7 ;  /* 0x000001000f0f7824 */ /* 0x008fc600078e0207 */
[----:B------:R-:W-:Y:S02]  /*254d0*/  F2FP.F16.E5M2.UNPACK_B R14, R14 ;  /* 0x0000000eff0e723e */ /* 0x000fe400020004ff */
[----:B------:R-:W-:Y:S01]  /*254e0*/  F2FP.F16.E5M2.UNPACK_B R15, R15 ;  /* 0x0000000fff0f723e */ /* 0x000fe200020004ff */
[----:B----4-:R-:W-:Y:S02]  /*254f0*/  IMAD R12, R12, 0x100, R4 ;  /* 0x000001000c0c7824 */ /* 0x010fe400078e0204 */
[----:B-----5:R-:W-:-:S03]  /*25500*/  IMAD R13, R13, 0x100, R5 ;  /* 0x000001000d0d7824 */ /* 0x020fc600078e0205 */
[----:B------:R-:W-:Y:S02]  /*25510*/  F2FP.F16.E5M2.UNPACK_B R12, R12 ;  /* 0x0000000cff0c723e */ /* 0x000fe400020004ff */
[----:B------:R-:W-:-:S07]  /*25520*/  F2FP.F16.E5M2.UNPACK_B R13, R13 ;  /* 0x0000000dff0d723e */ /* 0x000fce00020004ff */
[C---:B------:R-:W-:Y:S08]  /*25530*/  HMMA.16816.F32 R8, R12.reuse, R20, R8 ;  /* 0x000000140c08723c */ /* 0x040ff00000001808 */
[----:B------:R-:W-:Y:S11]  /*25540*/  HMMA.16816.F32 R4, R12, R18, R24 ;  /* 0x000000120c04723c */ /* 0x000ff60000001818 */
[----:B------:R0:W-:Y:S04]  /*25550*/  STL.64 [R1+0x2e0], R8 ;  /* 0x0002e00801007387 */ /* 0x0001e80000100a00 */
[----:B------:R1:W-:Y:S04]  /*25560*/  STL.64 [R1+0x2e8], R10 ;  /* 0x0002e80a01007387 */ /* 0x0003e80000100a00 */
[----:B0-----:R-:W2:Y:S04]  /*25570*/  LDL.LU R8, [R1+0x200] ;  /* 0x0002000001087983 */ /* 0x001ea80000300800 */
[----:B------:R-:W-:Y:S04]  /*25580*/  STL.64 [R1+0x2d0], R4 ;  /* 0x0002d00401007387 */ /* 0x000fe80000100a00 */
[----:B------:R-:W-:Y:S04]  /*25590*/  STL.64 [R1+0x2d8], R6 ;  /* 0x0002d80601007387 */ /* 0x000fe80000100a00 */
[----:B------:R-:W2:Y:S04]  /*255a0*/  LDL.LU R9, [R1+0x204] ;  /* 0x0002040001097983 */ /* 0x000ea80000300800 */
[----:B-1----:R-:W2:Y:S04]  /*255b0*/  LDL.LU R10, [R1+0x208] ;  /* 0x00020800010a7983 */ /* 0x002ea80000300800 */
[----:B------:R-:W2:Y:S04]  /*255c0*/  LDL.LU R11, [R1+0x20c] ;  /* 0x00020c00010b7983 */ /* 0x000ea80000300800 */
[----:B------:R-:W3:Y:S01]  /*255d0*/  LDL.LU R24, [R1+0x160] ;  /* 0x0001600001187983 */ /* 0x000ee20000300800 */
[----:B------:R-:W-:-:S02]  /*255e0*/  IMAD.MOV.U32 R26, RZ, RZ, R23 ;  /* 0x000000ffff1a7224 */ /* 0x000fc400078e0017 */
[----:B------:R-:W-:Y:S02]  /*255f0*/  IMAD.MOV.U32 R27, RZ, RZ, R28 ;  /* 0x000000ffff1b7224 */ /* 0x000fe400078e001c */
[----:B------:R-:W-:Y:S02]  /*25600*/  IMAD.MOV.U32 R25, RZ, RZ, R22 ;  /* 0x000000ffff197224 */ /* 0x000fe400078e0016 */
[----:B------:R-:W4:Y:S04]  /*25610*/  LDL.LU R22, [R1+0x21d8] ;  /* 0x0021d80001167983 */ /* 0x000f280000300800 */
[----:B------:R-:W5:Y:S04]  /*25620*/  LDL.LU R23, [R1+0x21d4] ;  /* 0x0021d40001177983 */ /* 0x000f680000300800 */
[----:B------:R-:W2:Y:S04]  /*25630*/  LDL.LU R28, [R1+0x21d0] ;  /* 0x0021d000011c7983 */ /* 0x000ea80000300800 */
[----:B------:R-:W-:Y:S04]  /*25640*/  STL.64 [R1+0x2178], R26 ;  /* 0x0021781a01007387 */ /* 0x000fe80000100a00 */
[----:B---3--:R0:W-:Y:S04]  /*25650*/  STL.64 [R1+0x2170], R24 ;  /* 0x0021701801007387 */ /* 0x0081e80000100a00 */
[----:B0-----:R-:W3:Y:S04]  /*25660*/  LDL.LU R24, [R1+0x170] ;  /* 0x0001700001187983 */ /* 0x001ee80000300800 */
[----:B------:R-:W3:Y:S04]  /*25670*/  LDL.LU R25, [R1+0x174] ;  /* 0x0001740001197983 */ /* 0x000ee80000300800 */
[----:B------:R-:W3:Y:S04]  /*25680*/  LDL.LU R26, [R1+0x178] ;  /* 0x00017800011a7983 */ /* 0x000ee80000300800 */
[----:B------:R-:W3:Y:S04]  /*25690*/  LDL.LU R27, [R1+0x17c] ;  /* 0x00017c00011b7983 */ /* 0x000ee80000300800 */
[----:B------:R-:W3:Y:S04]  /*256a0*/  LDL.LU R4, [R1+0x1d0] ;  /* 0x0001d00001047983 */ /* 0x000ee80000300800 */
[----:B------:R-:W3:Y:S04]  /*256b0*/  LDL.LU R5, [R1+0x1d4] ;  /* 0x0001d40001057983 */ /* 0x000ee80000300800 */
[----:B------:R-:W3:Y:S04]  /*256c0*/  LDL.LU R6, [R1+0x1d8] ;  /* 0x0001d80001067983 */ /* 0x000ee80000300800 */
[----:B------:R-:W3:Y:S01]  /*256d0*/  LDL.LU R7, [R1+0x1dc] ;  /* 0x0001dc0001077983 */ /* 0x000ee20000300800 */
[----:B--2---:R-:W-:Y:S03]  /*256e0*/  HMMA.16816.F32 R8, R12, R16, R8 ;  /* 0x000000100c08723c */ /* 0x004fe60000001808 */
[----:B---3--:R-:W-:Y:S04]  /*256f0*/  STL.64 [R1+0x21a8], R6 ;  /* 0x0021a80601007387 */ /* 0x008fe80000100a00 */
[----:B------:R0:W-:Y:S04]  /*25700*/  STL.64 [R1+0x21a0], R4 ;  /* 0x0021a00401007387 */ /* 0x0001e80000100a00 */
        /* <DEDUP_REMOVED lines=10> */
[----:B------:R5:W-:Y:S04]  /*257b0*/  STL.64 [R1+0x2188], R26 ;  /* 0x0021881a01007387 */ /* 0x000be80000100a00 */
[----:B------:R0:W-:Y:S01]  /*257c0*/  STL.64 [R1+0x2180], R24 ;  /* 0x0021801801007387 */ /* 0x0001e20000100a00 */
[----:B-----5:R-:W-:-:S03]  /*257d0*/  IMAD.MOV.U32 R26, RZ, RZ, R23 ;  /* 0x000000ffff1a7224 */ /* 0x020fc600078e0017 */
[----:B0-----:R-:W3:Y:S01]  /*257e0*/  LDL.LU R24, [R1+0x190] ;  /* 0x0001900001187983 */ /* 0x001ee20000300800 */
[----:B----4-:R-:W-:Y:S02]  /*257f0*/  IMAD.MOV.U32 R27, RZ, RZ, R22 ;  /* 0x000000ffff1b7224 */ /* 0x010fe400078e0016 */
[----:B------:R-:W-:Y:S01]  /*25800*/  IMAD.MOV.U32 R23, RZ, RZ, R10 ;  /* 0x000000ffff177224 */ /* 0x000fe200078e000a */
[----:B------:R0:W-:Y:S01]  /*25810*/  STL [R1+0x2c0], R8 ;  /* 0x0002c00801007387 */ /* 0x0001e20000100800 */
[----:B------:R-:W-:-:S03]  /*25820*/  IMAD.MOV.U32 R22, RZ, RZ, R11 ;  /* 0x000000ffff167224 */ /* 0x000fc600078e000b */
[----:B------:R-:W2:Y:S01]  /*25830*/  LDL.LU.64 R10, [R1+0x21c8] ;  /* 0x0021c800010a7983 */ /* 0x000ea20000300a00 */
[----:B------:R-:W-:Y:S02]  /*25840*/  IMAD.MOV.U32 R25, RZ, RZ, R28 ;  /* 0x000000ffff197224 */ /* 0x000fe400078e001c */
[----:B------:R-:W-:Y:S02]  /*25850*/  IMAD.MOV.U32 R28, RZ, RZ, R9 ;  /* 0x000000ffff1c7224 */ /* 0x000fe400078e0009 */
[----:B0-----:R-:W4:Y:S04]  /*25860*/  LDL.LU.64 R8, [R1+0x21c0] ;  /* 0x0021c00001087983 */ /* 0x001f280000300a00 */
[----:B------:R-:W-:Y:S04]  /*25870*/  STL [R1+0x1eb0], R22 ;  /* 0x001eb01601007387 */ /* 0x000fe80000100800 */
[----:B------:R-:W-:Y:S04]  /*25880*/  STL [R1+0x1eac], R23 ;  /* 0x001eac1701007387 */ /* 0x000fe80000100800 */
[----:B------:R-:W-:Y:S01]  /*25890*/  STL [R1+0x1ea8], R28 ;  /* 0x001ea81c01007387 */ /* 0x000fe20000100800 */
        /* <DEDUP_REMOVED lines=8> */
[----:B------:R-:W-:Y:S01]  /*25920*/  IMAD.MOV.U32 R23, RZ, RZ, R6 ;  /* 0x000000ffff177224 */ /* 0x000fe200078e0006 */
[----:B------:R0:W-:Y:S01]  /*25930*/  STL [R1+0x2a0], R4 ;  /* 0x0002a00401007387 */ /* 0x0001e20000100800 */
[----:B------:R-:W-:Y:S02]  /*25940*/  IMAD.MOV.U32 R28, RZ, RZ, R7 ;  /* 0x000000ffff1c7224 */ /* 0x000fe400078e0007 */
[----:B------:R-:W-:Y:S01]  /*25950*/  IMAD.MOV.U32 R22, RZ, RZ, R5 ;  /* 0x000000ffff167224 */ /* 0x000fe200078e0005 */
[----:B------:R-:W2:Y:S04]  /*25960*/  LDL.LU.64 R6, [R1+0x21a8] ;  /* 0x0021a80001067983 */ /* 0x000ea80000300a00 */
[----:B0-----:R-:W2:Y:S04]  /*25970*/  LDL.LU.64 R4, [R1+0x21a0] ;  /* 0x0021a00001047983 */ /* 0x001ea80000300a00 */
[----:B------:R0:W-:Y:S04]  /*25980*/  STL.64 [R1+0x2158], R10 ;  /* 0x0021580a01007387 */ /* 0x0001e80000100a00 */
[----:B0-----:R-:W4:Y:S04]  /*25990*/  LDL.LU R10, [R1+0x7ec] ;  /* 0x0007ec00010a7983 */ /* 0x001f280000300800 */
[----:B------:R-:W4:Y:S04]  /*259a0*/  LDL.LU R11, [R1+0x7e8] ;  /* 0x0007e800010b7983 */ /* 0x000f280000300800 */
[----:B------:R0:W-:Y:S04]  /*259b0*/  STL.64 [R1+0x2150], R8 ;  /* 0x0021500801007387 */ /* 0x0001e80000100a00 */
[----:B0-----:R-:W5:Y:S04]  /*259c0*/  LDL.LU R8, [R1+0x7e4] ;  /* 0x0007e40001087983 */ /* 0x001f680000300800 */
[----:B------:R-:W5:Y:S04]  /*259d0*/  LDL.LU R9, [R1+0x7e0] ;  /* 0x0007e00001097983 */ /* 0x000f680000300800 */
[----:B------:R0:W-:Y:S04]  /*259e0*/  STL [R1+0x1ff0], R28 ;  /* 0x001ff01c01007387 */ /* 0x0001e80000100800 */
[----:B0-----:R-:W3:Y:S04]  /*259f0*/  LDL.LU R28, [R1+0x7d8] ;  /* 0x0007d800011c7983 */ /* 0x001ee80000300800 */
[----:B------:R0:W-:Y:S04]  /*25a00*/  STL [R1+0x1f0c], R23 ;  /* 0x001f0c1701007387 */ /* 0x0001e80000100800 */
[----:B0-----:R-:W3:Y:S04]  /*25a10*/  LDL.LU R23, [R1+0x7dc] ;  /* 0x0007dc0001177983 */ /* 0x001ee80000300800 */
[----:B------:R0:W-:Y:S04]  /*25a20*/  STL [R1+0x1f08], R22 ;  /* 0x001f081601007387 */ /* 0x0001e80000100800 */
[----:B0-----:R-:W3:Y:S01]  /*25a30*/  LDL.LU R22, [R1+0x7d0] ;  /* 0x0007d00001167983 */ /* 0x001ee20000300800 */
        /* <DEDUP_REMOVED lines=15> */
[----:B------:R-:W-:Y:S04]  /*25b30*/  STL.64 [R1+0x250], R12 ;  /* 0x0002500c01007387 */ /* 0x000fe80000100a00 */
[----:B------:R0:W-:Y:S04]  /*25b40*/  STL.64 [R1+0x258], R14 ;  /* 0x0002580e01007387 */ /* 0x0001e80000100a00 */
[----:B0-----:R-:W3:Y:S01]  /*25b50*/  LDL.LU R15, [R1+0x7d4] ;  /* 0x0007d400010f7983 */ /* 0x001ee20000300800 */
[----:B------:R-:W-:Y:S02]  /*25b60*/  IMAD R13, R28, 0x100, R23 ;  /* 0x000001001c0d7824 */ /* 0x000fe400078e0217 */
[----:B-----5:R-:W-:-:S03]  /*25b70*/  IMAD R14, R9, 0x100, R8 ;  /* 0x00000100090e7824 */ /* 0x020fc600078e0208 */
[----:B------:R-:W-:Y:S02]  /*25b80*/  F2FP.F16.E5M2.UNPACK_B R13, R13 ;  /* 0x0000000dff0d723e */ /* 0x000fe400020004ff */
[----:B------:R-:W-:Y:S01]  /*25b90*/  F2FP.F16.E5M2.UNPACK_B R14, R14 ;  /* 0x0000000eff0e723e */ /* 0x000fe200020004ff */
[----:B------:R-:W-:Y:S04]  /*25ba0*/  STL.64 [R1+0x2128], R6 ;  /* 0x0021280601007387 */ /* 0x000fe80000100a00 */
[----:B------:R2:W-:Y:S01]  /*25bb0*/  STL.64 [R1+0x2120], R4 ;  /* 0x0021200401007387 */ /* 0x0005e20000100a00 */
[----:B---3--:R-:W-:Y:S02]  /*25bc0*/  IMAD R12, R22, 0x100, R15 ;  /* 0x00000100160c7824 */ /* 0x008fe400078e020f */
[----:B----4-:R-:W-:-:S03]  /*25bd0*/  IMAD R15, R11, 0x100, R10 ;  /* 0x000001000b0f7824 */ /* 0x010fc600078e020a */
[----:B------:R-:W-:Y:S02]  /*25be0*/  F2FP.F16.E5M2.UNPACK_B R12, R12 ;  /* 0x0000000cff0c723e */ /* 0x000fe400020004ff */
[----:B------:R-:W-:-:S07]  /*25bf0*/  F2FP.F16.E5M2.UNPACK_B R15, R15 ;  /* 0x0000000fff0f723e */ /* 0x000fce00020004ff */
[----:B--2---:R-:W-:Y:S01]  /*25c00*/  HMMA.16816.F32 R4, R12, R20, R24 ;  /* 0x000000140c04723c */ /* 0x004fe20000001818 */
[----:B------:R-:W2:-:S15]  /*25c10*/  LDL.LU R24, [R1+0x40] ;  /* 0x0000400001187983 */ /* 0x000e9e0000300800 */
[----:B------:R-:W-:-:S03]  /*25c20*/  NOP ;  /* 0x0000000000007918 */ /* 0x000fc60000000000 */
[----:B------:R-:W-:Y:S04]  /*25c30*/  STL.64 [R1+0x230], R4 ;  /* 0x0002300401007387 */ /* 0x000fe80000100a00 */
[----:B------:R-:W-:Y:S04]  /*25c40*/  STL.64 [R1+0x238], R6 ;  /* 0x0002380601007387 */ /* 0x000fe80000100a00 */
[----:B------:R-:W2:Y:S04]  /*25c50*/  LDL.LU R25, [R1+0x44] ;  /* 0x0000440001197983 */ /* 0x000ea80000300800 */
[----:B------:R-:W3:Y:S01]  /*25c60*/  LDL.LU R26, [R1+0x48] ;  /* 0x00004800011a7983 */ /* 0x000ee20000300800 */
[----:B------:R-:W-:-:S05]  /*25c70*/  IMAD.MOV.U32 R27, RZ, RZ, R29 ;  /* 0x000000ffff1b7224 */ /* 0x000fca00078e001d */
[----:B---3--:R-:W-:Y:S04]  /*25c80*/  STL.64 [R1+0x20b0], R26 ;  /* 0x0020b01a01007387 */ /* 0x008fe80000100a00 */
[----:B--2---:R0:W-:Y:S04]  /*25c90*/  STL.64 [R1+0x20a8], R24 ;  /* 0x0020a81801007387 */ /* 0x0041e80000100a00 */
[----:B0-----:R-:W2:Y:S04]  /*25ca0*/  LDL.LU R24, [R1+0x80] ;  /* 0x0000800001187983 */ /* 0x001ea80000300800 */
[----:B------:R-:W2:Y:S04]  /*25cb0*/  LDL.LU R25, [R1+0x84] ;  /* 0x0000840001197983 */ /* 0x000ea80000300800 */
[----:B------:R-:W3:Y:S04]  /*25cc0*/  LDL.LU R26, [R1+0x88] ;  /* 0x00008800011a7983 */ /* 0x000ee80000300800 */
[----:B------:R-:W3:Y:S04]  /*25cd0*/  LDL.LU R27, [R1+0x8c] ;  /* 0x00008c00011b7983 */ /* 0x000ee80000300800 */
[----:B------:R-:W4:Y:S04]  /*25ce0*/  LDL.LU R29, [R1+0x7f4] ;  /* 0x0007f400011d7983 */ /* 0x000f280000300800 */
[----:B------:R-:W5:Y:S04]  /*25cf0*/  LDL.LU R22, [R1+0x800] ;  /* 0x0008000001167983 */ /* 0x000f680000300800 */
[----:B------:R-:W5:Y:S04]  /*25d00*/  LDL.LU R23, [R1+0x80c] ;  /* 0x00080c0001177983 */ /* 0x000f680000300800 */
[----:B-----5:R-:W-:Y:S04]  /*25d10*/  STL.64 [R1+0x2108], R22 ;  /* 0x0021081601007387 */ /* 0x020fe80000100a00 */
[----:B------:R0:W-:Y:S04]  /*25d20*/  STL.64 [R1+0x2100], R20 ;  /* 0x0021001401007387 */ /* 0x0001e80000100a00 */
[----:B0-----:R-:W5:Y:S04]  /*25d30*/  LDL.LU R20, [R1+0x50] ;  /* 0x0000500001147983 */ /* 0x001f680000300800 */
[----:B------:R-:W5:Y:S04]  /*25d40*/  LDL.LU R21, [R1+0x54] ;  /* 0x0000540001157983 */ /* 0x000f680000300800 */
        /* <DEDUP_REMOVED lines=28> */
[----:B------:R-:W-:Y:S04]  /*25f10*/  STL.64 [R1+0x2118], R22 ;  /* 0x0021181601007387 */ /* 0x000fe80000100a00 */
[----:B-----5:R0:W-:Y:S04]  /*25f20*/  STL.64 [R1+0x2110], R20 ;  /* 0x0021101401007387 */ /* 0x0201e80000100a00 */
[----:B0-----:R-:W5:Y:S04]  /*25f30*/  LDL.LU R20, [R1+0xd0] ;  /* 0x0000d00001147983 */ /* 0x001f680000300800 */
[----:B------:R-:W5:Y:S04]  /*25f40*/  LDL.LU R21, [R1+0xd4] ;  /* 0x0000d40001157983 */ /* 0x000f680000300800 */
[----:B------:R-:W5:Y:S04]  /*25f50*/  LDL.LU R22, [R1+0xd8] ;  /* 0x0000d80001167983 */ /* 0x000f680000300800 */
[----:B------:R-:W5:Y:S04]  /*25f60*/  LDL.LU R23, [R1+0xdc] ;  /* 0x0000dc0001177983 */ /* 0x000f680000300800 */
        /* <DEDUP_REMOVED lines=52> */
[----:B------:R-:W5:Y:S02]  /*262b0*/  LDL.LU.64 R4, [R1+0x2120] ;  /* 0x0021200001047983 */ /* 0x000f640000300a00 */
[----:B-----5:R-:W-:-:S15]  /*262c0*/  HMMA.16816.F32 R20, R12, R4, R20 ;  /* 0x000000040c14723c */ /* 0x020fde0000001814 */
        /* <DEDUP_REMOVED lines=10> */
[----:B0-----:R-:W4:Y:S04]  /*26370*/  LDL.LU R12, [R1+0x7f0] ;  /* 0x0007f000010c7983 */ /* 0x001f280000300800 */
[----:B------:R-:W5:Y:S04]  /*26380*/  LDL.LU R13, [R1+0x7fc] ;  /* 0x0007fc00010d7983 */ /* 0x000f680000300800 */
[----:B-1----:R-:W5:Y:S04]  /*26390*/  LDL.LU R14, [R1+0x7f8] ;  /* 0x0007f800010e7983 */ /* 0x002f680000300800 */
[----:B------:R-:W2:Y:S01]  /*263a0*/  LDL.LU R15, [R1+0x804] ;  /* 0x00080400010f7983 */ /* 0x000ea20000300800 */
[----:B----4-:R-:W-:-:S02]  /*263b0*/  IMAD R12, R12, 0x100, R29 ;  /* 0x000001000c0c7824 */ /* 0x010fc400078e021d */
[----:B-----5:R-:W-:Y:S02]  /*263c0*/  IMAD R13, R14, 0x100, R13 ;  /* 0x000001000e0d7824 */ /* 0x020fe400078e020d */
[----:B--2---:R-:W-:Y:S02]  /*263d0*/  IMAD R14, R22, 0x100, R15 ;  /* 0x00000100160e7824 */ /* 0x004fe400078e020f */
[----:B------:R-:W-:Y:S01]  /*263e0*/  IMAD R15, R28, 0x100, R23 ;  /* 0x000001001c0f7824 */ /* 0x000fe200078e0217 */
[----:B------:R-:W-:Y:S01]  /*263f0*/  F2FP.F16.E5M2.UNPACK_B R12, R12 ;  /* 0x0000000cff0c723e */ /* 0x000fe200020004ff */
[----:B------:R-:W2:Y:S01]  /*26400*/  LDL.LU R29, [R1+0x20f8] ;  /* 0x0020f800011d7983 */ /* 0x000ea20000300800 */
[----:B------:R-:W-:Y:S02]  /*26410*/  F2FP.F16.E5M2.UNPACK_B R13, R13 ;  /* 0x0000000dff0d723e */ /* 0x000fe400020004ff */
[----:B------:R-:W-:Y:S02]  /*26420*/  F2FP.F16.E5M2.UNPACK_B R14, R14 ;  /* 0x0000000eff0e723e */ /* 0x000fe400020004ff */
[----:B------:R-:W-:-:S07]  /*26430*/  F2FP.F16.E5M2.UNPACK_B R15, R15 ;  /* 0x0000000fff0f723e */ /* 0x000fce00020004ff */
[----:B---3--:R-:W-:-:S15]  /*26440*/  HMMA.16816.F32 R24, R12, R20, R24 ;  /* 0x000000140c18723c */ /* 0x008fde0000001818 */
        /* <DEDUP_REMOVED lines=21> */
[----:B------:R-:W4:Y:S01]  /*265a0*/  LDL.LU R18, [R1+0x68] ;  /* 0x0000680001127983 */ /* 0x000f220000300800 */
[----:B--2---:R-:W-:Y:S01]  /*265b0*/  IMAD.MOV.U32 R19, RZ, RZ, R29 ;  /* 0x000000ffff137224 */ /* 0x004fe200078e001d */
[----:B---3--:R-:W-:-:S15]  /*265c0*/  HMMA.16816.F32 R24, R12, R10, R24 ;  /* 0x0000000a0c18723c */ /* 0x008fde0000001818 */
[----:B------:R-:W-:-:S04]  /*265d0*/  NOP ;  /* 0x0000000000007918 */ /* 0x000fc80000000000 */
[----:B------:R-:W-:Y:S04]  /*265e0*/  STL.64 [R1+0x140], R24 ;  /* 0x0001401801007387 */ /* 0x000fe80000100a00 */
[----:B------:R0:W-:Y:S01]  /*265f0*/  STL [R1+0x148], R26 ;  /* 0x0001481a01007387 */ /* 0x0001e20000100800 */
[----:B------:R-:W-:-:S03]  /*26600*/  IMAD.MOV.U32 R29, RZ, RZ, R27 ;  /* 0x000000ffff1d7224 */ /* 0x000fc600078e001b */
[----:B0-----:R-:W2:Y:S04]  /*26610*/  LDL.LU.64 R26, [R1+0x20c0] ;  /* 0x0020c000011a7983 */ /* 0x001ea80000300a00 */
[----:B------:R-:W2:Y:S04]  /*26620*/  LDL.LU.64 R24, [R1+0x20b8] ;  /* 0x0020b80001187983 */ /* 0x000ea80000300a00 */
[----:B------:R-:W-:Y:S01]  /*26630*/  STL [R1+0x1db8], R29 ;  /* 0x001db81d01007387 */ /* 0x000fe20000100800 */
        /* <DEDUP_REMOVED lines=12> */
[C---:B----4-:R-:W-:Y:S08]  /*26700*/  HMMA.16816.F32 R16, R12.reuse, R4, R16 ;  /* 0x000000040c10723c */ /* 0x050ff00000001810 */
[----:B---3--:R-:W-:-:S15]  /*26710*/  HMMA.16816.F32 R8, R12, R2, R8 ;  /* 0x000000020c08723c */ /* 0x008fde0000001808 */
[----:B------:R-:W-:-:S04]  /*26720*/  NOP ;  /* 0x0000000000007918 */ /* 0x000fc80000000000 */
[----:B------:R-:W-:Y:S04]  /*26730*/  STL.64 [R1+0xe0], R8 ;  /* 0x0000e00801007387 */ /* 0x000fe80000100a00 */
[----:B------:R2:W-:Y:S01]  /*26740*/  STL [R1+0xe8], R10 ;  /* 0x0000e80a01007387 */ /* 0x0005e20000100800 */
[----:B------:R-:W-:Y:S02]  /*26750*/  IMAD.MOV.U32 R29, RZ, RZ, R11 ;  /* 0x000000ffff1d7224 */ /* 0x000fe400078e000b */
[----:B--2---:R-:W-:Y:S03]  /*26760*/  HMMA.16816.F32 R8, R12, R6, R24 ;  /* 0x000000060c08723c */ /* 0x004fe60000001818 */
[----:B------:R0:W-:Y:S04]  /*26770*/  STL [R1+0x1e98], R29 ;  /* 0x001e981d01007387 */ /* 0x0001e80000100800 */
[----:B------:R-:W2:Y:S04]  /*26780*/  LDL.LU R26, [R1+0x814] ;  /* 0x00081400011a7983 */ /* 0x000ea80000300800 */
[----:B------:R-:W-:Y:S04]  /*26790*/  STL.64 [R1+0xd0], R16 ;  /* 0x0000d01001007387 */ /* 0x000fe80000100a00 */
[----:B------:R-:W-:Y:S04]  /*267a0*/  STL.64 [R1+0xd8], R18 ;  /* 0x0000d81201007387 */ /* 0x000fe80000100a00 */
[----:B------:R-:W2:Y:S04]  /*267b0*/  LDL.LU R27, [R1+0x810] ;  /* 0x00081000011b7983 */ /* 0x000ea80000300800 */
[----:B------:R1:W-:Y:S04]  /*267c0*/  STL.64 [R1+0xb0], R8 ;  /* 0x0000b00801007387 */ /* 0x0003e80000100a00 */
[----:B------:R3:W-:Y:S04]  /*267d0*/  STL.64 [R1+0xb8], R10 ;  /* 0x0000b80a01007387 */ /* 0x0007e80000100a00 */
[----:B------:R-:W4:Y:S04]  /*267e0*/  LDL.LU R14, [R1+0x81c] ;  /* 0x00081c00010e7983 */ /* 0x000f280000300800 */
[----:B------:R-:W4:Y:S04]  /*267f0*/  LDL.LU R15, [R1+0x818] ;  /* 0x00081800010f7983 */ /* 0x000f280000300800 */
[----:B0-----:R-:W5:Y:S04]  /*26800*/  LDL.LU R29, [R1+0x824] ;  /* 0x00082400011d7983 */ /* 0x001f680000300800 */
[----:B------:R-:W5:Y:S04]  /*26810*/  LDL.LU R22, [R1+0x820] ;  /* 0x0008200001167983 */ /* 0x000f680000300800 */
[----:B------:R-:W2:Y:S04]  /*26820*/  LDL.LU R23, [R1+0x82c] ;  /* 0x00082c0001177983 */ /* 0x000ea80000300800 */
[----:B------:R-:W2:Y:S04]  /*26830*/  LDL.LU R28, [R1+0x828] ;  /* 0x00082800011c7983 */ /* 0x000ea80000300800 */
[----:B-1----:R-:W2:Y:S04]  /*26840*/  LDL.LU R8, [R1+0x10] ;  /* 0x0000100001087983 */ /* 0x002ea80000300800 */
[----:B------:R-:W2:Y:S04]  /*26850*/  LDL.LU R9, [R1+0x14] ;  /* 0x0000140001097983 */ /* 0x000ea80000300800 */
[----:B---3--:R-:W3:Y:S04]  /*26860*/  LDL.LU R10, [R1+0x18] ;  /* 0x00001800010a7983 */ /* 0x008ee80000300800 */
[----:B------:R-:W3:Y:S04]  /*26870*/  LDL.LU R11, [R1+0x1c] ;  /* 0x00001c00010b7983 */ /* 0x000ee80000300800 */
[----:B------:R-:W2:Y:S04]  /*26880*/  LDL.LU R16, [R1+0x30] ;  /* 0x0000300001107983 */ /* 0x000ea80000300800 */
        /* <DEDUP_REMOVED lines=11> */
[----:B0-----:R-:W3:Y:S04]  /*26940*/  LDL.LU R4, [R1+0x130] ;  /* 0x0001300001047983 */ /* 0x001ee80000300800 */
[----:B------:R-:W3:Y:S04]  /*26950*/  LDL.LU R5, [R1+0x134] ;  /* 0x0001340001057983 */ /* 0x000ee80000300800 */
[----:B------:R-:W2:Y:S04]  /*26960*/  LDL.LU R6, [R1+0x138] ;  /* 0x0001380001067983 */ /* 0x000ea80000300800 */
[----:B------:R-:W2:Y:S01]  /*26970*/  LDL.LU R7, [R1+0x13c] ;  /* 0x00013c0001077983 */ /* 0x000ea20000300800 */
[----:B----4-:R-:W-:-:S02]  /*26980*/  IMAD R13, R15, 0x100, R14 ;  /* 0x000001000f0d7824 */ /* 0x010fc400078e020e */
[----:B------:R-:W-:Y:S02]  /*26990*/  IMAD R12, R27, 0x100, R26 ;  /* 0x000001001b0c7824 */ /* 0x000fe400078e021a */
[----:B-----5:R-:W-:Y:S02]  /*269a0*/  IMAD R14, R22, 0x100, R29 ;  /* 0x00000100160e7824 */ /* 0x020fe400078e021d */
[----:B------:R-:W-:Y:S01]  /*269b0*/  IMAD R15, R28, 0x100, R23 ;  /* 0x000001001c0f7824 */ /* 0x000fe200078e0217 */
[----:B------:R-:W-:Y:S02]  /*269c0*/  F2FP.F16.E5M2.UNPACK_B R13, R13 ;  /* 0x0000000dff0d723e */ /* 0x000fe400020004ff */
[----:B------:R-:W-:Y:S02]  /*269d0*/  F2FP.F16.E5M2.UNPACK_B R12, R12 ;  /* 0x0000000cff0c723e */ /* 0x000fe400020004ff */
[----:B------:R-:W-:Y:S02]  /*269e0*/  F2FP.F16.E5M2.UNPACK_B R14, R14 ;  /* 0x0000000eff0e723e */ /* 0x000fe400020004ff */
[----:B------:R-:W-:-:S07]  /*269f0*/  F2FP.F16.E5M2.UNPACK_B R15, R15 ;  /* 0x0000000fff0f723e */ /* 0x000fce00020004ff */
[C---:B------:R-:W-:Y:S01]  /*26a00*/  HMMA.16816.F32 R16, R12.reuse, R20, R16 ;  /* 0x000000140c10723c */ /* 0x040fe20000001810 */
[----:B--2---:R-:W-:Y:S04]  /*26a10*/  STL.64 [R1+0x2068], R6 ;  /* 0x0020680601007387 */ /* 0x004fe80000100a00 */
[----:B---3--:R0:W-:Y:S04]  /*26a20*/  STL.64 [R1+0x2060], R4 ;  /* 0x0020600401007387 */ /* 0x0081e80000100a00 */
[----:B0-----:R-:W2:Y:S04]  /*26a30*/  LDL.LU R4, [R1] ;  /* 0x0000000001047983 */ /* 0x001ea80000300800 */
[----:B------:R-:W2:Y:S04]  /*26a40*/  LDL.LU R5, [R1+0x4] ;  /* 0x0000040001057983 */ /* 0x000ea80000300800 */
[----:B------:R-:W2:Y:S04]  /*26a50*/  LDL.LU R6, [R1+0x8] ;  /* 0x0000080001067983 */ /* 0x000ea80000300800 */
[----:B------:R-:W2:Y:S04]  /*26a60*/  LDL.LU R7, [R1+0xc] ;  /* 0x00000c0001077983 */ /* 0x000ea80000300800 */
[----:B------:R-:W3:Y:S04]  /*26a70*/  LDL.LU R24, [R1+0x110] ;  /* 0x0001100001187983 */ /* 0x000ee80000300800 */
[----:B------:R-:W3:Y:S04]  /*26a80*/  LDL.LU R25, [R1+0x114] ;  /* 0x0001140001197983 */ /* 0x000ee80000300800 */
[----:B------:R-:W3:Y:S04]  /*26a90*/  LDL.LU R26, [R1+0x118] ;  /* 0x00011800011a7983 */ /* 0x000ee80000300800 */
[----:B------:R-:W3:Y:S04]  /*26aa0*/  LDL.LU R27, [R1+0x11c] ;  /* 0x00011c00011b7983 */ /* 0x000ee80000300800 */
[----:B------:R-:W4:Y:S04]  /*26ab0*/  LDL.LU R29, [R1+0x848] ;  /* 0x00084800011d7983 */ /* 0x000f280000300800 */
[----:B------:R-:W4:Y:S04]  /*26ac0*/  LDL.LU R22, [R1+0x844] ;  /* 0x0008440001167983 */ /* 0x000f280000300800 */
[----:B------:R-:W5:Y:S04]  /*26ad0*/  LDL.LU R23, [R1+0x850] ;  /* 0x0008500001177983 */ /* 0x000f680000300800 */
[----:B------:R-:W5:Y:S04]  /*26ae0*/  LDL.LU R28, [R1+0x84c] ;  /* 0x00084c00011c7983 */ /* 0x000f680000300800 */
[----:B------:R-:W-:Y:S04]  /*26af0*/  STL.64 [R1+0xa0], R16 ;  /* 0x0000a01001007387 */ /* 0x000fe80000100a00 */
[----:B------:R0:W-:Y:S04]  /*26b00*/  STL.64 [R1+0xa8], R18 ;  /* 0x0000a81201007387 */ /* 0x0001e80000100a00 */
[----:B0-----:R-:W2:Y:S04]  /*26b10*/  LDL.LU.64 R18, [R1+0x20a0] ;  /* 0x0020a00001127983 */ /* 0x001ea80000300a00 */
[----:B------:R-:W3:Y:S04]  /*26b20*/  LDL.LU.64 R16, [R1+0x2098] ;  /* 0x0020980001107983 */ /* 0x000ee80000300a00 */
[----:B------:R-:W3:Y:S04]  /*26b30*/  LDL.LU R20, [R1+0x83c] ;  /* 0x00083c0001147983 */ /* 0x000ee80000300800 */
[----:B------:R-:W3:Y:S01]  /*26b40*/  LDL.LU R21, [R1+0x838] ;  /* 0x0008380001157983 */ /* 0x000ee20000300800 */
[----:B--2---:R-:W-:-:S15]  /*26b50*/  HMMA.16816.F32 R8, R12, R18, R8 ;  /* 0x000000120c08723c */ /* 0x004fde0000001808 */
[----:B------:R-:W-:-:S04]  /*26b60*/  NOP ;  /* 0x0000000000007918 */ /* 0x000fc80000000000 */
[----:B------:R-:W-:Y:S04]  /*26b70*/  STL.64 [R1+0x80], R8 ;  /* 0x0000800801007387 */ /* 0x000fe80000100a00 */
[----:B------:R0:W-:Y:S04]  /*26b80*/  STL.64 [R1+0x88], R10 ;  /* 0x0000880a01007387 */ /* 0x0001e80000100a00 */
[----:B0-----:R-:W3:Y:S04]  /*26b90*/  LDL.LU.64 R10, [R1+0x2090] ;  /* 0x00209000010a7983 */ /* 0x001ee80000300a00 */
[----:B------:R-:W3:Y:S02]  /*26ba0*/  LDL.LU.64 R8, [R1+0x2088] ;  /* 0x0020880001087983 */ /* 0x000ee40000300a00 */
[----:B---3--:R-:W-:Y:S02]  /*26bb0*/  HMMA.16816.F32 R16, R12, R16, R8 ;  /* 0x000000100c10723c */ /* 0x008fe40000001808 */
[----:B------:R-:W2:Y:S04]  /*26bc0*/  LDL.LU.64 R10, [R1+0x2080] ;  /* 0x00208000010a7983 */ /* 0x000ea80000300a00 */
[----:B------:R-:W3:-:S13]  /*26bd0*/  LDL.LU.64 R8, [R1+0x2078] ;  /* 0x0020780001087983 */ /* 0x000eda0000300a00 */
[----:B------:R0:W-:Y:S04]  /*26be0*/  STL.64 [R1+0x50], R16 ;  /* 0x0000501001007387 */ /* 0x0001e80000100a00 */
[----:B------:R1:W-:Y:S01]  /*26bf0*/  STL.64 [R1+0x58], R18 ;  /* 0x0000581201007387 */ /* 0x0003e20000100a00 */
[----:B0-----:R-:W-:-:S03]  /*26c00*/  IMAD.MOV.U32 R16, RZ, RZ, R0 ;  /* 0x000000ffff107224 */ /* 0x001fc600078e0000 */
[----:B------:R-:W3:Y:S04]  /*26c10*/  LDL.LU R0, [R1+0x2070] ;  /* 0x0020700001007983 */ /* 0x000ee80000300800 */
[----:B------:R-:W3:Y:S04]  /*26c20*/  LDL.LU R17, [R1+0x124] ;  /* 0x0001240001117983 */ /* 0x000ee80000300800 */
[----:B-1----:R-:W3:Y:S04]  /*26c30*/  LDL.LU R18, [R1+0x128] ;  /* 0x0001280001127983 */ /* 0x002ee80000300800 */
[----:B------:R-:W4:Y:S01]  /*26c40*/  LDL.LU R19, [R1+0x12c] ;  /* 0x00012c0001137983 */ /* 0x000f220000300800 */
[----:B--2---:R-:W-:-:S15]  /*26c50*/  HMMA.16816.F32 R4, R12, R10, R4 ;  /* 0x0000000a0c04723c */ /* 0x004fde0000001804 */
[----:B------:R-:W-:-:S04]  /*26c60*/  NOP ;  /* 0x0000000000007918 */ /* 0x000fc80000000000 */
[----:B------:R-:W-:Y:S04]  /*26c70*/  STL.64 [R1+0x40], R4 ;  /* 0x0000400401007387 */ /* 0x000fe80000100a00 */
[----:B------:R0:W-:Y:S04]  /*26c80*/  STL.64 [R1+0x48], R6 ;  /* 0x0000480601007387 */ /* 0x0001e80000100a00 */
[----:B0-----:R-:W2:Y:S04]  /*26c90*/  LDL.LU.64 R6, [R1+0x2068] ;  /* 0x0020680001067983 */ /* 0x001ea80000300a00 */
[----:B------:R-:W2:Y:S01]  /*26ca0*/  LDL.LU.64 R4, [R1+0x2060] ;  /* 0x0020600001047983 */ /* 0x000ea20000300a00 */
[----:B---3--:R-:W-:Y:S01]  /*26cb0*/  LOP3.LUT R0, R0, 0x40, RZ, 0x3c, !PT ;  /* 0x0000004000007812 */ /* 0x008fe200078e3cff */
[C---:B----4-:R-:W-:Y:S08]  /*26cc0*/  HMMA.16816.F32 R16, R12.reuse, R2, R16 ;  /* 0x000000020c10723c */ /* 0x050ff00000001810 */
[----:B--2---:R-:W-:Y:S01]  /*26cd0*/  HMMA.16816.F32 R8, R12, R8, R4 ;  /* 0x000000080c08723c */ /* 0x004fe20000001804 */
[----:B------:R-:W0:-:S15]  /*26ce0*/  LDSM.16.M88.4 R4, [R0+UR4] ;  /* 0x000000040004783b */ /* 0x000e1e0008000200 */
[----:B------:R-:W-:-:S03]  /*26cf0*/  NOP ;  /* 0x0000000000007918 */ /* 0x000fc60000000000 */
[----:B------:R-:W-:Y:S04]  /*26d00*/  STL.64 [R1+0x30], R8 ;  /* 0x0000300801007387 */ /* 0x000fe80000100a00 */
[----:B------:R1:W-:Y:S04]  /*26d10*/  STL.64 [R1+0x38], R10 ;  /* 0x0000380a01007387 */ /* 0x0003e80000100a00 */
[----:B0-----:R-:W-:Y:S04]  /*26d20*/  STL.64 [R1+0x750], R4 ;  /* 0x0007500401007387 */ /* 0x001fe80000100a00 */
[----:B------:R0:W-:Y:S01]  /*26d30*/  STL.64 [R1+0x758], R6 ;  /* 0x0007580601007387 */ /* 0x0001e20000100a00 */
[----:B-1----:R-:W-:-:S02]  /*26d40*/  IMAD.MOV.U32 R11, RZ, RZ, R4 ;  /* 0x000000ffff0b7224 */ /* 0x002fc400078e0004 */
[----:B------:R-:W-:Y:S01]  /*26d50*/  IMAD.MOV.U32 R10, RZ, RZ, R5 ;  /* 0x000000ffff0a7224 */ /* 0x000fe200078e0005 */
[----:B0-----:R-:W2:Y:S04]  /*26d60*/  LDL.LU.64 R6, [R1+0x2058] ;  /* 0x0020580001067983 */ /* 0x001ea80000300a00 */
[----:B------:R-:W3:Y:S04]  /*26d70*/  LDL.LU.64 R4, [R1+0x2050] ;  /* 0x0020500001047983 */ /* 0x000ee80000300a00 */
[----:B------:R-:W-:Y:S04]  /*26d80*/  STL.64 [R1+0x10], R16 ;  /* 0x0000101001007387 */ /* 0x000fe80000100a00 */
[----:B------:R-:W-:Y:S04]  /*26d90*/  STL.64 [R1+0x18], R18 ;  /* 0x0000181201007387 */ /* 0x000fe80000100a00 */
[----:B------:R-:W0:Y:S04]  /*26da0*/  LDSM.16.M88.4 R16, [R0+UR4+0x1000] ;  /* 0x001000040010783b */ /* 0x000e280008000200 */
[----:B0-----:R0:W-:Y:S01]  /*26db0*/  STL.64 [R1+0x740], R16 ;  /* 0x0007401001007387 */ /* 0x0011e20000100a00 */
[----:B------:R-:W-:-:S03]  /*26dc0*/  IMAD.MOV.U32 R9, RZ, RZ, R16 ;  /* 0x000000ffff097224 */ /* 0x000fc600078e0010 */
[----:B------:R1:W-:Y:S01]  /*26dd0*/  STL.64 [R1+0x748], R18 ;  /* 0x0007481201007387 */ /* 0x0003e20000100a00 */
[----:B------:R-:W-:-:S03]  /*26de0*/  IMAD.MOV.U32 R8, RZ, RZ, R17 ;  /* 0x000000ffff087224 */ /* 0x000fc600078e0011 */
[----:B0-----:R-:W4:Y:S04]  /*26df0*/  LDL.LU R16, [R1+0x180] ;  /* 0x0001800001107983 */ /* 0x001f280000300800 */
[----:B------:R-:W4:Y:S04]  /*26e00*/  LDL.LU R17, [R1+0x184] ;  /* 0x0001840001117983 */ /* 0x000f280000300800 */
[----:B-1----:R-:W4:Y:S04]  /*26e10*/  LDL.LU R18, [R1+0x188] ;  /* 0x0001880001127983 */ /* 0x002f280000300800 */
[----:B------:R-:W4:Y:S01]  /*26e20*/  LDL.LU R19, [R1+0x18c] ;  /* 0x00018c0001137983 */ /* 0x000f220000300800 */
[----:B---3--:R-:W-:-:S15]  /*26e30*/  HMMA.16816.F32 R24, R12, R4, R24 ;  /* 0x000000040c18723c */ /* 0x008fde0000001818 */
[----:B------:R-:W-:-:S04]  /*26e40*/  NOP ;  /* 0x0000000000007918 */ /* 0x000fc80000000000 */
[----:B------:R-:W-:Y:S04]  /*26e50*/  STL.64 [R1], R24 ;  /* 0x0000001801007387 */ /* 0x000fe80000100a00 */
[----:B------:R0:W-:Y:S04]  /*26e60*/  STL.64 [R1+0x8], R26 ;  /* 0x0000081a01007387 */ /* 0x0001e80000100a00 */
[----:B0-----:R-:W2:Y:S04]  /*26e70*/  LDL.LU.64 R26, [R1+0x2048] ;  /* 0x00204800011a7983 */ /* 0x001ea80000300a00 */
[----:B------:R-:W2:Y:S04]  /*26e80*/  LDL.LU.64 R24, [R1+0x2040] ;  /* 0x0020400001187983 */ /* 0x000ea80000300a00 */
[----:B------:R-:W3:Y:S04]  /*26e90*/  LDL.LU R4, [R1+0x834] ;  /* 0x0008340001047983 */ /* 0x000ee80000300800 */
[----:B------:R-:W3:Y:S01]  /*26ea0*/  LDL.LU R5, [R1+0x830] ;  /* 0x0008300001057983 */ /* 0x000ee20000300800 */
[----:B--2---:R-:W-:Y:S03]  /*26eb0*/  HMMA.16816.F32 R24, R12, R6, R24 ;  /* 0x000000060c18723c */ /* 0x004fe60000001818 */
[----:B------:R-:W0:-:S15]  /*26ec0*/  LDSM.16.M88.4 R12, [R0+UR4+0x2000] ;  /* 0x00200004000c783b */ /* 0x000e1e0008000200 */
[----:B------:R-:W-:Y:S01]  /*26ed0*/  NOP ;  /* 0x0000000000007918 */ /* 0x000fe20000000000 */
[----:B------:R-:W-:Y:S04]  /*26ee0*/  STL.64 [R1+0x1cf0], R26 ;  /* 0x001cf01a01007387 */ /* 0x000fe80000100a00 */
[----:B------:R-:W-:Y:S01]  /*26ef0*/  STL.64 [R1+0x1ce8], R24 ;  /* 0x001ce81801007387 */ /* 0x000fe20000100a00 */
[----:B0-----:R-:W-:-:S03]  /*26f00*/  IMAD.MOV.U32 R3, RZ, RZ, R12 ;  /* 0x000000ffff037224 */ /* 0x001fc600078e000c */
[----:B------:R3:W-:Y:S04]  /*26f10*/  STL.64 [R1+0x6e0], R12 ;  /* 0x0006e00c01007387 */ /* 0x0007e80000100a00 */
[----:B------:R0:W-:Y:S01]  /*26f20*/  STL.64 [R1+0x6e8], R14 ;  /* 0x0006e80e01007387 */ /* 0x0001e20000100a00 */
[----:B---3--:R-:W-:-:S03]  /*26f30*/  IMAD R12, R5, 0x100, R4 ;  /* 0x00000100050c7824 */ /* 0x008fc600078e0204 */
[----:B------:R-:W2:Y:S04]  /*26f40*/  LDL.LU R4, [R1+0x210] ;  /* 0x0002100001047983 */ /* 0x000ea80000300800 */
[----:B------:R-:W2:Y:S04]  /*26f50*/  LDL.LU R5, [R1+0x214] ;  /* 0x0002140001057983 */ /* 0x000ea80000300800 */
[----:B------:R-:W2:Y:S04]  /*26f60*/  LDL.LU R6, [R1+0x218] ;  /* 0x0002180001067983 */ /* 0x000ea80000300800 */
[----:B------:R-:W2:Y:S04]  /*26f70*/  LDL.LU R7, [R1+0x21c] ;  /* 0x00021c0001077983 */ /* 0x000ea80000300800 */
[----:B------:R-:W3:Y:S04]  /*26f80*/  LDL.LU R24, [R1+0x4d0] ;  /* 0x0004d00001187983 */ /* 0x000ee80000300800 */
[----:B------:R-:W3:Y:S04]  /*26f90*/  LDL.LU R25, [R1+0x4d4] ;  /* 0x0004d40001197983 */ /* 0x000ee80000300800 */
[----:B------:R-:W2:Y:S04]  /*26fa0*/  LDL.LU R26, [R1+0x4d8] ;  /* 0x0004d800011a7983 */ /* 0x000ea80000300800 */
[----:B------:R-:W2:Y:S01]  /*26fb0*/  LDL.LU R27, [R1+0x4dc] ;  /* 0x0004dc00011b7983 */ /* 0x000ea20000300800 */
[----:B------:R-:W-:-:S02]  /*26fc0*/  IMAD.MOV.U32 R2, RZ, RZ, R13 ;  /* 0x000000ffff027224 */ /* 0x000fc400078e000d */
[----:B------:R-:W-:Y:S02]  /*26fd0*/  IMAD R13, R21, 0x100, R20 ;  /* 0x00000100150d7824 */ /* 0x000fe400078e0214 */
[----:B0-----:R-:W-:Y:S02]  /*26fe0*/  IMAD R14, R22, 0x100, R29 ;  /* 0x00000100160e7824 */ /* 0x001fe400078e021d */
[----:B-----5:R-:W-:Y:S01]  /*26ff0*/  IMAD R15, R28, 0x100, R23 ;  /* 0x000001001c0f7824 */ /* 0x020fe200078e0217 */
[----:B------:R-:W-:Y:S02]  /*27000*/  F2FP.F16.E5M2.UNPACK_B R12, R12 ;  /* 0x0000000cff0c723e */ /* 0x000fe400020004ff */
[----:B------:R-:W-:Y:S02]  /*27010*/  F2FP.F16.E5M2.UNPACK_B R20, R11 ;  /* 0x0000000bff14723e */ /* 0x000fe400020004ff */
[----:B------:R-:W-:Y:S02]  /*27020*/  F2FP.F16.E5M2.UNPACK_B R13, R13 ;  /* 0x0000000dff0d723e */ /* 0x000fe400020004ff */
[----:B------:R-:W-:-:S02]  /*27030*/  F2FP.F16.E5M2.UNPACK_B R14, R14 ;  /* 0x0000000eff0e723e */ /* 0x000fc400020004ff */
[----:B------:R-:W-:Y:S02]  /*27040*/  F2FP.F16.E5M2.UNPACK_B R15, R15 ;  /* 0x0000000fff0f723e */ /* 0x000fe400020004ff */
[----:B------:R-:W-:-:S07]  /*27050*/  F2FP.F16.E5M2.UNPACK_B R21, R10 ;  /* 0x0000000aff15723e */ /* 0x000fce00020004ff */
[----:B----4-:R-:W-:Y:S01]  /*27060*/  HMMA.16816.F32 R16, R12, R20, R16 ;  /* 0x000000140c10723c */ /* 0x010fe20000001810 */
[----:B--2---:R-:W-:Y:S04]  /*27070*/  STL.64 [R1+0x2018], R26 ;  /* 0x0020181a01007387 */ /* 0x004fe80000100a00 */
[----:B---3--:R-:W-:Y:S04]  /*27080*/  STL.64 [R1+0x2010], R24 ;  /* 0x0020101801007387 */ /* 0x008fe80000100a00 */
[----:B------:R-:W0:Y:S04]  /*27090*/  LDSM.16.M88.4 R24, [R0+UR4+0x3000] ;  /* 0x003000040018783b */ /* 0x000e280008000200 */
[----:B0-----:R0:W-:Y:S01]  /*270a0*/  STL.64 [R1+0x720], R24 ;  /* 0x0007201801007387 */ /* 0x0011e20000100a00 */
[----:B------:R-:W-:-:S03]  /*270b0*/  IMAD.MOV.U32 R10, RZ, RZ, R24 ;  /* 0x000000ffff0a7224 */ /* 0x000fc600078e0018 */
[----:B------:R1:W-:Y:S01]  /*270c0*/  STL.64 [R1+0x728], R26 ;  /* 0x0007281a01007387 */ /* 0x0003e20000100a00 */
[----:B------:R-:W-:-:S03]  /*270d0*/  IMAD.MOV.U32 R11, RZ, RZ, R25 ;  /* 0x000000ffff0b7224 */ /* 0x000fc600078e0019 */
[----:B0-----:R-:W2:Y:S04]  /*270e0*/  LDL.LU R24, [R1+0x270] ;  /* 0x0002700001187983 */ /* 0x001ea80000300800 */
[----:B------:R-:W-:Y:S04]  /*270f0*/  STL.64 [R1+0x20], R16 ;  /* 0x0000201001007387 */ /* 0x000fe80000100a00 */
[----:B------:R-:W-:Y:S04]  /*27100*/  STL.64 [R1+0x28], R18 ;  /* 0x0000281201007387 */ /* 0x000fe80000100a00 */
[----:B------:R-:W2:Y:S04]  /*27110*/  LDL.LU R25, [R1+0x274] ;  /* 0x0002740001197983 */ /* 0x000ea80000300800 */
[----:B-1----:R-:W3:Y:S04]  /*27120*/  LDL.LU R26, [R1+0x278] ;  /* 0x00027800011a7983 */ /* 0x002ee80000300800 */
[----:B------:R-:W3:Y:S04]  /*27130*/  LDL.LU R27, [R1+0x27c] ;  /* 0x00027c00011b7983 */ /* 0x000ee80000300800 */
[----:B---3--:R-:W-:Y:S04]  /*27140*/  STL.64 [R1+0x2028], R26 ;  /* 0x0020281a01007387 */ /* 0x008fe80000100a00 */
[----:B--2---:R0:W-:Y:S04]  /*27150*/  STL.64 [R1+0x2020], R24 ;  /* 0x0020201801007387 */ /* 0x0041e80000100a00 */
[----:B0-----:R-:W2:Y:S04]  /*27160*/  LDL.LU R24, [R1+0x240] ;  /* 0x0002400001187983 */ /* 0x001ea80000300800 */
[----:B------:R-:W2:Y:S04]  /*27170*/  LDL.LU R25, [R1+0x244] ;  /* 0x0002440001197983 */ /* 0x000ea80000300800 */
[----:B------:R-:W3:Y:S04]  /*27180*/  LDL.LU R26, [R1+0x248] ;  /* 0x00024800011a7983 */ /* 0x000ee80000300800 */
[----:B------:R-:W3:Y:S01]  /*27190*/  LDL.LU R27, [R1+0x24c] ;  /* 0x00024c00011b7983 */ /* 0x000ee20000300800 */
[----:B------:R-:W-:-:S02]  /*271a0*/  F2FP.F16.E5M2.UNPACK_B R18, R9 ;  /* 0x00000009ff12723e */ /* 0x000fc400020004ff */
[----:B------:R-:W-:-:S07]  /*271b0*/  F2FP.F16.E5M2.UNPACK_B R19, R8 ;  /* 0x00000008ff13723e */ /* 0x000fce00020004ff */
[----:B------:R-:W-:Y:S01]  /*271c0*/  HMMA.16816.F32 R4, R12, R18, R4 ;  /* 0x000000120c04723c */ /* 0x000fe20000001804 */
[----:B---3--:R-:W-:Y:S04]  /*271d0*/  STL.64 [R1+0x2038], R26 ;  /* 0x0020381a01007387 */ /* 0x008fe80000100a00 */
[----:B--2---:R-:W-:Y:S04]  /*271e0*/  STL.64 [R1+0x2030], R24 ;  /* 0x0020301801007387 */ /* 0x004fe80000100a00 */
[----:B------:R-:W0:Y:S04]  /*271f0*/  LDSM.16.M88.4 R24, [R0+UR4+0x4000] ;  /* 0x004000040018783b */ /* 0x000e280008000200 */
[----:B------:R1:W-:Y:S04]  /*27200*/  STL [R1+0x1ff8], R20 ;  /* 0x001ff81401007387 */ /* 0x0003e80000100800 */
[----:B------:R2:W-:Y:S04]  /*27210*/  STL [R1+0x1ff4], R21 ;  /* 0x001ff41501007387 */ /* 0x0005e80000100800 */
[----:B-1----:R-:W3:Y:S04]  /*27220*/  LDL.LU R20, [R1+0x3c0] ;  /* 0x0003c00001147983 */ /* 0x002ee80000300800 */
[----:B--2---:R-:W3:Y:S04]  /*27230*/  LDL.LU R21, [R1+0x3c4] ;  /* 0x0003c40001157983 */ /* 0x004ee80000300800 */
[----:B------:R-:W3:Y:S04]  /*27240*/  LDL.LU R22, [R1+0x3c8] ;  /* 0x0003c80001167983 */ /* 0x000ee80000300800 */
[----:B------:R-:W3:Y:S04]  /*27250*/  LDL.LU R23, [R1+0x3cc] ;  /* 0x0003cc0001177983 */ /* 0x000ee80000300800 */
[----:B0-----:R-:W-:Y:S01]  /*27260*/  STL.64 [R1+0x710], R24 ;  /* 0x0007101801007387 */ /* 0x001fe20000100a00 */
[----:B------:R-:W-:-:S03]  /*27270*/  IMAD.MOV.U32 R8, RZ, RZ, R24 ;  /* 0x000000ffff087224 */ /* 0x000fc600078e0018 */
[----:B------:R-:W-:Y:S01]  /*27280*/  STL.64 [R1+0x718], R26 ;  /* 0x0007181a01007387 */ /* 0x000fe20000100a00 */
[----:B------:R-:W-:-:S03]  /*27290*/  IMAD.MOV.U32 R9, RZ, RZ, R25 ;  /* 0x000000ffff097224 */ /* 0x000fc600078e0019 */
[----:B------:R-:W0:Y:S04]  /*272a0*/  LDSM.16.M88.4 R24, [R0+UR4+0x5000] ;  /* 0x005000040018783b */ /* 0x000e280008000200 */
[----:B------:R-:W-:Y:S04]  /*272b0*/  STL.64 [R1+0x60], R4 ;  /* 0x0000600401007387 */ /* 0x000fe80000100a00 */
[----:B------:R1:W-:Y:S04]  /*272c0*/  STL.64 [R1+0x68], R6 ;  /* 0x0000680601007387 */ /* 0x0003e80000100a00 */
[----:B0-----:R-:W-:Y:S01]  /*272d0*/  STL.64 [R1+0x700], R24 ;  /* 0x0007001801007387 */ /* 0x001fe20000100a00 */
[----:B-1----:R-:W-:-:S03]  /*272e0*/  IMAD.MOV.U32 R6, RZ, RZ, R24 ;  /* 0x000000ffff067224 */ /* 0x002fc600078e0018 */
[----:B------:R-:W-:Y:S01]  /*272f0*/  STL.64 [R1+0x708], R26 ;  /* 0x0007081a01007387 */ /* 0x000fe20000100a00 */
[----:B------:R-:W-:-:S03]  /*27300*/  IMAD.MOV.U32 R7, RZ, RZ, R25 ;  /* 0x000000ffff077224 */ /* 0x000fc600078e0019 */
[----:B------:R-:W0:Y:S04]  /*27310*/  LDSM.16.M88.4 R24, [R0+UR4+0x6000] ;  /* 0x006000040018783b */ /* 0x000e280008000200 */
[----:B0-----:R-:W-:Y:S04]  /*27320*/  STL.64 [R1+0x730], R24 ;  /* 0x0007301801007387 */ /* 0x001fe80000100a00 */
[----:B------:R0:W-:Y:S01]  /*27330*/  STL.64 [R1+0x738], R26 ;  /* 0x0007381a01007387 */ /* 0x0001e20000100a00 */
[----:B------:R-:W-:Y:S02]  /*27340*/  IMAD.MOV.U32 R4, RZ, RZ, R24 ;  /* 0x000000ffff047224 */ /* 0x000fe400078e0018 */
[----:B------:R-:W-:Y:S01]  /*27350*/  IMAD.MOV.U32 R5, RZ, RZ, R25 ;  /* 0x000000ffff057224 */ /* 0x000fe200078e0019 */
[----:B0-----:R-:W2:Y:S04]  /*27360*/  LDL.LU.64 R26, [R1+0x2038] ;  /* 0x00203800011a7983 */ /* 0x001ea80000300a00 */
[----:B------:R-:W2:Y:S01]  /*27370*/  LDL.LU.64 R24, [R1+0x2030] ;  /* 0x0020300001187983 */ /* 0x000ea20000300a00 */
[----:B------:R-:W-:-:S02]  /*27380*/  F2FP.F16.E5M2.UNPACK_B R16, R3 ;  /* 0x00000003ff10723e */ /* 0x000fc400020004ff */
[----:B------:R-:W-:Y:S01]  /*27390*/  F2FP.F16.E5M2.UNPACK_B R17, R2 ;  /* 0x00000002ff11723e */ /* 0x000fe200020004ff */
[----:B------:R-:W-:Y:S04]  /*273a0*/  STL.64 [R1+0x1fe8], R18 ;  /* 0x001fe81201007387 */ /* 0x000fe80000100a00 */
[----:B------:R0:W-:Y:S02]  /*273b0*/  STL.64 [R1+0x1fe0], R16 ;  /* 0x001fe01001007387 */ /* 0x0001e40000100a00 */
[----:B--2---:R-:W-:-:S15]  /*273c0*/  HMMA.16816.F32 R24, R12, R16, R24 ;  /* 0x000000100c18723c */ /* 0x004fde0000001818 */
[----:B------:R-:W-:-:S04]  /*273d0*/  NOP ;  /* 0x0000000000007918 */ /* 0x000fc80000000000 */
[----:B------:R-:W-:Y:S04]  /*273e0*/  STL.64 [R1+0x70], R24 ;  /* 0x0000701801007387 */ /* 0x000fe80000100a00 */
[----:B------:R-:W-:Y:S04]  /*273f0*/  STL.64 [R1+0x78], R26 ;  /* 0x0000781a01007387 */ /* 0x000fe80000100a00 */
[----:B------:R-:W1:Y:S04]  /*27400*/  LDSM.16.M88.4 R24, [R0+UR4+0x7000] ;  /* 0x007000040018783b */ /* 0x000e680008000200 */
[----:B0-----:R-:W2:Y:S04]  /*27410*/  LDL.LU R16, [R1+0x290] ;  /* 0x0002900001107983 */ /* 0x001ea80000300800 */
[----:B------:R-:W2:Y:S04]  /*27420*/  LDL.LU R17, [R1+0x294] ;  /* 0x0002940001117983 */ /* 0x000ea80000300800 */
[----:B------:R-:W2:Y:S04]  /*27430*/  LDL.LU R18, [R1+0x298] ;  /* 0x0002980001127983 */ /* 0x000ea80000300800 */
[----:B------:R-:W2:Y:S04]  /*27440*/  LDL.LU R19, [R1+0x29c] ;  /* 0x00029c0001137983 */ /* 0x000ea80000300800 */
[----:B-1----:R-:W-:Y:S04]  /*27450*/  STL.64 [R1+0x6f0], R24 ;  /* 0x0006f01801007387 */ /* 0x002fe80000100a00 */
[----:B------:R0:W-:Y:S01]  /*27460*/  STL.64 [R1+0x6f8], R26 ;  /* 0x0006f81a01007387 */ /* 0x0001e20000100a00 */
[----:B------:R-:W-:-:S02]  /*27470*/  IMAD.MOV.U32 R2, RZ, RZ, R24 ;  /* 0x000000ffff027224 */ /* 0x000fc400078e0018 */
[----:B------:R-:W-:Y:S01]  /*27480*/  IMAD.MOV.U32 R3, RZ, RZ, R25 ;  /* 0x000000ffff037224 */ /* 0x000fe200078e0019 */
[----:B0-----:R-:W4:Y:S04]  /*27490*/  LDL.LU.64 R26, [R1+0x2028] ;  /* 0x00202800011a7983 */ /* 0x001f280000300a00 */
[----:B------:R-:W4:Y:S01]  /*274a0*/  LDL.LU.64 R24, [R1+0x2020] ;  /* 0x0020200001187983 */ /* 0x000f220000300a00 */
[----:B------:R-:W-:Y:S02]  /*274b0*/  F2FP.F16.E5M2.UNPACK_B R10, R10 ;  /* 0x0000000aff0a723e */ /* 0x000fe400020004ff */
[----:B------:R-:W-:Y:S02]  /*274c0*/  F2FP.F16.E5M2.UNPACK_B R11, R11 ;  /* 0x0000000bff0b723e */ /* 0x000fe400020004ff */
[----:B------:R-:W-:-:S02]  /*274d0*/  F2FP.F16.E5M2.UNPACK_B R8, R8 ;  /* 0x00000008ff08723e */ /* 0x000fc400020004ff */
[----:B------:R-:W-:Y:S02]  /*274e0*/  F2FP.F16.E5M2.UNPACK_B R9, R9 ;  /* 0x00000009ff09723e */ /* 0x000fe400020004ff */
[----:B------:R-:W-:Y:S02]  /*274f0*/  F2FP.F16.E5M2.UNPACK_B R6, R6 ;  /* 0x00000006ff06723e */ /* 0x000fe400020004ff */
[----:B------:R-:W-:Y:S01]  /*27500*/  F2FP.F16.E5M2.UNPACK_B R7, R7 ;  /* 0x00000007ff07723e */ /* 0x000fe200020004ff */
[----:B----4-:R-:W-:-:S15]  /*27510*/  HMMA.16816.F32 R24, R12, R10, R24 ;  /* 0x0000000a0c18723c */ /* 0x010fde0000001818 */
[----:B------:R-:W-:-:S04]  /*27520*/  NOP ;  /* 0x0000000000007918 */ /* 0x000fc80000000000 */
[----:B------:R-:W-:Y:S04]  /*27530*/  STL.64 [R1+0x90], R24 ;  /* 0x0000901801007387 */ /* 0x000fe80000100a00 */
[----:B------:R0:W-:Y:S04]  /*27540*/  STL.64 [R1+0x98], R26 ;  /* 0x0000981a01007387 */ /* 0x0001e80000100a00 */
[----:B0-----:R-:W4:Y:S04]  /*27550*/  LDL.LU.64 R26, [R1+0x2018] ;  /* 0x00201800011a7983 */ /* 0x001f280000300a00 */
[----:B------:R-:W4:Y:S01]  /*27560*/  LDL.LU.64 R24, [R1+0x2010] ;  /* 0x0020100001187983 */ /* 0x000f220000300a00 */
[C---:B--2---:R-:W-:Y:S03]  /*27570*/  HMMA.16816.F32 R16, R12.reuse, R8, R16 ;  /* 0x000000080c10723c */ /* 0x044fe60000001810 */
[----:B------:R-:W-:Y:S04]  /*27580*/  STL.64 [R1+0x1fc8], R10 ;  /* 0x001fc80a01007387 */ /* 0x000fe80000100a00 */
[----:B------:R3:W-:Y:S02]  /*27590*/  STL.64 [R1+0x1fc0], R8 ;  /* 0x001fc00801007387 */ /* 0x0007e40000100a00 */
[----:B---3--:R-:W-:Y:S01]  /*275a0*/  HMMA.16816.F32 R8, R12, R6, R20 ;  /* 0x000000060c08723c */ /* 0x008fe20000001814 */
[----:B------:R-:W-:-:S02]  /*275b0*/  F2FP.F16.E5M2.UNPACK_B R4, R4 ;  /* 0x00000004ff04723e */ /* 0x000fc400020004ff */
[----:B------:R-:W-:-:S07]  /*275c0*/  F2FP.F16.E5M2.UNPACK_B R5, R5 ;  /* 0x00000005ff05723e */ /* 0x000fce00020004ff */
[----:B------:R-:W-:Y:S04]  /*275d0*/  STL.64 [R1+0xc0], R16 ;  /* 0x0000c01001007387 */ /* 0x000fe80000100a00 */
[----:B------:R-:W-:Y:S05]  /*275e0*/  STL.64 [R1+0xc8], R18 ;  /* 0x0000c81201007387 */ /* 0x000fea0000100a00 */
[----:B------:R-:W-:Y:S04]  /*275f0*/  STL.64 [R1+0x100], R8 ;  /* 0x0001000801007387 */ /* 0x000fe80000100a00 */
[----:B------:R4:W-:Y:S04]  /*27600*/  STL.64 [R1+0x108], R10 ;  /* 0x0001080a01007387 */ /* 0x0009e80000100a00 */
[----:B------:R-:W-:Y:S04]  /*27610*/  STL.64 [R1+0x1fa8], R6 ;  /* 0x001fa80601007387 */ /* 0x000fe80000100a00 */
[----:B------:R0:W-:Y:S01]  /*27620*/  STL.64 [R1+0x1fa0], R4 ;  /* 0x001fa00401007387 */ /* 0x0001e20000100a00 */
[----:B----4-:R-:W-:-:S15]  /*27630*/  HMMA.16816.F32 R8, R12, R4, R24 ;  /* 0x000000040c08723c */ /* 0x010fde0000001818 */
[----:B------:R-:W-:-:S04]  /*27640*/  NOP ;  /* 0x0000000000007918 */ /* 0x000fc80000000000 */
[----:B------:R-:W-:Y:S04]  /*27650*/  STL.64 [R1+0x1e0], R8 ;  /* 0x0001e00801007387 */ /* 0x000fe80000100a00 */
[----:B------:R-:W-:Y:S04]  /*27660*/  STL.64 [R1+0x1e8], R10 ;  /* 0x0001e80a01007387 */ /* 0x000fe80000100a00 */
        /* <DEDUP_REMOVED lines=12> */
[----:B------:R-:W2:Y:S04]  /*27730*/  LDL.LU R8, [R1+0x4c0] ;  /* 0x0004c00001087983 */ /* 0x000ea80000300800 */
[----:B--2---:R-:W-:Y:S04]  /*27740*/  STL [R1+0x1ffc], R8 ;  /* 0x001ffc0801007387 */ /* 0x004fe80000100800 */
[----:B------:R-:W2:Y:S04]  /*27750*/  LDL.LU R9, [R1+0x4c4] ;  /* 0x0004c40001097983 */ /* 0x000ea80000300800 */
[----:B------:R-:W2:Y:S04]  /*27760*/  LDL.LU R10, [R1+0x4c8] ;  /* 0x0004c800010a7983 */ /* 0x000ea80000300800 */
[----:B------:R-:W2:Y:S04]  /*27770*/  LDL.LU R11, [R1+0x4cc] ;  /* 0x0004cc00010b7983 */ /* 0x000ea80000300800 */
[----:B0-----:R-:W3:Y:S04]  /*27780*/  LDL.LU R4, [R1+0x4f0] ;  /* 0x0004f00001047983 */ /* 0x001ee80000300800 */
[----:B------:R-:W3:Y:S04]  /*27790*/  LDL.LU R5, [R1+0x4f4] ;  /* 0x0004f40001057983 */ /* 0x000ee80000300800 */
[----:B------:R-:W4:Y:S04]  /*277a0*/  LDL.LU R6, [R1+0x4f8] ;  /* 0x0004f80001067983 */ /* 0x000f280000300800 */
[----:B------:R-:W4:Y:S04]  /*277b0*/  LDL.LU R7, [R1+0x4fc] ;  /* 0x0004fc0001077983 */ /* 0x000f280000300800 */
[----:B----4-:R-:W-:Y:S04]  /*277c0*/  STL.64 [R1+0x2008], R6 ;  /* 0x0020080601007387 */ /* 0x010fe80000100a00 */
[----:B---3--:R0:W-:Y:S04]  /*277d0*/  STL.64 [R1+0x2000], R4 ;  /* 0x0020000401007387 */ /* 0x0081e80000100a00 */
[----:B0-----:R-:W3:Y:S04]  /*277e0*/  LDL.LU R4, [R1+0x4e0] ;  /* 0x0004e00001047983 */ /* 0x001ee80000300800 */
[----:B------:R-:W3:Y:S04]  /*277f0*/  LDL.LU R5, [R1+0x4e4] ;  /* 0x0004e40001057983 */ /* 0x000ee80000300800 */
[----:B------:R-:W3:Y:S04]  /*27800*/  LDL.LU R6, [R1+0x4e8] ;  /* 0x0004e80001067983 */ /* 0x000ee80000300800 */
[----:B------:R-:W3:Y:S04]  /*27810*/  LDL.LU R7, [R1+0x4ec] ;  /* 0x0004ec0001077983 */ /* 0x000ee80000300800 */
        /* <DEDUP_REMOVED lines=16> */
[----:B------:R-:W-:-:S02]  /*27920*/  F2FP.F16.E5M2.UNPACK_B R2, R2 ;  /* 0x00000002ff02723e */ /* 0x000fc400020004ff */
[----:B------:R-:W-:Y:S01]  /*27930*/  F2FP.F16.E5M2.UNPACK_B R3, R3 ;  /* 0x00000003ff03723e */ /* 0x000fe200020004ff */
[----:B--2---:R-:W-:Y:S04]  /*27940*/  STL.64 [R1+0x1f88], R26 ;  /* 0x001f881a01007387 */ /* 0x004fe80000100a00 */
[----:B------:R0:W-:Y:S04]  /*27950*/  STL.64 [R1+0x1f80], R24 ;  /* 0x001f801801007387 */ /* 0x0001e80000100a00 */
[----:B0-----:R-:W2:Y:S04]  /*27960*/  LDL.LU R24, [R1+0x470] ;  /* 0x0004700001187983 */ /* 0x001ea80000300800 */
[----:B------:R-:W2:Y:S04]  /*27970*/  LDL.LU R25, [R1+0x474] ;  /* 0x0004740001197983 */ /* 0x000ea80000300800 */
[----:B------:R-:W2:Y:S04]  /*27980*/  LDL.LU R26, [R1+0x478] ;  /* 0x00047800011a7983 */ /* 0x000ea80000300800 */
[----:B------:R-:W2:Y:S01]  /*27990*/  LDL.LU R27, [R1+0x47c] ;  /* 0x00047c00011b7983 */ /* 0x000ea20000300800 */
[----:B---3--:R-:W-:Y:S03]  /*279a0*/  HMMA.16816.F32 R12, R12, R2, R4 ;  /* 0x000000020c0c723c */ /* 0x008fe60000001804 */
[----:B--2---:R-:W-:Y:S04]  /*279b0*/  STL.64 [R1+0x1f98], R26 ;  /* 0x001f981a01007387 */ /* 0x004fe80000100a00 */
[----:B------:R0:W-:Y:S04]  /*279c0*/  STL.64 [R1+0x1f90], R24 ;  /* 0x001f901801007387 */ /* 0x0001e80000100a00 */
        /* <DEDUP_REMOVED lines=8> */
[----:B0-----:R-:W4:Y:S04]  /*27a50*/  LDL.LU R12, [R1+0x854] ;  /* 0x00085400010c7983 */ /* 0x001f280000300800 */
[----:B------:R-:W5:Y:S04]  /*27a60*/  LDL.LU R13, [R1+0x85c] ;  /* 0x00085c00010d7983 */ /* 0x000f680000300800 */
[----:B-1----:R-:W2:Y:S04]  /*27a70*/  LDL.LU R14, [R1+0x864] ;  /* 0x00086400010e7983 */ /* 0x002ea80000300800 */
[----:B------:R-:W3:Y:S01]  /*27a80*/  LDL.LU R15, [R1+0x86c] ;  /* 0x00086c00010f7983 */ /* 0x000ee20000300800 */
[----:B----4-:R-:W-:-:S02]  /*27a90*/  IMAD R12, R12, 0x100, R8 ;  /* 0x000001000c0c7824 */ /* 0x010fc400078e0208 */
[----:B-----5:R-:W-:Y:S01]  /*27aa0*/  IMAD R13, R13, 0x100, R20 ;  /* 0x000001000d0d7824 */ /* 0x020fe200078e0214 */
[----:B------:R-:W4:Y:S04]  /*27ab0*/  LDL.LU R8, [R1+0x1ffc] ;  /* 0x001ffc0001087983 */ /* 0x000f280000300800 */
[----:B------:R-:W5:Y:S01]  /*27ac0*/  LDL.LU R20, [R1+0x1ff8] ;  /* 0x001ff80001147983 */ /* 0x000f620000300800 */
[----:B--2---:R-:W-:-:S03]  /*27ad0*/  IMAD R14, R14, 0x100, R21 ;  /* 0x000001000e0e7824 */ /* 0x004fc600078e0215 */
[----:B------:R-:W5:Y:S01]  /*27ae0*/  LDL.LU R21, [R1+0x1ff4] ;  /* 0x001ff40001157983 */ /* 0x000f620000300800 */
[----:B---3--:R-:W-:Y:S01]  /*27af0*/  IMAD R15, R15, 0x100, R28 ;  /* 0x000001000f0f7824 */ /* 0x008fe200078e021c */
[----:B------:R-:W-:Y:S02]  /*27b00*/  F2FP.F16.E5M2.UNPACK_B R12, R12 ;  /* 0x0000000cff0c723e */ /* 0x000fe400020004ff */
[----:B------:R-:W-:Y:S02]  /*27b10*/  F2FP.F16.E5M2.UNPACK_B R13, R13 ;  /* 0x0000000dff0d723e */ /* 0x000fe400020004ff */
[----:B------:R-:W-:Y:S01]  /*27b20*/  F2FP.F16.E5M2.UNPACK_B R14, R14 ;  /* 0x0000000eff0e723e */ /* 0x000fe200020004ff */
[----:B------:R-:W2:Y:S01]  /*27b30*/  LDL.LU R28, [R1+0x1ff0] ;  /* 0x001ff000011c7983 */ /* 0x000ea20000300800 */
[----:B------:R-:W-:-:S07]  /*27b40*/  F2FP.F16.E5M2.UNPACK_B R15, R15 ;  /* 0x0000000fff0f723e */ /* 0x000fce00020004ff */
[----:B-----5:R-:W-:-:S15]  /*27b50*/  HMMA.16816.F32 R16, R12, R20, R16 ;  /* 0x000000140c10723c */ /* 0x020fde0000001810 */
[----:B------:R-:W-:-:S04]  /*27b60*/  NOP ;  /* 0x0000000000007918 */ /* 0x000fc80000000000 */
[----:B------:R-:W-:Y:S04]  /*27b70*/  STL.64 [R1+0x4b0], R16 ;  /* 0x0004b01001007387 */ /* 0x000fe80000100a00 */
[----:B------:R0:W-:Y:S04]  /*27b80*/  STL.64 [R1+0x4b8], R18 ;  /* 0x0004b81201007387 */ /* 0x0001e80000100a00 */
[----:B0-----:R-:W3:Y:S04]  /*27b90*/  LDL.LU.64 R18, [R1+0x1fe8] ;  /* 0x001fe80001127983 */ /* 0x001ee80000300a00 */
[----:B------:R-:W4:Y:S01]  /*27ba0*/  LDL.LU.64 R16, [R1+0x1fe0] ;  /* 0x001fe00001107983 */ /* 0x000f220000300a00 */
[C---:B---3--:R-:W-:Y:S08]  /*27bb0*/  HMMA.16816.F32 R4, R12.reuse, R18, R4 ;  /* 0x000000120c04723c */ /* 0x048ff00000001804 */
[C---:B----4-:R-:W-:Y:S11]  /*27bc0*/  HMMA.16816.F32 R8, R12.reuse, R16, R8 ;  /* 0x000000100c08723c */ /* 0x050ff60000001808 */
[----:B------:R-:W-:Y:S04]  /*27bd0*/  STL.64 [R1+0x4d0], R4 ;  /* 0x0004d00401007387 */ /* 0x000fe80000100a00 */
[----:B------:R0:W-:Y:S04]  /*27be0*/  STL.64 [R1+0x4d8], R6 ;  /* 0x0004d80601007387 */ /* 0x0001e80000100a00 */
[----:B0-----:R-:W3:Y:S04]  /*27bf0*/  LDL.LU.64 R6, [R1+0x1fd8] ;  /* 0x001fd80001067983 */ /* 0x001ee80000300a00 */
[----:B------:R-:W3:Y:S04]  /*27c00*/  LDL.LU.64 R4, [R1+0x1fd0] ;  /* 0x001fd00001047983 */ /* 0x000ee80000300a00 */
        /* <DEDUP_REMOVED lines=16> */
[----:B------:R0:W-:Y:S04]  /*27d10*/  STL.64 [R1+0x1f68], R10 ;  /* 0x001f680a01007387 */ /* 0x0001e80000100a00 */
[----:B0-----:R-:W5:Y:S04]  /*27d20*/  LDL.LU R10, [R1+0x880] ;  /* 0x00088000010a7983 */ /* 0x001f680000300800 */
[----:B------:R-:W5:Y:S04]  /*27d30*/  LDL.LU R11, [R1+0x87c] ;  /* 0x00087c00010b7983 */ /* 0x000f680000300800 */
[----:B------:R0:W-:Y:S04]  /*27d40*/  STL.64 [R1+0x1f60], R8 ;  /* 0x001f600801007387 */ /* 0x0001e80000100a00 */
[----:B0-----:R-:W2:Y:S04]  /*27d50*/  LDL.LU R8, [R1+0x878] ;  /* 0x0008780001087983 */ /* 0x001ea80000300800 */
        /* <DEDUP_REMOVED lines=18> */
[----:B------:R-:W4:Y:S02]  /*27e80*/  LDL.LU R7, [R1+0x44c] ;  /* 0x00044c0001077983 */ /* 0x000f240000300800 */
[----:B----4-:R-:W-:Y:S01]  /*27e90*/  HMMA.16816.F32 R4, R12, R2, R4 ;  /* 0x000000020c04723c */ /* 0x010fe20000001804 */
[----:B--2---:R-:W-:-:S02]  /*27ea0*/  IMAD R12, R9, 0x100, R8 ;  /* 0x00000100090c7824 */ /* 0x004fc400078e0208 */
[----:B-----5:R-:W-:Y:S02]  /*27eb0*/  IMAD R13, R11, 0x100, R10 ;  /* 0x000001000b0d7824 */ /* 0x020fe400078e020a */
[----:B------:R-:W-:Y:S02]  /*27ec0*/  IMAD R14, R29, 0x100, R0 ;  /* 0x000001001d0e7824 */ /* 0x000fe400078e0200 */
[----:B------:R-:W-:Y:S01]  /*27ed0*/  IMAD R15, R23, 0x100, R22 ;  /* 0x00000100170f7824 */ /* 0x000fe200078e0216 */
[----:B------:R-:W-:Y:S02]  /*27ee0*/  F2FP.F16.E5M2.UNPACK_B R12, R12 ;  /* 0x0000000cff0c723e */ /* 0x000fe400020004ff */
[----:B------:R-:W-:Y:S02]  /*27ef0*/  F2FP.F16.E5M2.UNPACK_B R13, R13 ;  /* 0x0000000dff0d723e */ /* 0x000fe400020004ff */
[----:B------:R-:W-:Y:S02]  /*27f00*/  F2FP.F16.E5M2.UNPACK_B R14, R14 ;  /* 0x0000000eff0e723e */ /* 0x000fe400020004ff */
[----:B------:R-:W-:-:S05]  /*27f10*/  F2FP.F16.E5M2.UNPACK_B R15, R15 ;  /* 0x0000000fff0f723e */ /* 0x000fca00020004ff */
[----:B------:R-:W-:Y:S04]  /*27f20*/  STL.64 [R1+0x440], R4 ;  /* 0x0004400401007387 */ /* 0x000fe80000100a00 */
[----:B------:R3:W-:Y:S02]  /*27f30*/  STL.64 [R1+0x448], R6 ;  /* 0x0004480601007387 */ /* 0x0007e40000100a00 */
[----:B---3--:R-:W-:Y:S02]  /*27f40*/  HMMA.16816.F32 R4, R12, R20, R24 ;  /* 0x000000140c04723c */ /* 0x008fe40000001818 */
        /* <DEDUP_REMOVED lines=16> */
[----:B------:R0:W-:Y:S04]  /*28050*/  STL.64 [R1+0x1f10], R20 ;  /* 0x001f101401007387 */ /* 0x0001e80000100a00 */
        /* <DEDUP_REMOVED lines=101> */
[----:B0-----:R-:W2:Y:S04]  /*286b0*/  LDL.LU R12, [R1+0x894] ;  /* 0x00089400010c7983 */ /* 0x001ea80000300800 */
[----:B------:R-:W4:Y:S04]  /*286c0*/  LDL.LU R13, [R1+0x89c] ;  /* 0x00089c00010d7983 */ /* 0x000f280000300800 */
[----:B-1----:R-:W3:Y:S04]  /*286d0*/  LDL.LU R14, [R1+0x8a8] ;  /* 0x0008a800010e7983 */ /* 0x002ee80000300800 */
[----:B------:R-:W3:Y:S01]  /*286e0*/  LDL.LU R15, [R1+0x8a4] ;  /* 0x0008a400010f7983 */ /* 0x000ee20000300800 */
[----:B--2---:R-:W-:-:S02]  /*286f0*/  IMAD R12, R12, 0x100, R23 ;  /* 0x000001000c0c7824 */ /* 0x004fc400078e0217 */
[----:B----4-:R-:W-:Y:S01]  /*28700*/  IMAD R13, R13, 0x100, R22 ;  /* 0x000001000d0d7824 */ /* 0x010fe200078e0216 */
[----:B------:R-:W2:Y:S01]  /*28710*/  LDL.LU R23, [R1+0x1f0c] ;  /* 0x001f0c0001177983 */ /* 0x000ea20000300800 */
[----:B---3--:R-:W-:Y:S02]  /*28720*/  IMAD R14, R15, 0x100, R14 ;  /* 0x000001000f0e7824 */ /* 0x008fe400078e020e */
[----:B-----5:R-:W-:Y:S01]  /*28730*/  IMAD R15, R29, 0x100, R0 ;  /* 0x000001001d0f7824 */ /* 0x020fe200078e0200 */
[----:B------:R-:W-:Y:S02]  /*28740*/  F2FP.F16.E5M2.UNPACK_B R12, R12 ;  /* 0x0000000cff0c723e */ /* 0x000fe400020004ff */
[----:B------:R-:W-:Y:S01]  /*28750*/  F2FP.F16.E5M2.UNPACK_B R13, R13 ;  /* 0x0000000dff0d723e */ /* 0x000fe200020004ff */
[----:B------:R-:W3:Y:S01]  /*28760*/  LDL.LU R22, [R1+0x1f08] ;  /* 0x001f080001167983 */ /* 0x000ee20000300800 */
[----:B------:R-:W-:Y:S02]  /*28770*/  F2FP.F16.E5M2.UNPACK_B R14, R14 ;  /* 0x0000000eff0e723e */ /* 0x000fe400020004ff */
[----:B------:R-:W-:-:S07]  /*28780*/  F2FP.F16.E5M2.UNPACK_B R15, R15 ;  /* 0x0000000fff0f723e */ /* 0x000fce00020004ff */
[----:B------:R-:W-:-:S15]  /*28790*/  HMMA.16816.F32 R24, R12, R20, R24 ;  /* 0x000000140c18723c */ /* 0x000fde0000001818 */
[----:B------:R-:W-:-:S04]  /*287a0*/  NOP ;  /* 0x0000000000007918 */ /* 0x000fc80000000000 */
[----:B------:R-:W-:Y:S04]  /*287b0*/  STL.64 [R1+0x370], R24 ;  /* 0x0003701801007387 */ /* 0x000fe80000100a00 */
[----:B------:R0:W-:Y:S04]  /*287c0*/  STL.64 [R1+0x378], R26 ;  /* 0x0003781a01007387 */ /* 0x0001e80000100a00 */
[----:B0-----:R-:W4:Y:S04]  /*287d0*/  LDL.LU.64 R26, [R1+0x1f00] ;  /* 0x001f0000011a7983 */ /* 0x001f280000300a00 */
[----:B------:R-:W4:Y:S04]  /*287e0*/  LDL.LU.64 R24, [R1+0x1ef8] ;  /* 0x001ef80001187983 */ /* 0x000f280000300a00 */
[----:B------:R-:W-:Y:S04]  /*287f0*/  STL [R1+0x1ea0], R20 ;  /* 0x001ea01401007387 */ /* 0x000fe80000100800 */
[----:B------:R-:W-:Y:S01]  /*28800*/  STL [R1+0x1e9c], R21 ;  /* 0x001e9c1501007387 */ /* 0x000fe20000100800 */
[----:B----4-:R-:W-:-:S15]  /*28810*/  HMMA.16816.F32 R24, R12, R18, R24 ;  /* 0x000000120c18723c */ /* 0x010fde0000001818 */
        /* <DEDUP_REMOVED lines=9> */
[----:B0-----:R-:W4:Y:S04]  /*288b0*/  LDL.LU.64 R26, [R1+0x1ee0] ;  /* 0x001ee000011a7983 */ /* 0x001f280000300a00 */
[----:B------:R-:W4:Y:S04]  /*288c0*/  LDL.LU.64 R24, [R1+0x1ed8] ;  /* 0x001ed80001187983 */ /* 0x000f280000300a00 */
[----:B------:R-:W-:Y:S04]  /*288d0*/  STL.64 [R1+0x1e90], R18 ;  /* 0x001e901201007387 */ /* 0x000fe80000100a00 */
[----:B------:R0:W-:Y:S04]  /*288e0*/  STL.64 [R1+0x1e88], R16 ;  /* 0x001e881001007387 */ /* 0x0001e80000100a00 */
[----:B0-----:R-:W5:Y:S04]  /*288f0*/  LDL.LU R16, [R1+0x300] ;  /* 0x0003000001107983 */ /* 0x001f680000300800 */
[----:B------:R-:W5:Y:S04]  /*28900*/  LDL.LU R17, [R1+0x304] ;  /* 0x0003040001117983 */ /* 0x000f680000300800 */
[----:B------:R-:W5:Y:S04]  /*28910*/  LDL.LU R18, [R1+0x308] ;  /* 0x0003080001127983 */ /* 0x000f680000300800 */
[----:B------:R-:W5:Y:S01]  /*28920*/  LDL.LU R19, [R1+0x30c] ;  /* 0x00030c0001137983 */ /* 0x000f620000300800 */
        /* <DEDUP_REMOVED lines=14> */
[----:B0-----:R-:W2:Y:S04]  /*28a10*/  LDL.LU R8, [R1+0x310] ;  /* 0x0003100001087983 */ /* 0x001ea80000300800 */
[----:B------:R-:W2:Y:S04]  /*28a20*/  LDL.LU R9, [R1+0x314] ;  /* 0x0003140001097983 */ /* 0x000ea80000300800 */
[----:B------:R-:W2:Y:S04]  /*28a30*/  LDL.LU R10, [R1+0x318] ;  /* 0x00031800010a7983 */ /* 0x000ea80000300800 */
[----:B------:R-:W2:Y:S02]  /*28a40*/  LDL.LU R11, [R1+0x31c] ;  /* 0x00031c00010b7983 */ /* 0x000ea40000300800 */
[----:B--2---:R-:W-:-:S15]  /*28a50*/  HMMA.16816.F32 R8, R12, R6, R8 ;  /* 0x000000060c08723c */ /* 0x004fde0000001808 */
[----:B------:R-:W-:-:S04]  /*28a60*/  NOP ;  /* 0x0000000000007918 */ /* 0x000fc80000000000 */
[----:B------:R-:W-:Y:S04]  /*28a70*/  STL.64 [R1+0x310], R8 ;  /* 0x0003100801007387 */ /* 0x000fe80000100a00 */
[----:B------:R5:W-:Y:S02]  /*28a80*/  STL.64 [R1+0x318], R10 ;  /* 0x0003180a01007387 */ /* 0x000be40000100a00 */
[----:B-----5:R-:W-:Y:S02]  /*28a90*/  HMMA.16816.F32 R8, R12, R4, R16 ;  /* 0x000000040c08723c */ /* 0x020fe40000001810 */
[----:B------:R-:W-:Y:S04]  /*28aa0*/  STL.64 [R1+0x1e50], R6 ;  /* 0x001e500601007387 */ /* 0x000fe80000100a00 */
[----:B------:R0:W-:-:S13]  /*28ab0*/  STL.64 [R1+0x1e48], R4 ;  /* 0x001e480401007387 */ /* 0x0001da0000100a00 */
[----:B------:R-:W-:Y:S04]  /*28ac0*/  STL.64 [R1+0x300], R8 ;  /* 0x0003000801007387 */ /* 0x000fe80000100a00 */
[----:B------:R4:W-:Y:S04]  /*28ad0*/  STL.64 [R1+0x308], R10 ;  /* 0x0003080a01007387 */ /* 0x0009e80000100a00 */
[----:B------:R-:W-:Y:S04]  /*28ae0*/  STL [R1+0x1ea4], R3 ;  /* 0x001ea40301007387 */ /* 0x000fe80000100800 */
[----:B0-----:R-:W2:Y:S01]  /*28af0*/  LDL.LU R4, [R1+0x2a0] ;  /* 0x0002a00001047983 */ /* 0x001ea20000300800 */
[----:B----4-:R-:W-:Y:S01]  /*28b00*/  HMMA.16816.F32 R8, R12, R2, R24 ;  /* 0x000000020c08723c */ /* 0x010fe20000001818 */
[----:B------:R-:W-:-:S02]  /*28b10*/  IMAD.MOV.U32 R6, RZ, RZ, R23 ;  /* 0x000000ffff067224 */ /* 0x000fc400078e0017 */
[----:B------:R-:W-:Y:S02]  /*28b20*/  IMAD.MOV.U32 R7, RZ, RZ, R28 ;  /* 0x000000ffff077224 */ /* 0x000fe400078e001c */
[----:B---3--:R-:W-:-:S14]  /*28b30*/  IMAD.MOV.U32 R5, RZ, RZ, R22 ;  /* 0x000000ffff057224 */ /* 0x008fdc00078e0016 */
[----:B------:R-:W-:Y:S04]  /*28b40*/  STL.64 [R1+0x2f0], R8 ;  /* 0x0002f00801007387 */ /* 0x000fe80000100a00 */
[----:B------:R-:W-:Y:S04]  /*28b50*/  STL.64 [R1+0x2f8], R10 ;  /* 0x0002f80a01007387 */ /* 0x000fe80000100a00 */
[----:B------:R-:W3:Y:S04]  /*28b60*/  LDL.LU R22, [R1+0x1eb0] ;  /* 0x001eb00001167983 */ /* 0x000ee80000300800 */
[----:B------:R-:W4:Y:S04]  /*28b70*/  LDL.LU R23, [R1+0x1eac] ;  /* 0x001eac0001177983 */ /* 0x000f280000300800 */
[----:B------:R-:W5:Y:S04]  /*28b80*/  LDL.LU R28, [R1+0x1ea8] ;  /* 0x001ea800011c7983 */ /* 0x000f680000300800 */
[----:B------:R-:W-:Y:S04]  /*28b90*/  STL.64 [R1+0x1e60], R6 ;  /* 0x001e600601007387 */ /* 0x000fe80000100a00 */
[----:B--2---:R0:W-:Y:S04]  /*28ba0*/  STL.64 [R1+0x1e58], R4 ;  /* 0x001e580401007387 */ /* 0x0041e80000100a00 */
[----:B0-----:R-:W2:Y:S04]  /*28bb0*/  LDL.LU R4, [R1+0x2b0] ;  /* 0x0002b00001047983 */ /* 0x001ea80000300800 */
[----:B------:R-:W2:Y:S04]  /*28bc0*/  LDL.LU R5, [R1+0x2b4] ;  /* 0x0002b40001057983 */ /* 0x000ea80000300800 */
[----:B------:R-:W2:Y:S04]  /*28bd0*/  LDL.LU R6, [R1+0x2b8] ;  /* 0x0002b80001067983 */ /* 0x000ea80000300800 */
[----:B------:R-:W2:Y:S01]  /*28be0*/  LDL.LU R7, [R1+0x2bc] ;  /* 0x0002bc0001077983 */ /* 0x000ea20000300800 */
[----:B---3--:R-:W-:-:S02]  /*28bf0*/  IMAD.MOV.U32 R11, RZ, RZ, R22 ;  /* 0x000000ffff0b7224 */ /* 0x008fc400078e0016 */
[----:B----4-:R-:W-:Y:S02]  /*28c00*/  IMAD.MOV.U32 R10, RZ, RZ, R23 ;  /* 0x000000ffff0a7224 */ /* 0x010fe400078e0017 */
[----:B-----5:R-:W-:Y:S01]  /*28c10*/  IMAD.MOV.U32 R9, RZ, RZ, R28 ;  /* 0x000000ffff097224 */ /* 0x020fe200078e001c */
[----:B--2---:R-:W-:Y:S04]  /*28c20*/  STL.64 [R1+0x1e80], R6 ;  /* 0x001e800601007387 */ /* 0x004fe80000100a00 */
[----:B------:R0:W-:Y:S04]  /*28c30*/  STL.64 [R1+0x1e78], R4 ;  /* 0x001e780401007387 */ /* 0x0001e80000100a00 */
[----:B0-----:R-:W2:Y:S04]  /*28c40*/  LDL.LU R4, [R1+0x2d0] ;  /* 0x0002d00001047983 */ /* 0x001ea80000300800 */
[----:B------:R-:W2:Y:S04]  /*28c50*/  LDL.LU R5, [R1+0x2d4] ;  /* 0x0002d40001057983 */ /* 0x000ea80000300800 */
[----:B------:R-:W2:Y:S04]  /*28c60*/  LDL.LU R6, [R1+0x2d8] ;  /* 0x0002d80001067983 */ /* 0x000ea80000300800 */
        /* <DEDUP_REMOVED lines=27> */
[----:B------:R-:W2:Y:S01]  /*28e20*/  LDL.LU R27, [R1+0x26c] ;  /* 0x00026c00011b7983 */ /* 0x000ea20000300800 */
[----:B---3--:R-:W-:-:S02]  /*28e30*/  IMAD R12, R12, 0x100, R3 ;  /* 0x000001000c0c7824 */ /* 0x008fc400078e0203 */
[----:B----4-:R-:W-:Y:S02]  /*28e40*/  IMAD R13, R13, 0x100, R20 ;  /* 0x000001000d0d7824 */ /* 0x010fe400078e0214 */
[----:B-----5:R-:W-:Y:S02]  /*28e50*/  IMAD R14, R14, 0x100, R21 ;  /* 0x000001000e0e7824 */ /* 0x020fe400078e0215 */
[----:B------:R-:W-:Y:S01]  /*28e60*/  IMAD R15, R15, 0x100, R29 ;  /* 0x000001000f0f7824 */ /* 0x000fe200078e021d */
[----:B--2---:R-:W-:Y:S04]  /*28e70*/  STL.64 [R1+0x1e40], R26 ;  /* 0x001e401a01007387 */ /* 0x004fe80000100a00 */
[----:B------:R0:W-:Y:S04]  /*28e80*/  STL.64 [R1+0x1e38], R24 ;  /* 0x001e381801007387 */ /* 0x0001e80000100a00 */
[----:B0-----:R-:W2:Y:S04]  /*28e90*/  LDL.LU R24, [R1+0x280] ;  /* 0x0002800001187983 */ /* 0x001ea80000300800 */
[----:B------:R-:W2:Y:S04]  /*28ea0*/  LDL.LU R25, [R1+0x284] ;  /* 0x0002840001197983 */ /* 0x000ea80000300800 */
[----:B------:R-:W2:Y:S04]  /*28eb0*/  LDL.LU R26, [R1+0x288] ;  /* 0x00028800011a7983 */ /* 0x000ea80000300800 */
[----:B------:R-:W2:Y:S04]  /*28ec0*/  LDL.LU R27, [R1+0x28c] ;  /* 0x00028c00011b7983 */ /* 0x000ea80000300800 */
[----:B------:R-:W3:Y:S04]  /*28ed0*/  LDL.LU R3, [R1+0x1ea4] ;  /* 0x001ea40001037983 */ /* 0x000ee80000300800 */
[----:B------:R-:W4:Y:S04]  /*28ee0*/  LDL.LU R20, [R1+0x1ea0] ;  /* 0x001ea00001147983 */ /* 0x000f280000300800 */
[----:B------:R-:W4:Y:S01]  /*28ef0*/  LDL.LU R21, [R1+0x1e9c] ;  /* 0x001e9c0001157983 */ /* 0x000f220000300800 */
[----:B------:R-:W-:-:S02]  /*28f00*/  F2FP.F16.E5M2.UNPACK_B R12, R12 ;  /* 0x0000000cff0c723e */ /* 0x000fc400020004ff */
[----:B------:R-:W-:Y:S02]  /*28f10*/  F2FP.F16.E5M2.UNPACK_B R13, R13 ;  /* 0x0000000dff0d723e */ /* 0x000fe400020004ff */
[----:B------:R-:W-:Y:S02]  /*28f20*/  F2FP.F16.E5M2.UNPACK_B R14, R14 ;  /* 0x0000000eff0e723e */ /* 0x000fe400020004ff */
[----:B------:R-:W-:Y:S01]  /*28f30*/  F2FP.F16.E5M2.UNPACK_B R15, R15 ;  /* 0x0000000fff0f723e */ /* 0x000fe200020004ff */
[----:B------:R-:W5:Y:S06]  /*28f40*/  LDL.LU R29, [R1+0x1e98] ;  /* 0x001e9800011d7983 */ /* 0x000f6c0000300800 */
[----:B----4-:R-:W-:-:S15]  /*28f50*/  HMMA.16816.F32 R16, R12, R20, R16 ;  /* 0x000000140c10723c */ /* 0x010fde0000001810 */
[----:B------:R-:W-:-:S04]  /*28f60*/  NOP ;  /* 0x0000000000007918 */ /* 0x000fc80000000000 */
[----:B------:R-:W-:Y:S04]  /*28f70*/  STL.64 [R1+0x2e0], R16 ;  /* 0x0002e01001007387 */ /* 0x000fe80000100a00 */
[----:B------:R0:W-:Y:S04]  /*28f80*/  STL.64 [R1+0x2e8], R18 ;  /* 0x0002e81201007387 */ /* 0x0001e80000100a00 */
[----:B0-----:R-:W4:Y:S04]  /*28f90*/  LDL.LU.64 R18, [R1+0x1e90] ;  /* 0x001e900001127983 */ /* 0x001f280000300a00 */
[----:B------:R-:W2:Y:S01]  /*28fa0*/  LDL.LU.64 R16, [R1+0x1e88] ;  /* 0x001e880001107983 */ /* 0x000ea20000300a00 */
[C---:B----4-:R-:W-:Y:S08]  /*28fb0*/  HMMA.16816.F32 R4, R12.reuse, R18, R4 ;  /* 0x000000120c04723c */ /* 0x050ff00000001804 */
        /* <DEDUP_REMOVED lines=8> */
[----:B------:R-:W4:Y:S01]  /*29040*/  LDL.LU.64 R8, [R1+0x1e68] ;  /* 0x001e680001087983 */ /* 0x000f220000300a00 */
        /* <DEDUP_REMOVED lines=11> */
[----:B------:R-:W4:Y:S04]  /*29100*/  LDL.LU.64 R4, [R1+0x1e48] ;  /* 0x001e480001047983 */ /* 0x000f280000300a00 */
        /* <DEDUP_REMOVED lines=17> */
[----:B------:R-:W2:Y:S04]  /*29220*/  LDL.LU.64 R24, [R1+0x1e28] ;  /* 0x001e280001187983 */ /* 0x000ea80000300a00 */
[----:B------:R0:W-:Y:S04]  /*29230*/  STL.64 [R1+0x1df0], R6 ;  /* 0x001df00601007387 */ /* 0x0001e80000100a00 */
[----:B0-----:R-:W4:Y:S04]  /*29240*/  LDL.LU R6, [R1+0x8e8] ;  /* 0x0008e80001067983 */ /* 0x001f280000300800 */
[----:B------:R-:W2:Y:S04]  /*29250*/  LDL.LU R7, [R1+0x8f0] ;  /* 0x0008f00001077983 */ /* 0x000ea80000300800 */
[----:B------:R0:W-:Y:S04]  /*29260*/  STL.64 [R1+0x1de8], R4 ;  /* 0x001de80401007387 */ /* 0x0001e80000100a00 */
[----:B0-----:R-:W5:Y:S04]  /*29270*/  LDL.LU R4, [R1+0x8d8] ;  /* 0x0008d80001047983 */ /* 0x001f680000300800 */
[----:B------:R-:W5:Y:S04]  /*29280*/  LDL.LU R5, [R1+0x8e0] ;  /* 0x0008e00001057983 */ /* 0x000f680000300800 */
[----:B------:R-:W-:Y:S04]  /*29290*/  STL [R1+0x1dc0], R2 ;  /* 0x001dc00201007387 */ /* 0x000fe80000100800 */
[----:B---3--:R-:W-:Y:S01]  /*292a0*/  STL [R1+0x1dbc], R3 ;  /* 0x001dbc0301007387 */ /* 0x008fe20000100800 */
[----:B----4-:R-:W-:-:S02]  /*292b0*/  IMAD R23, R23, 0x100, R6 ;  /* 0x0000010017177824 */ /* 0x010fc400078e0206 */
[----:B--2---:R-:W-:Y:S02]  /*292c0*/  IMAD R28, R28, 0x100, R7 ;  /* 0x000001001c1c7824 */ /* 0x004fe400078e0207 */
[----:B-----5:R-:W-:Y:S02]  /*292d0*/  IMAD R0, R0, 0x100, R4 ;  /* 0x0000010000007824 */ /* 0x020fe400078e0204 */
[----:B------:R-:W-:Y:S02]  /*292e0*/  IMAD R22, R22, 0x100, R5 ;  /* 0x0000010016167824 */ /* 0x000fe400078e0205 */
[----:B------:R-:W-:Y:S01]  /*292f0*/  HMMA.16816.F32 R4, R12, R2, R8 ;  /* 0x000000020c04723c */ /* 0x000fe20000001808 */
[----:B------:R-:W-:Y:S02]  /*29300*/  F2FP.F16.E5M2.UNPACK_B R14, R23 ;  /* 0x00000017ff0e723e */ /* 0x000fe400020004ff */
[----:B------:R-:W-:Y:S02]  /*29310*/  F2FP.F16.E5M2.UNPACK_B R12, R0 ;  /* 0x00000000ff0c723e */ /* 0x000fe400020004ff */
[----:B------:R-:W-:-:S02]  /*29320*/  F2FP.F16.E5M2.UNPACK_B R13, R22 ;  /* 0x00000016ff0d723e */ /* 0x000fc400020004ff */
[----:B------:R-:W-:-:S12]  /*29330*/  F2FP.F16.E5M2.UNPACK_B R15, R28 ;  /* 0x0000001cff0f723e */ /* 0x000fd800020004ff */
[----:B------:R-:W-:Y:S04]  /*29340*/  STL.64 [R1+0x250], R4 ;  /* 0x0002500401007387 */ /* 0x000fe80000100a00 */
[----:B------:R0:W-:Y:S02]  /*29350*/  STL.64 [R1+0x258], R6 ;  /* 0x0002580601007387 */ /* 0x0001e40000100a00 */
[----:B0-----:R-:W-:Y:S02]  /*29360*/  HMMA.16816.F32 R4, R12, R20, R24 ;  /* 0x000000140c04723c */ /* 0x001fe40000001818 */
[----:B------:R0:W-:Y:S04]  /*29370*/  STL [R1+0x1dc4], R21 ;  /* 0x001dc41501007387 */ /* 0x0001e80000100800 */
[----:B------:R-:W2:-:S13]  /*29380*/  LDL.LU R24, [R1+0xe0] ;  /* 0x0000e00001187983 */ /* 0x000e9a0000300800 */
[----:B------:R-:W-:Y:S04]  /*29390*/  STL.64 [R1+0x240], R4 ;  /* 0x0002400401007387 */ /* 0x000fe80000100a00 */
[----:B------:R-:W-:Y:S04]  /*293a0*/  STL.64 [R1+0x248], R6 ;  /* 0x0002480601007387 */ /* 0x000fe80000100a00 */
[----:B------:R-:W2:Y:S04]  /*293b0*/  LDL.LU R25, [R1+0xe4] ;  /* 0x0000e40001197983 */ /* 0x000ea80000300800 */
[----:B------:R-:W3:Y:S04]  /*293c0*/  LDL.LU R26, [R1+0xe8] ;  /* 0x0000e800011a7983 */ /* 0x000ee80000300800 */
[----:B0-----:R-:W4:Y:S04]  /*293d0*/  LDL.LU R21, [R1+0x8f8] ;  /* 0x0008f80001157983 */ /* 0x001f280000300800 */
[----:B------:R-:W5:Y:S04]  /*293e0*/  LDL.LU R0, [R1+0x8f4] ;  /* 0x0008f40001007983 */ /* 0x000f680000300800 */
[----:B------:R-:W2:Y:S04]  /*293f0*/  LDL.LU R2, [R1+0x900] ;  /* 0x0009000001027983 */ /* 0x000ea80000300800 */
[----:B------:R-:W2:Y:S04]  /*29400*/  LDL.LU R22, [R1+0x8fc] ;  /* 0x0008fc0001167983 */ /* 0x000ea80000300800 */
[----:B------:R-:W2:Y:S04]  /*29410*/  LDL.LU R3, [R1+0x908] ;  /* 0x0009080001037983 */ /* 0x000ea80000300800 */
[----:B------:R-:W2:Y:S04]  /*29420*/  LDL.LU R23, [R1+0x904] ;  /* 0x0009040001177983 */ /* 0x000ea80000300800 */
[----:B--2---:R-:W-:Y:S04]  /*29430*/  STL.64 [R1+0x1dd0], R22 ;  /* 0x001dd01601007387 */ /* 0x004fe80000100a00 */
[----:B----4-:R0:W-:Y:S04]  /*29440*/  STL.64 [R1+0x1dc8], R20 ;  /* 0x001dc81401007387 */ /* 0x0101e80000100a00 */
[----:B0-----:R-:W2:Y:S04]  /*29450*/  LDL.LU R20, [R1+0x1a0] ;  /* 0x0001a00001147983 */ /* 0x001ea80000300800 */
[----:B------:R-:W2:Y:S04]  /*29460*/  LDL.LU R21, [R1+0x1a4] ;  /* 0x0001a40001157983 */ /* 0x000ea80000300800 */
[----:B------:R-:W4:Y:S04]  /*29470*/  LDL.LU R22, [R1+0x1a8] ;  /* 0x0001a80001167983 */ /* 0x000f280000300800 */
[----:B------:R-:W4:Y:S04]  /*29480*/  LDL.LU R23, [R1+0x1ac] ;  /* 0x0001ac0001177983 */ /* 0x000f280000300800 */
        /* <DEDUP_REMOVED lines=10> */
[----:B------:R-:W-:-:S03]  /*29530*/  IMAD.MOV.U32 R27, RZ, RZ, R29 ;  /* 0x000000ffff1b7224 */ /* 0x000fc600078e001d */
        /* <DEDUP_REMOVED lines=10> */
[----:B----4-:R-:W-:Y:S04]  /*295e0*/  STL.64 [R1+0x1de0], R22 ;  /* 0x001de01601007387 */ /* 0x010fe80000100a00 */
[----:B------:R0:W-:Y:S04]  /*295f0*/  STL.64 [R1+0x1dd8], R20 ;  /* 0x001dd81401007387 */ /* 0x0001e80000100a00 */
[----:B0-----:R-:W4:Y:S04]  /*29600*/  LDL.LU R20, [R1+0x1b0] ;  /* 0x0001b00001147983 */ /* 0x001f280000300800 */
[----:B------:R-:W4:Y:S04]  /*29610*/  LDL.LU R21, [R1+0x1b4] ;  /* 0x0001b40001157983 */ /* 0x000f280000300800 */
[----:B------:R-:W4:Y:S04]  /*29620*/  LDL.LU R22, [R1+0x1b8] ;  /* 0x0001b80001167983 */ /* 0x000f280000300800 */
[----:B------:R-:W4:Y:S04]  /*29630*/  LDL.LU R23, [R1+0x1bc] ;  /* 0x0001bc0001177983 */ /* 0x000f280000300800 */
        /* <DEDUP_REMOVED lines=60> */
[----:B--2---:R-:W-:-:S02]  /*29a00*/  IMAD R22, R22, 0x100, R2 ;  /* 0x0000010016167824 */ /* 0x004fc400078e0202 */
[----:B-----5:R-:W-:Y:S02]  /*29a10*/  IMAD R0, R0, 0x100, R21 ;  /* 0x0000010000007824 */ /* 0x020fe400078e0215 */
[----:B------:R-:W-:Y:S01]  /*29a20*/  IMAD R23, R23, 0x100, R3 ;  /* 0x0000010017177824 */ /* 0x000fe200078e0203 */
[----:B------:R-:W2:Y:S04]  /*29a30*/  LDL.LU R21, [R1+0x1dc4] ;  /* 0x001dc40001157983 */ /* 0x000ea80000300800 */
[----:B------:R-:W3:Y:S04]  /*29a40*/  LDL.LU R2, [R1+0x1dc0] ;  /* 0x001dc00001027983 */ /* 0x000ee80000300800 */
[----:B------:R-:W3:Y:S01]  /*29a50*/  LDL.LU R3, [R1+0x1dbc] ;  /* 0x001dbc0001037983 */ /* 0x000ee20000300800 */
[----:B------:R-:W-:-:S03]  /*29a60*/  IMAD R28, R28, 0x100, R29 ;  /* 0x000001001c1c7824 */ /* 0x000fc600078e021d */
[----:B------:R-:W4:Y:S01]  /*29a70*/  LDL.LU R29, [R1+0x1db8] ;  /* 0x001db800011d7983 */ /* 0x000f220000300800 */
[----:B---3--:R-:W-:Y:S03]  /*29a80*/  HMMA.16816.F32 R12, R12, R2, R24 ;  /* 0x000000020c0c723c */ /* 0x008fe60000001818 */
[----:B------:R-:W2:Y:S04]  /*29a90*/  LDL.LU.64 R26, [R1+0x1db0] ;  /* 0x001db000011a7983 */ /* 0x000ea80000300a00 */
[----:B------:R-:W2:Y:S04]  /*29aa0*/  LDL.LU.64 R24, [R1+0x1da8] ;  /* 0x001da80001187983 */ /* 0x000ea80000300a00 */
[----:B------:R-:W-:Y:S04]  /*29ab0*/  STL [R1+0x1d5c], R2 ;  /* 0x001d5c0201007387 */ /* 0x000fe80000100800 */
[----:B------:R-:W-:Y:S04]  /*29ac0*/  STL [R1+0x1d58], R3 ;  /* 0x001d580301007387 */ /* 0x000fe80000100800 */
[----:B------:R0:W-:Y:S04]  /*29ad0*/  STL.64 [R1+0x1b0], R12 ;  /* 0x0001b00c01007387 */ /* 0x0001e80000100a00 */
[----:B------:R1:W-:Y:S01]  /*29ae0*/  STL.64 [R1+0x1b8], R14 ;  /* 0x0001b80e01007387 */ /* 0x0003e20000100a00 */
[----:B0-----:R-:W-:-:S02]  /*29af0*/  F2FP.F16.E5M2.UNPACK_B R12, R0 ;  /* 0x00000000ff0c723e */ /* 0x001fc400020004ff */
[----:B------:R-:W-:Y:S02]  /*29b00*/  F2FP.F16.E5M2.UNPACK_B R13, R22 ;  /* 0x00000016ff0d723e */ /* 0x000fe400020004ff */
[----:B-1----:R-:W-:Y:S02]  /*29b10*/  F2FP.F16.E5M2.UNPACK_B R14, R23 ;  /* 0x00000017ff0e723e */ /* 0x002fe400020004ff */
[----:B------:R-:W-:-:S07]  /*29b20*/  F2FP.F16.E5M2.UNPACK_B R15, R28 ;  /* 0x0000001cff0f723e */ /* 0x000fce00020004ff */
[----:B--2---:R-:W-:-:S15]  /*29b30*/  HMMA.16816.F32 R24, R12, R20, R24 ;  /* 0x000000140c18723c */ /* 0x004fde0000001818 */
[----:B------:R-:W-:-:S04]  /*29b40*/  NOP ;  /* 0x0000000000007918 */ /* 0x000fc80000000000 */
[----:B------:R-:W-:Y:S04]  /*29b50*/  STL.64 [R1+0x1a0], R24 ;  /* 0x0001a01801007387 */ /* 0x000fe80000100a00 */
[----:B------:R0:W-:Y:S04]  /*29b60*/  STL.64 [R1+0x1a8], R26 ;  /* 0x0001a81a01007387 */ /* 0x0001e80000100a00 */
[----:B0-----:R-:W2:Y:S04]  /*29b70*/  LDL.LU.64 R26, [R1+0x1da0] ;  /* 0x001da000011a7983 */ /* 0x001ea80000300a00 */
[----:B------:R-:W2:Y:S04]  /*29b80*/  LDL.LU.64 R24, [R1+0x1d98] ;  /* 0x001d980001187983 */ /* 0x000ea80000300a00 */
[----:B------:R0:W-:Y:S04]  /*29b90*/  STL [R1+0x1d64], R20 ;  /* 0x001d641401007387 */ /* 0x0001e80000100800 */
[----:B------:R1:W-:Y:S04]  /*29ba0*/  STL [R1+0x1d60], R21 ;  /* 0x001d601501007387 */ /* 0x0003e80000100800 */
[----:B0-----:R-:W3:Y:S04]  /*29bb0*/  LDL.LU R20, [R1+0xf0] ;  /* 0x0000f00001147983 */ /* 0x001ee80000300800 */
[----:B-1----:R-:W3:Y:S04]  /*29bc0*/  LDL.LU R21, [R1+0xf4] ;  /* 0x0000f40001157983 */ /* 0x002ee80000300800 */
        /* <DEDUP_REMOVED lines=16> */
[----:B0-----:R-:W5:Y:S04]  /*29cd0*/  LDL.LU R16, [R1+0x140] ;  /* 0x0001400001107983 */ /* 0x001f680000300800 */
[----:B------:R-:W5:Y:S04]  /*29ce0*/  LDL.LU R17, [R1+0x144] ;  /* 0x0001440001117983 */ /* 0x000f680000300800 */
[----:B------:R-:W5:Y:S01]  /*29cf0*/  LDL.LU R18, [R1+0x148] ;  /* 0x0001480001127983 */ /* 0x000f620000300800 */
[----:B----4-:R-:W-:-:S07]  /*29d00*/  IMAD.MOV.U32 R19, RZ, RZ, R29 ;  /* 0x000000ffff137224 */ /* 0x010fce00078e001d */
[----:B-----5:R-:W-:-:S15]  /*29d10*/  HMMA.16816.F32 R16, R12, R10, R16 ;  /* 0x0000000a0c10723c */ /* 0x020fde0000001810 */
[----:B------:R-:W-:-:S04]  /*29d20*/  NOP ;  /* 0x0000000000007918 */ /* 0x000fc80000000000 */
[----:B------:R-:W-:Y:S04]  /*29d30*/  STL.64 [R1+0x170], R16 ;  /* 0x0001701001007387 */ /* 0x000fe80000100a00 */
[----:B------:R3:W-:Y:S01]  /*29d40*/  STL [R1+0x178], R18 ;  /* 0x0001781201007387 */ /* 0x0007e20000100800 */
[----:B------:R-:W-:Y:S02]  /*29d50*/  IMAD.MOV.U32 R29, RZ, RZ, R19 ;  /* 0x000000ffff1d7224 */ /* 0x000fe400078e0013 */
[C---:B---3--:R-:W-:Y:S03]  /*29d60*/  HMMA.16816.F32 R16, R12.reuse, R8, R20 ;  /* 0x000000080c10723c */ /* 0x048fe60000001814 */
[----:B------:R-:W-:Y:S04]  /*29d70*/  STL [R1+0x1a48], R29 ;  /* 0x001a481d01007387 */ /* 0x000fe80000100800 */
[----:B------:R-:W-:Y:S04]  /*29d80*/  STL.64 [R1+0x1d20], R10 ;  /* 0x001d200a01007387 */ /* 0x000fe80000100a00 */
[----:B------:R-:W-:Y:S08]  /*29d90*/  STL.64 [R1+0x1d18], R8 ;  /* 0x001d180801007387 */ /* 0x000ff00000100a00 */
[----:B------:R-:W-:Y:S04]  /*29da0*/  STL.64 [R1+0x160], R16 ;  /* 0x0001601001007387 */ /* 0x000fe80000100a00 */
[----:B------:R2:W-:Y:S02]  /*29db0*/  STL.64 [R1+0x168], R18 ;  /* 0x0001681201007387 */ /* 0x0005e40000100a00 */
[----:B--2---:R-:W-:-:S15]  /*29dc0*/  HMMA.16816.F32 R16, R12, R6, R24 ;  /* 0x000000060c10723c */ /* 0x004fde0000001818 */
[----:B------:R-:W-:-:S04]  /*29dd0*/  NOP ;  /* 0x0000000000007918 */ /* 0x000fc80000000000 */
[----:B------:R0:W-:Y:S04]  /*29de0*/  STL.64 [R1+0x150], R16 ;  /* 0x0001501001007387 */ /* 0x0001e80000100a00 */
[----:B------:R1:W-:Y:S04]  /*29df0*/  STL [R1+0x158], R18 ;  /* 0x0001581201007387 */ /* 0x0003e80000100800 */
[----:B------:R-:W2:Y:S04]  /*29e00*/  LDL.LU R24, [R1+0x10] ;  /* 0x0000100001187983 */ /* 0x000ea80000300800 */
[----:B------:R-:W2:Y:S04]  /*29e10*/  LDL.LU R25, [R1+0x14] ;  /* 0x0000140001197983 */ /* 0x000ea80000300800 */
[----:B------:R-:W3:Y:S04]  /*29e20*/  LDL.LU R26, [R1+0x18] ;  /* 0x00001800011a7983 */ /* 0x000ee80000300800 */
[----:B------:R-:W3:Y:S04]  /*29e30*/  LDL.LU R27, [R1+0x1c] ;  /* 0x00001c00011b7983 */ /* 0x000ee80000300800 */
[----:B------:R-:W4:Y:S04]  /*29e40*/  LDL.LU R8, [R1+0x50] ;  /* 0x0000500001087983 */ /* 0x000f280000300800 */
[----:B------:R-:W4:Y:S04]  /*29e50*/  LDL.LU R9, [R1+0x54] ;  /* 0x0000540001097983 */ /* 0x000f280000300800 */
[----:B------:R-:W5:Y:S04]  /*29e60*/  LDL.LU R10, [R1+0x58] ;  /* 0x00005800010a7983 */ /* 0x000f680000300800 */
[----:B------:R-:W5:Y:S01]  /*29e70*/  LDL.LU R11, [R1+0x5c] ;  /* 0x00005c00010b7983 */ /* 0x000f620000300800 */
[----:B------:R-:W-:-:S03]  /*29e80*/  IMAD.MOV.U32 R29, RZ, RZ, R19 ;  /* 0x000000ffff1d7224 */ /* 0x000fc600078e0013 */
[----:B0-----:R-:W2:Y:S04]  /*29e90*/  LDL.LU R16, [R1+0xa0] ;  /* 0x0000a00001107983 */ /* 0x001ea80000300800 */
[----:B------:R-:W2:Y:S04]  /*29ea0*/  LDL.LU R17, [R1+0xa4] ;  /* 0x0000a40001117983 */ /* 0x000ea80000300800 */
[----:B-1----:R-:W2:Y:S04]  /*29eb0*/  LDL.LU R18, [R1+0xa8] ;  /* 0x0000a80001127983 */ /* 0x002ea80000300800 */
        /* <DEDUP_REMOVED lines=32> */
[----:B------:R-:W5:Y:S01]  /*2a0c0*/  LDL.LU R27, [R1+0x3c] ;  /* 0x00003c00011b7983 */ /* 0x000f620000300800 */
[----:B--2---:R-:W-:Y:S03]  /*2a0d0*/  HMMA.16816.F32 R20, R12, R4, R20 ;  /* 0x000000040c14723c */ /* 0x004fe60000001814 */
[----:B-----5:R-:W-:Y:S04]  /*2a0e0*/  STL.64 [R1+0x1d10], R26 ;  /* 0x001d101a01007387 */ /* 0x020fe80000100a00 */
[----:B---3--:R0:W-:Y:S04]  /*2a0f0*/  STL.64 [R1+0x1d08], R24 ;  /* 0x001d081801007387 */ /* 0x0081e80000100a00 */
[----:B0-----:R-:W2:Y:S04]  /*2a100*/  LDL.LU R24, [R1+0x40] ;  /* 0x0000400001187983 */ /* 0x001ea80000300800 */
[----:B------:R-:W2:Y:S04]  /*2a110*/  LDL.LU R25, [R1+0x44] ;  /* 0x0000440001197983 */ /* 0x000ea80000300800 */
[----:B------:R-:W2:Y:S04]  /*2a120*/  LDL.LU R26, [R1+0x48] ;  /* 0x00004800011a7983 */ /* 0x000ea80000300800 */
[----:B------:R-:W2:Y:S04]  /*2a130*/  LDL.LU R27, [R1+0x4c] ;  /* 0x00004c00011b7983 */ /* 0x000ea80000300800 */
[----:B------:R0:W-:Y:S04]  /*2a140*/  STL [R1+0x1b38], R29 ;  /* 0x001b381d01007387 */ /* 0x0001e80000100800 */
[----:B0-----:R-:W3:Y:S04]  /*2a150*/  LDL.LU R29, [R1+0x754] ;  /* 0x00075400011d7983 */ /* 0x001ee80000300800 */
[----:B------:R-:W-:Y:S04]  /*2a160*/  STL.64 [R1+0x140], R20 ;  /* 0x0001401401007387 */ /* 0x000fe80000100a00 */
[----:B------:R0:W-:Y:S04]  /*2a170*/  STL.64 [R1+0x148], R22 ;  /* 0x0001481601007387 */ /* 0x0001e80000100a00 */
[----:B0-----:R-:W5:Y:S04]  /*2a180*/  LDL.LU.64 R22, [R1+0x1d70] ;  /* 0x001d700001167983 */ /* 0x001f680000300a00 */
[----:B------:R-:W2:Y:S01]  /*2a190*/  LDL.LU.64 R20, [R1+0x1d68] ;  /* 0x001d680001147983 */ /* 0x000ea20000300a00 */
[----:B------:R-:W-:-:S02]  /*2a1a0*/  IMAD R28, R28, 0x100, R3 ;  /* 0x000001001c1c7824 */ /* 0x000fc400078e0203 */
[----:B--2---:R-:W-:Y:S02]  /*2a1b0*/  IMAD R0, R0, 0x100, R20 ;  /* 0x0000010000007824 */ /* 0x004fe400078e0214 */
[----:B-----5:R-:W-:Y:S01]  /*2a1c0*/  IMAD R22, R22, 0x100, R21 ;  /* 0x0000010016167824 */ /* 0x020fe200078e0215 */
[----:B------:R-:W2:Y:S04]  /*2a1d0*/  LDL.LU R20, [R1+0x1d64] ;  /* 0x001d640001147983 */ /* 0x000ea80000300800 */
[----:B------:R-:W2:Y:S01]  /*2a1e0*/  LDL.LU R21, [R1+0x1d60] ;  /* 0x001d600001157983 */ /* 0x000ea20000300800 */
[----:B------:R-:W-:-:S03]  /*2a1f0*/  IMAD R23, R23, 0x100, R2 ;  /* 0x0000010017177824 */ /* 0x000fc600078e0202 */
[----:B------:R-:W5:Y:S04]  /*2a200*/  LDL.LU R2, [R1+0x1d5c] ;  /* 0x001d5c0001027983 */ /* 0x000f680000300800 */
[----:B------:R-:W5:Y:S02]  /*2a210*/  LDL.LU R3, [R1+0x1d58] ;  /* 0x001d580001037983 */ /* 0x000f640000300800 */
[----:B-----5:R-:W-:Y:S02]  /*2a220*/  HMMA.16816.F32 R12, R12, R2, R16 ;  /* 0x000000020c0c723c */ /* 0x020fe40000001810 */
[----:B------:R-:W2:Y:S04]  /*2a230*/  LDL.LU.64 R18, [R1+0x1d50] ;  /* 0x001d500001127983 */ /* 0x000ea80000300a00 */
[----:B------:R-:W2:-:S13]  /*2a240*/  LDL.LU.64 R16, [R1+0x1d48] ;  /* 0x001d480001107983 */ /* 0x000e9a0000300a00 */
[----:B------:R0:W-:Y:S04]  /*2a250*/  STL.64 [R1+0x130], R12 ;  /* 0x0001300c01007387 */ /* 0x0001e80000100a00 */
[----:B------:R1:W-:Y:S01]  /*2a260*/  STL.64 [R1+0x138], R14 ;  /* 0x0001380e01007387 */ /* 0x0003e20000100a00 */
[----:B0-----:R-:W-:Y:S02]  /*2a270*/  F2FP.F16.E5M2.UNPACK_B R12, R0 ;  /* 0x00000000ff0c723e */ /* 0x001fe400020004ff */
[----:B------:R-:W-:Y:S02]  /*2a280*/  F2FP.F16.E5M2.UNPACK_B R13, R22 ;  /* 0x00000016ff0d723e */ /* 0x000fe400020004ff */
[----:B-1----:R-:W-:Y:S02]  /*2a290*/  F2FP.F16.E5M2.UNPACK_B R14, R23 ;  /* 0x00000017ff0e723e */ /* 0x002fe400020004ff */
[----:B------:R-:W-:Y:S01]  /*2a2a0*/  F2FP.F16.E5M2.UNPACK_B R15, R28 ;  /* 0x0000001cff0f723e */ /* 0x000fe200020004ff */
[----:B------:R-:W5:Y:S04]  /*2a2b0*/  LDL.LU R0, [R1+0x934] ;  /* 0x0009340001007983 */ /* 0x000f680000300800 */
        /* <DEDUP_REMOVED lines=8> */
[----:B------:R-:W2:Y:S04]  /*2a340*/  LDL.LU.64 R16, [R1+0x1d38] ;  /* 0x001d380001107983 */ /* 0x000ea80000300a00 */
[----:B------:R-:W2:Y:S04]  /*2a350*/  LDL.LU R20, [R1+0x948] ;  /* 0x0009480001147983 */ /* 0x000ea80000300800 */
[----:B------:R-:W2:Y:S01]  /*2a360*/  LDL.LU R21, [R1+0x944] ;  /* 0x0009440001157983 */ /* 0x000ea20000300800 */
[----:B----4-:R-:W-:-:S15]  /*2a370*/  HMMA.16816.F32 R8, R12, R18, R8 ;  /* 0x000000120c08723c */ /* 0x010fde0000001808 */
[----:B------:R-:W-:-:S04]  /*2a380*/  NOP ;  /* 0x0000000000007918 */ /* 0x000fc80000000000 */
[----:B------:R-:W-:Y:S04]  /*2a390*/  STL.64 [R1+0x110], R8 ;  /* 0x0001100801007387 */ /* 0x000fe80000100a00 */
[----:B------:R0:W-:Y:S04]  /*2a3a0*/  STL.64 [R1+0x118], R10 ;  /* 0x0001180a01007387 */ /* 0x0001e80000100a00 */
[----:B0-----:R-:W2:Y:S04]  /*2a3b0*/  LDL.LU.64 R10, [R1+0x1d30] ;  /* 0x001d3000010a7983 */ /* 0x001ea80000300a00 */
[----:B------:R-:W2:Y:S04]  /*2a3c0*/  LDL.LU.64 R8, [R1+0x1d28] ;  /* 0x001d280001087983 */ /* 0x000ea80000300a00 */
[----:B------:R-:W4:Y:S04]  /*2a3d0*/  LDL.LU R18, [R1+0x940] ;  /* 0x0009400001127983 */ /* 0x000f280000300800 */
[----:B------:R-:W4:Y:S01]  /*2a3e0*/  LDL.LU R19, [R1+0x93c] ;  /* 0x00093c0001137983 */ /* 0x000f220000300800 */
[----:B--2---:R-:W-:-:S15]  /*2a3f0*/  HMMA.16816.F32 R8, R12, R16, R8 ;  /* 0x000000100c08723c */ /* 0x004fde0000001808 */
[----:B------:R-:W-:-:S04]  /*2a400*/  NOP ;  /* 0x0000000000007918 */ /* 0x000fc80000000000 */
[----:B------:R-:W-:Y:S04]  /*2a410*/  STL.64 [R1+0xf0], R8 ;  /* 0x0000f00801007387 */ /* 0x000fe80000100a00 */
[----:B------:R0:W-:Y:S04]  /*2a420*/  STL.64 [R1+0xf8], R10 ;  /* 0x0000f80a01007387 */ /* 0x0001e80000100a00 */
[----:B0-----:R-:W2:Y:S04]  /*2a430*/  LDL.LU.64 R10, [R1+0x1d20] ;  /* 0x001d2000010a7983 */ /* 0x001ea80000300a00 */
[----:B------:R-:W3:Y:S04]  /*2a440*/  LDL.LU.64 R8, [R1+0x1d18] ;  /* 0x001d180001087983 */ /* 0x000ee80000300a00 */
[----:B------:R-:W5:Y:S01]  /*2a450*/  LDL.LU R17, [R1+0x938] ;  /* 0x0009380001117983 */ /* 0x000f620000300800 */
        /* <DEDUP_REMOVED lines=8> */
[----:B------:R-:W2:-:S13]  /*2a4e0*/  LDL.LU.64 R24, [R1+0x1cf8] ;  /* 0x001cf80001187983 */ /* 0x000e9a0000300a00 */
[----:B------:R0:W-:Y:S04]  /*2a4f0*/  STL.64 [R1+0xd0], R8 ;  /* 0x0000d00801007387 */ /* 0x0001e80000100a00 */
[----:B------:R1:W-:Y:S04]  /*2a500*/  STL.64 [R1+0xd8], R10 ;  /* 0x0000d80a01007387 */ /* 0x0003e80000100a00 */
[----:B0-----:R-:W3:Y:S04]  /*2a510*/  LDL.LU R8, [R1] ;  /* 0x0000000001087983 */ /* 0x001ee80000300800 */
[----:B------:R-:W3:Y:S04]  /*2a520*/  LDL.LU R9, [R1+0x4] ;  /* 0x0000040001097983 */ /* 0x000ee80000300800 */
[----:B-1----:R-:W3:Y:S04]  /*2a530*/  LDL.LU R10, [R1+0x8] ;  /* 0x00000800010a7983 */ /* 0x002ee80000300800 */
[----:B------:R-:W3:Y:S01]  /*2a540*/  LDL.LU R11, [R1+0xc] ;  /* 0x00000c00010b7983 */ /* 0x000ee20000300800 */
[----:B--2---:R-:W-:-:S15]  /*2a550*/  HMMA.16816.F32 R24, R12, R6, R24 ;  /* 0x000000060c18723c */ /* 0x004fde0000001818 */
[----:B------:R-:W-:-:S04]  /*2a560*/  NOP ;  /* 0x0000000000007918 */ /* 0x000fc80000000000 */
[----:B------:R-:W-:Y:S04]  /*2a570*/  STL.64 [R1+0x50], R24 ;  /* 0x0000501801007387 */ /* 0x000fe80000100a00 */
[----:B------:R0:W-:Y:S04]  /*2a580*/  STL.64 [R1+0x58], R26 ;  /* 0x0000581a01007387 */ /* 0x0001e80000100a00 */
[----:B0-----:R-:W2:Y:S04]  /*2a590*/  LDL.LU.64 R26, [R1+0x1cf0] ;  /* 0x001cf000011a7983 */ /* 0x001ea80000300a00 */
[----:B------:R-:W2:Y:S01]  /*2a5a0*/  LDL.LU.64 R24, [R1+0x1ce8] ;  /* 0x001ce80001187983 */ /* 0x000ea20000300a00 */
[----:B---3--:R-:W-:Y:S01]  /*2a5b0*/  HMMA.16816.F32 R8, R12, R4, R8 ;  /* 0x000000040c08723c */ /* 0x008fe20000001808 */
[----:B-----5:R-:W-:-:S15]  /*2a5c0*/  IMAD R0, R0, 0x100, R17 ;  /* 0x0000010000007824 */ /* 0x020fde00078e0211 */
[----:B------:R-:W-:-:S03]  /*2a5d0*/  NOP ;  /* 0x0000000000007918 */ /* 0x000fc60000000000 */
[----:B------:R-:W-:Y:S04]  /*2a5e0*/  STL.64 [R1+0x10], R8 ;  /* 0x0000100801007387 */ /* 0x000fe80000100a00 */
[----:B------:R-:W-:Y:S01]  /*2a5f0*/  STL.64 [R1+0x18], R10 ;  /* 0x0000180a01007387 */ /* 0x000fe20000100a00 */
[----:B--2---:R-:W-:Y:S01]  /*2a600*/  HMMA.16816.F32 R24, R12, R2, R24 ;  /* 0x000000020c18723c */ /* 0x004fe20000001818 */
[----:B------:R-:W-:-:S15]  /*2a610*/  F2FP.F16.E5M2.UNPACK_B R12, R0 ;  /* 0x00000000ff0c723e */ /* 0x000fde00020004ff */
[----:B------:R-:W-:-:S03]  /*2a620*/  NOP ;  /* 0x0000000000007918 */ /* 0x000fc60000000000 */
[----:B------:R-:W-:Y:S04]  /*2a630*/  STL.64 [R1+0x1980], R26 ;  /* 0x0019801a01007387 */ /* 0x000fe80000100a00 */
[----:B------:R0:W-:Y:S04]  /*2a640*/  STL.64 [R1+0x1978], R24 ;  /* 0x0019781801007387 */ /* 0x0001e80000100a00 */
[----:B------:R-:W2:Y:S04]  /*2a650*/  LDL.LU R0, [R1+0x734] ;  /* 0x0007340001007983 */ /* 0x000ea80000300800 */
[----:B------:R-:W3:Y:S04]  /*2a660*/  LDL.LU R2, [R1+0x6f0] ;  /* 0x0006f00001027983 */ /* 0x000ee80000300800 */
[----:B0-----:R-:W5:Y:S04]  /*2a670*/  LDL.LU R24, [R1+0x1e0] ;  /* 0x0001e00001187983 */ /* 0x001f680000300800 */
[----:B------:R-:W5:Y:S04]  /*2a680*/  LDL.LU R25, [R1+0x1e4] ;  /* 0x0001e40001197983 */ /* 0x000f680000300800 */
[----:B------:R-:W2:Y:S04]  /*2a690*/  LDL.LU R26, [R1+0x1e8] ;  /* 0x0001e800011a7983 */ /* 0x000ea80000300800 */
[----:B------:R-:W2:Y:S01]  /*2a6a0*/  LDL.LU R27, [R1+0x1ec] ;  /* 0x0001ec00011b7983 */ /* 0x000ea20000300800 */
[----:B------:R-:W-:Y:S01]  /*2a6b0*/  IMAD R5, R21, 0x100, R20 ;  /* 0x0000010015057824 */ /* 0x000fe200078e0214 */
[----:B------:R-:W-:-:S02]  /*2a6c0*/  F2FP.F16.E5M2.UNPACK_B R20, R22.H1 ;  /* 0x00000016ff14723e */ /* 0x000fc400030004ff */
[----:B------:R-:W-:Y:S01]  /*2a6d0*/  F2FP.F16.E5M2.UNPACK_B R21, R29.H1 ;  /* 0x0000001dff15723e */ /* 0x000fe200030004ff */
[----:B------:R-:W3:Y:S04]  /*2a6e0*/  LDL.LU R22, [R1+0x740] ;  /* 0x0007400001167983 */ /* 0x000ee80000300800 */
[----:B------:R-:W3:Y:S04]  /*2a6f0*/  LDL.LU R29, [R1+0x744] ;  /* 0x00074400011d7983 */ /* 0x000ee80000300800 */
[----:B------:R-:W3:Y:S04]  /*2a700*/  LDL.LU R17, [R1+0x6e4] ;  /* 0x0006e40001117983 */ /* 0x000ee80000300800 */
[----:B------:R-:W3:Y:S01]  /*2a710*/  LDL.LU R10, [R1+0x720] ;  /* 0x00072000010a7983 */ /* 0x000ee20000300800 */
[----:B------:R-:W-:-:S03]  /*2a720*/  F2FP.F16.E5M2.UNPACK_B R14, R5 ;  /* 0x00000005ff0e723e */ /* 0x000fc600020004ff */
[----:B------:R-:W3:Y:S04]  /*2a730*/  LDL.LU R9, [R1+0x714] ;  /* 0x0007140001097983 */ /* 0x000ee80000300800 */
[----:B------:R-:W3:Y:S04]  /*2a740*/  LDL.LU R5, [R1+0x700] ;  /* 0x0007000001057983 */ /* 0x000ee80000300800 */
[----:B--2---:R-:W-:Y:S04]  /*2a750*/  STL.64 [R1+0x1ca0], R26 ;  /* 0x001ca01a01007387 */ /* 0x004fe80000100a00 */
[----:B-----5:R0:W-:Y:S04]  /*2a760*/  STL.64 [R1+0x1c98], R24 ;  /* 0x001c981801007387 */ /* 0x0201e80000100a00 */
[----:B0-----:R-:W2:Y:S04]  /*2a770*/  LDL.LU R24, [R1+0xc0] ;  /* 0x0000c00001187983 */ /* 0x001ea80000300800 */
[----:B------:R-:W2:Y:S04]  /*2a780*/  LDL.LU R25, [R1+0xc4] ;  /* 0x0000c40001197983 */ /* 0x000ea80000300800 */
[----:B------:R-:W5:Y:S04]  /*2a790*/  LDL.LU R26, [R1+0xc8] ;  /* 0x0000c800011a7983 */ /* 0x000f680000300800 */
[----:B------:R-:W5:Y:S04]  /*2a7a0*/  LDL.LU R27, [R1+0xcc] ;  /* 0x0000cc00011b7983 */ /* 0x000f680000300800 */
[----:B------:R-:W2:Y:S04]  /*2a7b0*/  LDL.LU R16, [R1+0x6e0] ;  /* 0x0006e00001107983 */ /* 0x000ea80000300800 */
[----:B------:R-:W3:Y:S04]  /*2a7c0*/  LDL.LU R11, [R1+0x724] ;  /* 0x00072400010b7983 */ /* 0x000ee80000300800 */
[----:B------:R-:W2:Y:S04]  /*2a7d0*/  LDL.LU R8, [R1+0x710] ;  /* 0x0007100001087983 */ /* 0x000ea80000300800 */
[----:B---3--:R-:W-:Y:S04]  /*2a7e0*/  STL.64 [R1+0x1cd0], R10 ;  /* 0x001cd00a01007387 */ /* 0x008fe80000100a00 */
[----:B--2---:R0:W-:Y:S04]  /*2a7f0*/  STL.64 [R1+0x1cc8], R8 ;  /* 0x001cc80801007387 */ /* 0x0041e80000100a00 */
[----:B0-----:R-:W2:Y:S04]  /*2a800*/  LDL.LU R8, [R1+0x60] ;  /* 0x0000600001087983 */ /* 0x001ea80000300800 */
[----:B------:R-:W2:Y:S04]  /*2a810*/  LDL.LU R9, [R1+0x64] ;  /* 0x0000640001097983 */ /* 0x000ea80000300800 */
[----:B------:R-:W3:Y:S04]  /*2a820*/  LDL.LU R10, [R1+0x68] ;  /* 0x00006800010a7983 */ /* 0x000ee80000300800 */
[----:B------:R-:W3:Y:S01]  /*2a830*/  LDL.LU R11, [R1+0x6c] ;  /* 0x00006c00010b7983 */ /* 0x000ee20000300800 */
[----:B----4-:R-:W-:-:S02]  /*2a840*/  IMAD R4, R19, 0x100, R18 ;  /* 0x0000010013047824 */ /* 0x010fc400078e0212 */
[----:B------:R-:W-:Y:S01]  /*2a850*/  IMAD R6, R23, 0x100, R28 ;  /* 0x0000010017067824 */ /* 0x000fe200078e021c */
[----:B---3--:R-:W-:Y:S04]  /*2a860*/  STL.64 [R1+0x1ce0], R10 ;  /* 0x001ce00a01007387 */ /* 0x008fe80000100a00 */
[----:B--2---:R0:W-:Y:S04]  /*2a870*/  STL.64 [R1+0x1cd8], R8 ;  /* 0x001cd80801007387 */ /* 0x0041e80000100a00 */
[----:B0-----:R-:W2:Y:S04]  /*2a880*/  LDL.LU R8, [R1+0x20] ;  /* 0x0000200001087983 */ /* 0x001ea80000300800 */
[----:B------:R-:W2:Y:S04]  /*2a890*/  LDL.LU R9, [R1+0x24] ;  /* 0x0000240001097983 */ /* 0x000ea80000300800 */
[----:B------:R-:W2:Y:S04]  /*2a8a0*/  LDL.LU R10, [R1+0x28] ;  /* 0x00002800010a7983 */ /* 0x000ea80000300800 */
[----:B------:R-:W2:Y:S04]  /*2a8b0*/  LDL.LU R11, [R1+0x2c] ;  /* 0x00002c00010b7983 */ /* 0x000ea80000300800 */
[----:B-----5:R-:W-:Y:S04]  /*2a8c0*/  STL.64 [R1+0x1cb0], R26 ;  /* 0x001cb01a01007387 */ /* 0x020fe80000100a00 */
[----:B------:R0:W-:Y:S04]  /*2a8d0*/  STL.64 [R1+0x1ca8], R24 ;  /* 0x001ca81801007387 */ /* 0x0001e80000100a00 */
[----:B0-----:R-:W3:Y:S04]  /*2a8e0*/  LDL.LU R24, [R1+0x90] ;  /* 0x0000900001187983 */ /* 0x001ee80000300800 */
[----:B------:R-:W3:Y:S04]  /*2a8f0*/  LDL.LU R25, [R1+0x94] ;  /* 0x0000940001197983 */ /* 0x000ee80000300800 */
[----:B------:R-:W4:Y:S04]  /*2a900*/  LDL.LU R26, [R1+0x98] ;  /* 0x00009800011a7983 */ /* 0x000f280000300800 */
[----:B------:R-:W4:Y:S01]  /*2a910*/  LDL.LU R27, [R1+0x9c] ;  /* 0x00009c00011b7983 */ /* 0x000f220000300800 */
[----:B------:R-:W-:-:S02]  /*2a920*/  F2FP.F16.E5M2.UNPACK_B R13, R4 ;  /* 0x00000004ff0d723e */ /* 0x000fc400020004ff */
[----:B------:R-:W-:-:S07]  /*2a930*/  F2FP.F16.E5M2.UNPACK_B R15, R6 ;  /* 0x00000006ff0f723e */ /* 0x000fce00020004ff */
[----:B--2---:R-:W-:Y:S01]  /*2a940*/  HMMA.16816.F32 R8, R12, R20, R8 ;  /* 0x000000140c08723c */ /* 0x004fe20000001808 */
[----:B----4-:R-:W-:Y:S04]  /*2a950*/  STL.64 [R1+0x1cc0], R26 ;  /* 0x001cc01a01007387 */ /* 0x010fe80000100a00 */
[----:B---3--:R0:W-:Y:S04]  /*2a960*/  STL.64 [R1+0x1cb8], R24 ;  /* 0x001cb81801007387 */ /* 0x0081e80000100a00 */
[----:B0-----:R-:W2:Y:S04]  /*2a970*/  LDL.LU R24, [R1+0x70] ;  /* 0x0000700001187983 */ /* 0x001ea80000300800 */
[----:B------:R-:W2:Y:S04]  /*2a980*/  LDL.LU R25, [R1+0x74] ;  /* 0x0000740001197983 */ /* 0x000ea80000300800 */
[----:B------:R-:W2:Y:S04]  /*2a990*/  LDL.LU R26, [R1+0x78] ;  /* 0x00007800011a7983 */ /* 0x000ea80000300800 */
[----:B------:R-:W2:Y:S04]  /*2a9a0*/  LDL.LU R27, [R1+0x7c] ;  /* 0x00007c00011b7983 */ /* 0x000ea80000300800 */
[----:B------:R-:W3:Y:S04]  /*2a9b0*/  LDL.LU R7, [R1+0x704] ;  /* 0x0007040001077983 */ /* 0x000ee80000300800 */
[----:B------:R-:W4:Y:S04]  /*2a9c0*/  LDL.LU R4, [R1+0x730] ;  /* 0x0007300001047983 */ /* 0x000f280000300800 */
[----:B------:R-:W-:Y:S04]  /*2a9d0*/  STL.64 [R1], R8 ;  /* 0x0000000801007387 */ /* 0x000fe80000100a00 */
[----:B------:R0:W-:Y:S04]  /*2a9e0*/  STL.64 [R1+0x8], R10 ;  /* 0x0000080a01007387 */ /* 0x0001e80000100a00 */
[----:B0-----:R-:W5:Y:S04]  /*2a9f0*/  LDL.LU.64 R10, [R1+0x1ce0] ;  /* 0x001ce000010a7983 */ /* 0x001f680000300a00 */
[----:B------:R-:W5:Y:S01]  /*2aa00*/  LDL.LU.64 R8, [R1+0x1cd8] ;  /* 0x001cd80001087983 */ /* 0x000f620000300a00 */
[----:B------:R-:W-:-:S02]  /*2aa10*/  F2FP.F16.E5M2.UNPACK_B R18, R22.H1 ;  /* 0x00000016ff12723e */ /* 0x000fc400030004ff */
[----:B------:R-:W-:Y:S02]  /*2aa20*/  F2FP.F16.E5M2.UNPACK_B R19, R29.H1 ;  /* 0x0000001dff13723e */ /* 0x000fe400030004ff */
[----:B------:R-:W-:Y:S02]  /*2aa30*/  F2FP.F16.E5M2.UNPACK_B R16, R16.H1 ;  /* 0x00000010ff10723e */ /* 0x000fe400030004ff */
[----:B------:R-:W-:Y:S01]  /*2aa40*/  F2FP.F16.E5M2.UNPACK_B R17, R17.H1 ;  /* 0x00000011ff11723e */ /* 0x000fe200030004ff */
[----:B------:R-:W3:Y:S04]  /*2aa50*/  LDL.LU R3, [R1+0x6f4] ;  /* 0x0006f40001037983 */ /* 0x000ee80000300800 */
[----:B------:R-:W-:Y:S04]  /*2aa60*/  STL [R1+0x1c94], R20 ;  /* 0x001c941401007387 */ /* 0x000fe80000100800 */
[----:B------:R-:W-:Y:S04]  /*2aa70*/  STL [R1+0x1c90], R21 ;  /* 0x001c901501007387 */ /* 0x000fe80000100800 */
[----:B------:R-:W3:Y:S04]  /*2aa80*/  LDL.LU R28, [R1+0x958] ;  /* 0x00095800011c7983 */ /* 0x000ee80000300800 */
[----:B------:R-:W3:Y:S04]  /*2aa90*/  LDL.LU R23, [R1+0x954] ;  /* 0x0009540001177983 */ /* 0x000ee80000300800 */
[----:B------:R-:W3:Y:S04]  /*2aaa0*/  LDL.LU R22, [R1+0x960] ;  /* 0x0009600001167983 */ /* 0x000ee80000300800 */
[----:B------:R-:W3:Y:S01]  /*2aab0*/  LDL.LU R29, [R1+0x95c] ;  /* 0x00095c00011d7983 */ /* 0x000ee20000300800 */
[C---:B--2---:R-:W-:Y:S08]  /*2aac0*/  HMMA.16816.F32 R24, R12.reuse, R16, R24 ;  /* 0x000000100c18723c */ /* 0x044ff00000001818 */
[----:B-----5:R-:W-:-:S15]  /*2aad0*/  HMMA.16816.F32 R8, R12, R18, R8 ;  /* 0x000000120c08723c */ /* 0x020fde0000001808 */
[----:B------:R-:W-:-:S04]  /*2aae0*/  NOP ;  /* 0x0000000000007918 */ /* 0x000fc80000000000 */
[----:B------:R-:W-:Y:S04]  /*2aaf0*/  STL.64 [R1+0x20], R8 ;  /* 0x0000200801007387 */ /* 0x000fe80000100a00 */
[----:B------:R0:W-:Y:S04]  /*2ab00*/  STL.64 [R1+0x28], R10 ;  /* 0x0000280a01007387 */ /* 0x0001e80000100a00 */
[----:B0-----:R-:W2:Y:S04]  /*2ab10*/  LDL.LU.64 R10, [R1+0x1cd0] ;  /* 0x001cd000010a7983 */ /* 0x001ea80000300a00 */
[----:B------:R-:W5:Y:S04]  /*2ab20*/  LDL.LU.64 R8, [R1+0x1cc8] ;  /* 0x001cc80001087983 */ /* 0x000f680000300a00 */
        /* <DEDUP_REMOVED lines=18> */
[----:B-----5:R-:W-:-:S02]  /*2ac50*/  F2FP.F16.E5M2.UNPACK_B R8, R8.H1 ;  /* 0x00000008ff08723e */ /* 0x020fc400030004ff */
[----:B------:R-:W-:Y:S02]  /*2ac60*/  F2FP.F16.E5M2.UNPACK_B R9, R9.H1 ;  /* 0x00000009ff09723e */ /* 0x000fe400030004ff */
[----:B------:R-:W-:Y:S02]  /*2ac70*/  F2FP.F16.E5M2.UNPACK_B R6, R5.H1 ;  /* 0x00000005ff06723e */ /* 0x000fe400030004ff */
[----:B------:R-:W-:-:S03]  /*2ac80*/  F2FP.F16.E5M2.UNPACK_B R7, R7.H1 ;  /* 0x00000007ff07723e */ /* 0x000fc600030004ff */
[----:B--2---:R-:W-:-:S15]  /*2ac90*/  HMMA.16816.F32 R24, R12, R8, R24 ;  /* 0x000000080c18723c */ /* 0x004fde0000001818 */
[----:B------:R-:W-:-:S04]  /*2aca0*/  NOP ;  /* 0x0000000000007918 */ /* 0x000fc80000000000 */
[----:B------:R-:W-:Y:S04]  /*2acb0*/  STL.64 [R1+0x60], R24 ;  /* 0x0000601801007387 */ /* 0x000fe80000100a00 */
[----:B------:R0:W-:Y:S04]  /*2acc0*/  STL.64 [R1+0x68], R26 ;  /* 0x0000681a01007387 */ /* 0x0001e80000100a00 */
[----:B0-----:R-:W2:Y:S04]  /*2acd0*/  LDL.LU.64 R26, [R1+0x1ca0] ;  /* 0x001ca000011a7983 */ /* 0x001ea80000300a00 */
[----:B------:R-:W2:Y:S04]  /*2ace0*/  LDL.LU.64 R24, [R1+0x1c98] ;  /* 0x001c980001187983 */ /* 0x000ea80000300a00 */
[----:B------:R-:W-:Y:S04]  /*2acf0*/  STL.64 [R1+0x1c58], R10 ;  /* 0x001c580a01007387 */ /* 0x000fe80000100a00 */
[----:B------:R4:W-:Y:S02]  /*2ad00*/  STL.64 [R1+0x1c50], R8 ;  /* 0x001c500801007387 */ /* 0x0009e40000100a00 */
[----:B----4-:R-:W-:Y:S01]  /*2ad10*/  HMMA.16816.F32 R8, R12, R6, R16 ;  /* 0x000000060c08723c */ /* 0x010fe20000001810 */
[----:B------:R-:W-:-:S02]  /*2ad20*/  F2FP.F16.E5M2.UNPACK_B R4, R4.H1 ;  /* 0x00000004ff04723e */ /* 0x000fc400030004ff */
[----:B------:R-:W-:-:S15]  /*2ad30*/  F2FP.F16.E5M2.UNPACK_B R5, R0.H1 ;  /* 0x00000000ff05723e */ /* 0x000fde00030004ff */
[----:B------:R-:W-:Y:S01]  /*2ad40*/  NOP ;  /* 0x0000000000007918 */ /* 0x000fe20000000000 */
[----:B------:R-:W-:Y:S04]  /*2ad50*/  STL.64 [R1+0xa0], R8 ;  /* 0x0000a00801007387 */ /* 0x000fe80000100a00 */
[----:B------:R2:W-:Y:S04]  /*2ad60*/  STL.64 [R1+0xa8], R10 ;  /* 0x0000a80a01007387 */ /* 0x0005e80000100a00 */
[----:B------:R-:W-:Y:S04]  /*2ad70*/  STL.64 [R1+0x1c38], R6 ;  /* 0x001c380601007387 */ /* 0x000fe80000100a00 */
[----:B------:R-:W-:Y:S01]  /*2ad80*/  STL.64 [R1+0x1c30], R4 ;  /* 0x001c300401007387 */ /* 0x000fe20000100a00 */
[----:B--2---:R-:W-:-:S15]  /*2ad90*/  HMMA.16816.F32 R8, R12, R4, R24 ;  /* 0x000000040c08723c */ /* 0x004fde0000001818 */
[----:B------:R-:W-:-:S04]  /*2ada0*/  NOP ;  /* 0x0000000000007918 */ /* 0x000fc80000000000 */
[----:B------:R-:W-:Y:S04]  /*2adb0*/  STL.64 [R1+0xc0], R8 ;  /* 0x0000c00801007387 */ /* 0x000fe80000100a00 */
[----:B------:R-:W-:Y:S04]  /*2adc0*/  STL.64 [R1+0xc8], R10 ;  /* 0x0000c80a01007387 */ /* 0x000fe80000100a00 */
[----:B------:R-:W2:Y:S04]  /*2add0*/  LDL.LU R24, [R1+0x410] ;  /* 0x0004100001187983 */ /* 0x000ea80000300800 */
[----:B------:R-:W2:Y:S04]  /*2ade0*/  LDL.LU R25, [R1+0x414] ;  /* 0x0004140001197983 */ /* 0x000ea80000300800 */
[----:B------:R-:W3:Y:S04]  /*2adf0*/  LDL.LU R26, [R1+0x418] ;  /* 0x00041800011a7983 */ /* 0x000ee80000300800 */
[----:B------:R-:W3:Y:S01]  /*2ae00*/  LDL.LU R27, [R1+0x41c] ;  /* 0x00041c00011b7983 */ /* 0x000ee20000300800 */
[----:B------:R-:W-:-:S03]  /*2ae10*/  IMAD R22, R29, 0x100, R22 ;  /* 0x000001001d167824 */ /* 0x000fc600078e0216 */
[----:B---3--:R-:W-:Y:S04]  /*2ae20*/  STL.64 [R1+0x1be8], R26 ;  /* 0x001be81a01007387 */ /* 0x008fe80000100a00 */
[----:B--2---:R0:W-:Y:S04]  /*2ae30*/  STL.64 [R1+0x1be0], R24 ;  /* 0x001be01801007387 */ /* 0x0041e80000100a00 */
[----:B------:R-:W2:Y:S04]  /*2ae40*/  LDL.LU R29, [R1+0x98c] ;  /* 0x00098c00011d7983 */ /* 0x000ea80000300800 */
[----:B--2---:R-:W-:Y:S04]  /*2ae50*/  STL [R1+0x1c00], R29 ;  /* 0x001c001d01007387 */ /* 0x004fe80000100800 */
        /* <DEDUP_REMOVED lines=15> */
[----:B----4-:R-:W-:Y:S04]  /*2af50*/  STL.64 [R1+0x1c60], R4 ;  /* 0x001c600401007387 */ /* 0x010fe80000100a00 */
[----:B------:R-:W4:Y:S04]  /*2af60*/  LDL.LU R8, [R1+0x4c0] ;  /* 0x0004c00001087983 */ /* 0x000f280000300800 */
[----:B------:R-:W4:Y:S04]  /*2af70*/  LDL.LU R9, [R1+0x4c4] ;  /* 0x0004c40001097983 */ /* 0x000f280000300800 */
[----:B------:R-:W5:Y:S04]  /*2af80*/  LDL.LU R10, [R1+0x4c8] ;  /* 0x0004c800010a7983 */ /* 0x000f680000300800 */
[----:B------:R-:W5:Y:S01]  /*2af90*/  LDL.LU R11, [R1+0x4cc] ;  /* 0x0004cc00010b7983 */ /* 0x000f620000300800 */
[----:B------:R-:W-:-:S03]  /*2afa0*/  IMAD R0, R23, 0x100, R28 ;  /* 0x0000010017007824 */ /* 0x000fc600078e021c */
        /* <DEDUP_REMOVED lines=19> */
[----:B--2---:R0:W-:Y:S04]  /*2b0e0*/  STL [R1+0x1c04], R29 ;  /* 0x001c041d01007387 */ /* 0x0041e80000100800 */
[----:B0-----:R-:W2:Y:S04]  /*2b0f0*/  LDL.LU R29, [R1+0x980] ;  /* 0x00098000011d7983 */ /* 0x001ea80000300800 */
[----:B--2---:R0:W-:Y:S04]  /*2b100*/  STL [R1+0x1c08], R29 ;  /* 0x001c081d01007387 */ /* 0x0041e80000100800 */
[----:B0-----:R-:W2:Y:S04]  /*2b110*/  LDL.LU R29, [R1+0x978] ;  /* 0x00097800011d7983 */ /* 0x001ea80000300800 */
        /* <DEDUP_REMOVED lines=12> */
[----:B-----5:R-:W-:-:S02]  /*2b1e0*/  IMAD R23, R23, 0x100, R20 ;  /* 0x0000010017177824 */ /* 0x020fc400078e0214 */
[----:B------:R-:W-:Y:S01]  /*2b1f0*/  IMAD R28, R28, 0x100, R21 ;  /* 0x000001001c1c7824 */ /* 0x000fe200078e0215 */
[----:B------:R-:W-:Y:S02]  /*2b200*/  F2FP.F16.E5M2.UNPACK_B R2, R2.H1 ;  /* 0x00000002ff02723e */ /* 0x000fe400030004ff */
[----:B------:R-:W-:-:S07]  /*2b210*/  F2FP.F16.E5M2.UNPACK_B R3, R3.H1 ;  /* 0x00000003ff03723e */ /* 0x000fce00030004ff */
[----:B----4-:R-:W-:Y:S01]  /*2b220*/  HMMA.16816.F32 R12, R12, R2, R8 ;  /* 0x000000020c0c723c */ /* 0x010fe20000001808 */
        /* <DEDUP_REMOVED lines=8> */
[----:B------:R-:W4:Y:S04]  /*2b2b0*/  LDL.LU.64 R10, [R1+0x1c88] ;  /* 0x001c8800010a7983 */ /* 0x000f280000300a00 */
[----:B------:R-:W4:Y:S04]  /*2b2c0*/  LDL.LU.64 R8, [R1+0x1c80] ;  /* 0x001c800001087983 */ /* 0x000f280000300a00 */
[----:B------:R0:W-:Y:S04]  /*2b2d0*/  STL.64 [R1+0x90], R12 ;  /* 0x0000900c01007387 */ /* 0x0001e80000100a00 */
[----:B------:R1:W-:Y:S01]  /*2b2e0*/  STL.64 [R1+0x98], R14 ;  /* 0x0000980e01007387 */ /* 0x0003e20000100a00 */
[----:B0-----:R-:W-:-:S02]  /*2b2f0*/  F2FP.F16.E5M2.UNPACK_B R12, R0 ;  /* 0x00000000ff0c723e */ /* 0x001fc400020004ff */
[----:B------:R-:W-:Y:S02]  /*2b300*/  F2FP.F16.E5M2.UNPACK_B R13, R22 ;  /* 0x00000016ff0d723e */ /* 0x000fe400020004ff */
[----:B-1----:R-:W-:Y:S02]  /*2b310*/  F2FP.F16.E5M2.UNPACK_B R14, R23 ;  /* 0x00000017ff0e723e */ /* 0x002fe400020004ff */
[----:B------:R-:W-:Y:S01]  /*2b320*/  F2FP.F16.E5M2.UNPACK_B R15, R28 ;  /* 0x0000001cff0f723e */ /* 0x000fe200020004ff */
[----:B------:R-:W5:Y:S04]  /*2b330*/  LDL.LU R0, [R1+0x974] ;  /* 0x0009740001007983 */ /* 0x000f680000300800 */
        /* <DEDUP_REMOVED lines=36> */
[----:B------:R-:W3:Y:S01]  /*2b580*/  LDL.LU.64 R24, [R1+0x1c20] ;  /* 0x001c200001187983 */ /* 0x000ee20000300a00 */
[----:B-----5:R-:W-:Y:S01]  /*2b590*/  IMAD R0, R0, 0x100, R29 ;  /* 0x0000010000007824 */ /* 0x020fe200078e021d */
        /* <DEDUP_REMOVED lines=11> */
[----:B------:R-:W3:Y:S04]  /*2b650*/  LDL.LU R7, [R1+0x43c] ;  /* 0x00043c0001077983 */ /* 0x000ee80000300800 */
[----:B------:R-:W4:Y:S02]  /*2b660*/  LDL.LU R29, [R1+0x1c08] ;  /* 0x001c0800011d7983 */ /* 0x000f240000300800 */
[----:B----4-:R-:W-:-:S02]  /*2b670*/  IMAD R22, R22, 0x100, R29 ;  /* 0x0000010016167824 */ /* 0x010fc400078e021d */
[----:B------:R-:W4:Y:S01]  /*2b680*/  LDL.LU R29, [R1+0x1c04] ;  /* 0x001c0400011d7983 */ /* 0x000f220000300800 */
[----:B--2---:R-:W-:Y:S01]  /*2b690*/  HMMA.16816.F32 R12, R12, R2, R24 ;  /* 0x000000020c0c723c */ /* 0x004fe20000001818 */
[----:B----4-:R-:W-:Y:S02]  /*2b6a0*/  IMAD R23, R23, 0x100, R29 ;  /* 0x0000010017177824 */ /* 0x010fe400078e021d */
[----:B------:R-:W2:Y:S04]  /*2b6b0*/  LDL.LU R29, [R1+0x1c00] ;  /* 0x001c0000011d7983 */ /* 0x000ea80000300800 */
[----:B------:R-:W4:Y:S04]  /*2b6c0*/  LDL.LU.64 R26, [R1+0x1bf8] ;  /* 0x001bf800011a7983 */ /* 0x000f280000300a00 */
[----:B------:R-:W4:Y:S04]  /*2b6d0*/  LDL.LU.64 R24, [R1+0x1bf0] ;  /* 0x001bf00001187983 */ /* 0x000f280000300a00 */
[----:B------:R-:W-:Y:S04]  /*2b6e0*/  STL [R1+0x1b98], R3 ;  /* 0x001b980301007387 */ /* 0x000fe80000100800 */
[----:B------:R0:W-:Y:S04]  /*2b6f0*/  STL.64 [R1+0x80], R12 ;  /* 0x0000800c01007387 */ /* 0x0001e80000100a00 */
[----:B------:R1:W-:Y:S01]  /*2b700*/  STL.64 [R1+0x88], R14 ;  /* 0x0000880e01007387 */ /* 0x0003e20000100a00 */
[----:B0-----:R-:W-:-:S02]  /*2b710*/  F2FP.F16.E5M2.UNPACK_B R12, R0 ;  /* 0x00000000ff0c723e */ /* 0x001fc400020004ff */
[----:B------:R-:W-:Y:S02]  /*2b720*/  F2FP.F16.E5M2.UNPACK_B R13, R22 ;  /* 0x00000016ff0d723e */ /* 0x000fe400020004ff */
[----:B-1----:R-:W-:Y:S01]  /*2b730*/  F2FP.F16.E5M2.UNPACK_B R14, R23 ;  /* 0x00000017ff0e723e */ /* 0x002fe200020004ff */
[----:B--2---:R-:W-:-:S05]  /*2b740*/  IMAD R28, R29, 0x100, R28 ;  /* 0x000001001d1c7824 */ /* 0x004fca00078e021c */
[----:B------:R-:W-:-:S07]  /*2b750*/  F2FP.F16.E5M2.UNPACK_B R15, R28 ;  /* 0x0000001cff0f723e */ /* 0x000fce00020004ff */
[----:B----4-:R-:W-:-:S15]  /*2b760*/  HMMA.16816.F32 R24, R12, R20, R24 ;  /* 0x000000140c18723c */ /* 0x010fde0000001818 */
[----:B------:R-:W-:-:S04]  /*2b770*/  NOP ;  /* 0x0000000000007918 */ /* 0x000fc80000000000 */
        /* <DEDUP_REMOVED lines=8> */
[----:B------:R-:W3:Y:S04]  /*2b800*/  LDL.LU R0, [R1+0xf8c] ;  /* 0x000f8c0001007983 */ /* 0x000ee80000300800 */
[----:B------:R-:W4:Y:S01]  /*2b810*/  LDL.LU R22, [R1+0xf94] ;  /* 0x000f940001167983 */ /* 0x000f220000300800 */
[----:B--2---:R-:W-:-:S15]  /*2b820*/  HMMA.16816.F32 R4, R12, R16, R24 ;  /* 0x000000100c04723c */ /* 0x004fde0000001818 */
[----:B------:R-:W-:-:S04]  /*2b830*/  NOP ;  /* 0x0000000000007918 */ /* 0x000fc80000000000 */
[----:B------:R0:W-:Y:S04]  /*2b840*/  STL.64 [R1+0x660], R4 ;  /* 0x0006600401007387 */ /* 0x0001e80000100a00 */
[----:B------:R1:W-:Y:S04]  /*2b850*/  STL.64 [R1+0x668], R6 ;  /* 0x0006680601007387 */ /* 0x0003e80000100a00 */
[----:B------:R-:W-:Y:S04]  /*2b860*/  STL.64 [R1+0x1b80], R18 ;  /* 0x001b801201007387 */ /* 0x000fe80000100a00 */
[----:B------:R-:W-:Y:S04]  /*2b870*/  STL.64 [R1+0x1b78], R16 ;  /* 0x001b781001007387 */ /* 0x000fe80000100a00 */
[----:B------:R-:W2:Y:S04]  /*2b880*/  LDL.LU R24, [R1+0x340] ;  /* 0x0003400001187983 */ /* 0x000ea80000300800 */
[----:B------:R-:W2:Y:S04]  /*2b890*/  LDL.LU R25, [R1+0x344] ;  /* 0x0003440001197983 */ /* 0x000ea80000300800 */
[----:B------:R-:W5:Y:S04]  /*2b8a0*/  LDL.LU R26, [R1+0x348] ;  /* 0x00034800011a7983 */ /* 0x000f680000300800 */
[----:B------:R-:W5:Y:S04]  /*2b8b0*/  LDL.LU R27, [R1+0x34c] ;  /* 0x00034c00011b7983 */ /* 0x000f680000300800 */
[----:B0-----:R-:W2:Y:S04]  /*2b8c0*/  LDL.LU R4, [R1+0x3f0] ;  /* 0x0003f00001047983 */ /* 0x001ea80000300800 */
[----:B------:R-:W2:Y:S04]  /*2b8d0*/  LDL.LU R5, [R1+0x3f4] ;  /* 0x0003f40001057983 */ /* 0x000ea80000300800 */
[----:B-1----:R-:W2:Y:S04]  /*2b8e0*/  LDL.LU R6, [R1+0x3f8] ;  /* 0x0003f80001067983 */ /* 0x002ea80000300800 */
        /* <DEDUP_REMOVED lines=12> */
[----:B------:R-:W4:Y:S04]  /*2b9b0*/  LDL.LU R23, [R1+0xf9c] ;  /* 0x000f9c0001177983 */ /* 0x000f280000300800 */
[----:B----4-:R-:W-:Y:S04]  /*2b9c0*/  STL.64 [R1+0x1ba8], R22 ;  /* 0x001ba81601007387 */ /* 0x010fe80000100a00 */
[----:B------:R0:W-:Y:S04]  /*2b9d0*/  STL.64 [R1+0x1ba0], R20 ;  /* 0x001ba01401007387 */ /* 0x0001e80000100a00 */
[----:B0-----:R-:W4:Y:S04]  /*2b9e0*/  LDL.LU R20, [R1+0x3c0] ;  /* 0x0003c00001147983 */ /* 0x001f280000300800 */
[----:B------:R-:W4:Y:S04]  /*2b9f0*/  LDL.LU R21, [R1+0x3c4] ;  /* 0x0003c40001157983 */ /* 0x000f280000300800 */
[----:B------:R-:W3:Y:S04]  /*2ba00*/  LDL.LU R22, [R1+0x3c8] ;  /* 0x0003c80001167983 */ /* 0x000ee80000300800 */
[----:B------:R-:W3:Y:S01]  /*2ba10*/  LDL.LU R23, [R1+0x3cc] ;  /* 0x0003cc0001177983 */ /* 0x000ee20000300800 */
[C---:B--2---:R-:W-:Y:S03]  /*2ba20*/  HMMA.16816.F32 R4, R12.reuse, R10, R4 ;  /* 0x0000000a0c04723c */ /* 0x044fe60000001804 */
[----:B---3--:R-:W-:Y:S04]  /*2ba30*/  STL.64 [R1+0x1bb8], R22 ;  /* 0x001bb81601007387 */ /* 0x008fe80000100a00 */
[----:B----4-:R0:W-:Y:S04]  /*2ba40*/  STL.64 [R1+0x1bb0], R20 ;  /* 0x001bb01401007387 */ /* 0x0101e80000100a00 */
[----:B0-----:R-:W2:Y:S04]  /*2ba50*/  LDL.LU R20, [R1+0x3e0] ;  /* 0x0003e00001147983 */ /* 0x001ea80000300800 */
[----:B------:R-:W2:Y:S04]  /*2ba60*/  LDL.LU R21, [R1+0x3e4] ;  /* 0x0003e40001157983 */ /* 0x000ea80000300800 */
[----:B------:R-:W2:Y:S04]  /*2ba70*/  LDL.LU R22, [R1+0x3e8] ;  /* 0x0003e80001167983 */ /* 0x000ea80000300800 */
[----:B------:R-:W2:Y:S04]  /*2ba80*/  LDL.LU R23, [R1+0x3ec] ;  /* 0x0003ec0001177983 */ /* 0x000ea80000300800 */
[----:B------:R-:W3:Y:S04]  /*2ba90*/  LDL.LU R28, [R1+0xfa8] ;  /* 0x000fa800011c7983 */ /* 0x000ee80000300800 */
[----:B------:R-:W3:Y:S04]  /*2baa0*/  LDL.LU R29, [R1+0xfa4] ;  /* 0x000fa400011d7983 */ /* 0x000ee80000300800 */
[----:B------:R-:W-:Y:S04]  /*2bab0*/  STL.64 [R1+0x1b90], R18 ;  /* 0x001b901201007387 */ /* 0x000fe80000100a00 */
[----:B------:R0:W-:Y:S04]  /*2bac0*/  STL.64 [R1+0x1b88], R16 ;  /* 0x001b881001007387 */ /* 0x0001e80000100a00 */
[----:B0-----:R-:W4:Y:S04]  /*2bad0*/  LDL.LU R16, [R1+0x360] ;  /* 0x0003600001107983 */ /* 0x001f280000300800 */
[----:B------:R-:W4:Y:S04]  /*2bae0*/  LDL.LU R17, [R1+0x364] ;  /* 0x0003640001117983 */ /* 0x000f280000300800 */
[----:B------:R-:W4:Y:S04]  /*2baf0*/  LDL.LU R18, [R1+0x368] ;  /* 0x0003680001127983 */ /* 0x000f280000300800 */
[----:B------:R-:W4:Y:S04]  /*2bb00*/  LDL.LU R19, [R1+0x36c] ;  /* 0x00036c0001137983 */ /* 0x000f280000300800 */
[----:B-----5:R-:W-:Y:S04]  /*2bb10*/  STL.64 [R1+0x1b70], R26 ;  /* 0x001b701a01007387 */ /* 0x020fe80000100a00 */
[----:B------:R0:W-:Y:S04]  /*2bb20*/  STL.64 [R1+0x1b68], R24 ;  /* 0x001b681801007387 */ /* 0x0001e80000100a00 */
[----:B0-----:R-:W5:Y:S04]  /*2bb30*/  LDL.LU R24, [R1+0x350] ;  /* 0x0003500001187983 */ /* 0x001f680000300800 */
[----:B------:R-:W5:Y:S04]  /*2bb40*/  LDL.LU R25, [R1+0x354] ;  /* 0x0003540001197983 */ /* 0x000f680000300800 */
        /* <DEDUP_REMOVED lines=23> */
[----:B------:R-:W3:Y:S04]  /*2bcc0*/  LDL.LU.64 R20, [R1+0x1ba0] ;  /* 0x001ba00001147983 */ /* 0x000ee80000300a00 */
[----:B------:R0:W-:Y:S04]  /*2bcd0*/  STL.64 [R1+0x1b50], R6 ;  /* 0x001b500601007387 */ /* 0x0001e80000100a00 */
[----:B0-----:R-:W2:Y:S04]  /*2bce0*/  LDL.LU R6, [R1+0xf90] ;  /* 0x000f900001067983 */ /* 0x001ea80000300800 */
[----:B------:R-:W3:Y:S04]  /*2bcf0*/  LDL.LU R7, [R1+0xf98] ;  /* 0x000f980001077983 */ /* 0x000ee80000300800 */
[----:B------:R0:W-:Y:S04]  /*2bd00*/  STL.64 [R1+0x1b48], R4 ;  /* 0x001b480401007387 */ /* 0x0001e80000100a00 */
[----:B0-----:R-:W4:Y:S04]  /*2bd10*/  LDL.LU R4, [R1+0x320] ;  /* 0x0003200001047983 */ /* 0x001f280000300800 */
[----:B------:R-:W4:Y:S01]  /*2bd20*/  LDL.LU R5, [R1+0x324] ;  /* 0x0003240001057983 */ /* 0x000f220000300800 */
[----:B--2---:R-:W-:-:S02]  /*2bd30*/  IMAD R0, R0, 0x100, R6 ;  /* 0x0000010000007824 */ /* 0x004fc400078e0206 */
[----:B---3--:R-:W-:Y:S01]  /*2bd40*/  IMAD R22, R22, 0x100, R7 ;  /* 0x0000010016167824 */ /* 0x008fe200078e0207 */
[----:B------:R-:W2:Y:S04]  /*2bd50*/  LDL.LU R6, [R1+0x328] ;  /* 0x0003280001067983 */ /* 0x000ea80000300800 */
[----:B------:R-:W2:Y:S01]  /*2bd60*/  LDL.LU R7, [R1+0x32c] ;  /* 0x00032c0001077983 */ /* 0x000ea20000300800 */
[----:B------:R-:W-:-:S03]  /*2bd70*/  IMAD R23, R23, 0x100, R3 ;  /* 0x0000010017177824 */ /* 0x000fc600078e0203 */
[----:B--2---:R-:W-:Y:S04]  /*2bd80*/  STL.64 [R1+0x1b60], R6 ;  /* 0x001b600601007387 */ /* 0x004fe80000100a00 */
[----:B----4-:R0:W-:Y:S04]  /*2bd90*/  STL.64 [R1+0x1b58], R4 ;  /* 0x001b580401007387 */ /* 0x0101e80000100a00 */
[----:B0-----:R-:W2:Y:S04]  /*2bda0*/  LDL.LU R4, [R1+0x330] ;  /* 0x0003300001047983 */ /* 0x001ea80000300800 */
[----:B------:R-:W2:Y:S04]  /*2bdb0*/  LDL.LU R5, [R1+0x334] ;  /* 0x0003340001057983 */ /* 0x000ea80000300800 */
[----:B------:R-:W2:Y:S04]  /*2bdc0*/  LDL.LU R6, [R1+0x338] ;  /* 0x0003380001067983 */ /* 0x000ea80000300800 */
[----:B------:R-:W2:Y:S04]  /*2bdd0*/  LDL.LU R7, [R1+0x33c] ;  /* 0x00033c0001077983 */ /* 0x000ea80000300800 */
[----:B------:R-:W3:Y:S01]  /*2bde0*/  LDL.LU R3, [R1+0x1b98] ;  /* 0x001b980001037983 */ /* 0x000ee20000300800 */
[----:B------:R-:W-:Y:S01]  /*2bdf0*/  IMAD R28, R29, 0x100, R28 ;  /* 0x000001001d1c7824 */ /* 0x000fe200078e021c */
[----:B---3--:R-:W-:Y:S02]  /*2be00*/  HMMA.16816.F32 R12, R12, R2, R16 ;  /* 0x000000020c0c723c */ /* 0x008fe40000001810 */
[----:B------:R-:W3:Y:S04]  /*2be10*/  LDL.LU.64 R18, [R1+0x1b90] ;  /* 0x001b900001127983 */ /* 0x000ee80000300a00 */
[----:B------:R-:W3:Y:S04]  /*2be20*/  LDL.LU.64 R16, [R1+0x1b88] ;  /* 0x001b880001107983 */ /* 0x000ee80000300a00 */
[----:B------:R-:W-:Y:S04]  /*2be30*/  STL [R1+0x1b40], R2 ;  /* 0x001b400201007387 */ /* 0x000fe80000100800 */
[----:B------:R-:W-:Y:S05]  /*2be40*/  STL [R1+0x1b3c], R3 ;  /* 0x001b3c0301007387 */ /* 0x000fea0000100800 */
[----:B------:R0:W-:Y:S04]  /*2be50*/  STL.64 [R1+0x70], R12 ;  /* 0x0000700c01007387 */ /* 0x0001e80000100a00 */
[----:B------:R1:W-:Y:S01]  /*2be60*/  STL.64 [R1+0x78], R14 ;  /* 0x0000780e01007387 */ /* 0x0003e20000100a00 */
[----:B0-----:R-:W-:-:S02]  /*2be70*/  F2FP.F16.E5M2.UNPACK_B R12, R0 ;  /* 0x00000000ff0c723e */ /* 0x001fc400020004ff */
[----:B------:R-:W-:Y:S02]  /*2be80*/  F2FP.F16.E5M2.UNPACK_B R13, R22 ;  /* 0x00000016ff0d723e */ /* 0x000fe400020004ff */
[----:B-1----:R-:W-:Y:S02]  /*2be90*/  F2FP.F16.E5M2.UNPACK_B R14, R23 ;  /* 0x00000017ff0e723e */ /* 0x002fe400020004ff */
[----:B------:R-:W-:-:S07]  /*2bea0*/  F2FP.F16.E5M2.UNPACK_B R15, R28 ;  /* 0x0000001cff0f723e */ /* 0x000fce00020004ff */
[----:B---3--:R-:W-:-:S15]  /*2beb0*/  HMMA.16816.F32 R16, R12, R20, R16 ;  /* 0x000000140c10723c */ /* 0x008fde0000001810 */
[----:B------:R-:W-:-:S04]  /*2bec0*/  NOP ;  /* 0x0000000000007918 */ /* 0x000fc80000000000 */
[----:B------:R-:W-:Y:S04]  /*2bed0*/  STL.64 [R1+0x620], R16 ;  /* 0x0006201001007387 */ /* 0x000fe80000100a00 */
[----:B------:R0:W-:Y:S04]  /*2bee0*/  STL.64 [R1+0x628], R18 ;  /* 0x0006281201007387 */ /* 0x0001e80000100a00 */
[----:B0-----:R-:W5:Y:S04]  /*2bef0*/  LDL.LU.64 R18, [R1+0x1b80] ;  /* 0x001b800001127983 */ /* 0x001f680000300a00 */
[----:B------:R-:W3:Y:S04]  /*2bf00*/  LDL.LU.64 R16, [R1+0x1b78] ;  /* 0x001b780001107983 */ /* 0x000ee80000300a00 */
[----:B------:R-:W-:Y:S01]  /*2bf10*/  STL [R1+0x1b44], R21 ;  /* 0x001b441501007387 */ /* 0x000fe20000100800 */
[----:B-----5:R-:W-:-:S15]  /*2bf20*/  HMMA.16816.F32 R24, R12, R18, R24 ;  /* 0x000000120c18723c */ /* 0x020fde0000001818 */
[----:B------:R-:W-:-:S04]  /*2bf30*/  NOP ;  /* 0x0000000000007918 */ /* 0x000fc80000000000 */
[----:B------:R-:W-:Y:S04]  /*2bf40*/  STL.64 [R1+0x610], R24 ;  /* 0x0006101801007387 */ /* 0x000fe80000100a00 */
[----:B------:R0:W-:Y:S04]  /*2bf50*/  STL.64 [R1+0x618], R26 ;  /* 0x0006181a01007387 */ /* 0x0001e80000100a00 */
[----:B0-----:R-:W4:Y:S04]  /*2bf60*/  LDL.LU.64 R26, [R1+0x1b70] ;  /* 0x001b7000011a7983 */ /* 0x001f280000300a00 */
[----:B------:R-:W4:Y:S04]  /*2bf70*/  LDL.LU.64 R24, [R1+0x1b68] ;  /* 0x001b680001187983 */ /* 0x000f280000300a00 */
[----:B------:R-:W-:Y:S04]  /*2bf80*/  STL.64 [R1+0x1b20], R18 ;  /* 0x001b201201007387 */ /* 0x000fe80000100a00 */
[----:B---3--:R0:W-:Y:S01]  /*2bf90*/  STL.64 [R1+0x1b18], R16 ;  /* 0x001b181001007387 */ /* 0x0081e20000100a00 */
[----:B----4-:R-:W-:-:S15]  /*2bfa0*/  HMMA.16816.F32 R24, R12, R16, R24 ;  /* 0x000000100c18723c */ /* 0x010fde0000001818 */
[----:B------:R-:W-:-:S04]  /*2bfb0*/  NOP ;  /* 0x0000000000007918 */ /* 0x000fc80000000000 */
[----:B------:R1:W-:Y:S04]  /*2bfc0*/  STL.64 [R1+0x600], R24 ;  /* 0x0006001801007387 */ /* 0x0003e80000100a00 */
[----:B------:R3:W-:Y:S04]  /*2bfd0*/  STL.64 [R1+0x608], R26 ;  /* 0x0006081a01007387 */ /* 0x0007e80000100a00 */
[----:B0-----:R-:W4:Y:S04]  /*2bfe0*/  LDL.LU R16, [R1+0x300] ;  /* 0x0003000001107983 */ /* 0x001f280000300800 */
[----:B------:R-:W4:Y:S04]  /*2bff0*/  LDL.LU R17, [R1+0x304] ;  /* 0x0003040001117983 */ /* 0x000f280000300800 */
[----:B------:R-:W4:Y:S04]  /*2c000*/  LDL.LU R18, [R1+0x308] ;  /* 0x0003080001127983 */ /* 0x000f280000300800 */
[----:B------:R-:W4:Y:S04]  /*2c010*/  LDL.LU R19, [R1+0x30c] ;  /* 0x00030c0001137983 */ /* 0x000f280000300800 */
[----:B-1----:R-:W5:Y:S04]  /*2c020*/  LDL.LU R24, [R1+0x250] ;  /* 0x0002500001187983 */ /* 0x002f680000300800 */
[----:B------:R-:W5:Y:S04]  /*2c030*/  LDL.LU R25, [R1+0x254] ;  /* 0x0002540001197983 */ /* 0x000f680000300800 */
[----:B---3--:R-:W3:Y:S04]  /*2c040*/  LDL.LU R26, [R1+0x258] ;  /* 0x00025800011a7983 */ /* 0x008ee80000300800 */
[----:B------:R-:W3:Y:S01]  /*2c050*/  LDL.LU R27, [R1+0x25c] ;  /* 0x00025c00011b7983 */ /* 0x000ee20000300800 */
[C---:B--2---:R-:W-:Y:S03]  /*2c060*/  HMMA.16816.F32 R4, R12.reuse, R10, R4 ;  /* 0x0000000a0c04723c */ /* 0x044fe60000001804 */
[----:B---3--:R-:W-:Y:S04]  /*2c070*/  STL.64 [R1+0x1ad0], R26 ;  /* 0x001ad01a01007387 */ /* 0x008fe80000100a00 */
[----:B-----5:R0:W-:Y:S04]  /*2c080*/  STL.64 [R1+0x1ac8], R24 ;  /* 0x001ac81801007387 */ /* 0x0201e80000100a00 */
[----:B0-----:R-:W2:Y:S04]  /*2c090*/  LDL.LU R24, [R1+0x310] ;  /* 0x0003100001187983 */ /* 0x001ea80000300800 */
[----:B------:R-:W2:Y:S04]  /*2c0a0*/  LDL.LU R25, [R1+0x314] ;  /* 0x0003140001197983 */ /* 0x000ea80000300800 */
[----:B------:R-:W2:Y:S04]  /*2c0b0*/  LDL.LU R26, [R1+0x318] ;  /* 0x00031800011a7983 */ /* 0x000ea80000300800 */
[----:B------:R-:W2:Y:S04]  /*2c0c0*/  LDL.LU R27, [R1+0x31c] ;  /* 0x00031c00011b7983 */ /* 0x000ea80000300800 */
        /* <DEDUP_REMOVED lines=9> */
[----:B------:R-:W4:Y:S04]  /*2c160*/  LDL.LU.64 R4, [R1+0x1b48] ;  /* 0x001b480001047983 */ /* 0x000f280000300a00 */
[----:B------:R-:W-:Y:S04]  /*2c170*/  STL.64 [R1+0x1b00], R10 ;  /* 0x001b000a01007387 */ /* 0x000fe80000100a00 */
[----:B------:R0:W-:Y:S04]  /*2c180*/  STL.64 [R1+0x1af8], R8 ;  /* 0x001af80801007387 */ /* 0x0001e80000100a00 */
[----:B0-----:R-:W3:Y:S01]  /*2c190*/  LDL.LU R8, [R1+0x2c0] ;  /* 0x0002c00001087983 */ /* 0x001ee20000300800 */
[C---:B--2---:R-:W-:Y:S08]  /*2c1a0*/  HMMA.16816.F32 R24, R12.reuse, R6, R24 ;  /* 0x000000060c18723c */ /* 0x044ff00000001818 */
[----:B----4-:R-:W-:Y:S11]  /*2c1b0*/  HMMA.16816.F32 R16, R12, R4, R16 ;  /* 0x000000040c10723c */ /* 0x010ff60000001810 */
[----:B------:R-:W-:Y:S04]  /*2c1c0*/  STL.64 [R1+0x5d0], R24 ;  /* 0x0005d01801007387 */ /* 0x000fe80000100a00 */
[----:B------:R-:W-:Y:S04]  /*2c1d0*/  STL.64 [R1+0x5d8], R26 ;  /* 0x0005d81a01007387 */ /* 0x000fe80000100a00 */
[----:B------:R0:W-:Y:S04]  /*2c1e0*/  STL.64 [R1+0x5c0], R16 ;  /* 0x0005c01001007387 */ /* 0x0001e80000100a00 */
[----:B------:R1:W-:Y:S04]  /*2c1f0*/  STL.64 [R1+0x5c8], R18 ;  /* 0x0005c81201007387 */ /* 0x0003e80000100a00 */
[----:B------:R-:W3:Y:S04]  /*2c200*/  LDL.LU R9, [R1+0x2c4] ;  /* 0x0002c40001097983 */ /* 0x000ee80000300800 */
[----:B------:R-:W2:Y:S04]  /*2c210*/  LDL.LU R10, [R1+0x2c8] ;  /* 0x0002c800010a7983 */ /* 0x000ea80000300800 */
[----:B------:R-:W2:Y:S04]  /*2c220*/  LDL.LU R11, [R1+0x2cc] ;  /* 0x0002cc00010b7983 */ /* 0x000ea80000300800 */
[----:B0-----:R-:W4:Y:S04]  /*2c230*/  LDL.LU R16, [R1+0x2e0] ;  /* 0x0002e00001107983 */ /* 0x001f280000300800 */
[----:B------:R-:W4:Y:S04]  /*2c240*/  LDL.LU R17, [R1+0x2e4] ;  /* 0x0002e40001117983 */ /* 0x000f280000300800 */
[----:B-1----:R-:W5:Y:S04]  /*2c250*/  LDL.LU R18, [R1+0x2e8] ;  /* 0x0002e80001127983 */ /* 0x002f680000300800 */
        /* <DEDUP_REMOVED lines=15> */
[----:B--2---:R-:W-:Y:S04]  /*2c350*/  STL.64 [R1+0x1b10], R10 ;  /* 0x001b100a01007387 */ /* 0x004fe80000100a00 */
[----:B---3--:R0:W-:Y:S04]  /*2c360*/  STL.64 [R1+0x1b08], R8 ;  /* 0x001b080801007387 */ /* 0x0081e80000100a00 */
        /* <DEDUP_REMOVED lines=8> */
[----:B------:R-:W5:Y:S04]  /*2c3f0*/  LDL.LU R6, [R1+0x298] ;  /* 0x0002980001067983 */ /* 0x000f680000300800 */
[----:B------:R-:W5:Y:S01]  /*2c400*/  LDL.LU R7, [R1+0x29c] ;  /* 0x00029c0001077983 */ /* 0x000f620000300800 */
[----:B------:R-:W-:-:S02]  /*2c410*/  IMAD R0, R0, 0x100, R21 ;  /* 0x0000010000007824 */ /* 0x000fc400078e0215 */
[----:B------:R-:W-:Y:S02]  /*2c420*/  IMAD R22, R22, 0x100, R2 ;  /* 0x0000010016167824 */ /* 0x000fe400078e0202 */
[----:B------:R-:W-:Y:S01]  /*2c430*/  IMAD R23, R23, 0x100, R3 ;  /* 0x0000010017177824 */ /* 0x000fe200078e0203 */
[----:B-----5:R-:W-:Y:S04]  /*2c440*/  STL.64 [R1+0x1af0], R6 ;  /* 0x001af00601007387 */ /* 0x020fe80000100a00 */
[----:B---3--:R0:W-:Y:S04]  /*2c450*/  STL.64 [R1+0x1ae8], R4 ;  /* 0x001ae80401007387 */ /* 0x0081e80000100a00 */
[----:B0-----:R-:W3:Y:S04]  /*2c460*/  LDL.LU R4, [R1+0x2b0] ;  /* 0x0002b00001047983 */ /* 0x001ee80000300800 */
[----:B------:R-:W3:Y:S04]  /*2c470*/  LDL.LU R5, [R1+0x2b4] ;  /* 0x0002b40001057983 */ /* 0x000ee80000300800 */
[----:B------:R-:W3:Y:S04]  /*2c480*/  LDL.LU R6, [R1+0x2b8] ;  /* 0x0002b80001067983 */ /* 0x000ee80000300800 */
[----:B------:R-:W3:Y:S04]  /*2c490*/  LDL.LU R7, [R1+0x2bc] ;  /* 0x0002bc0001077983 */ /* 0x000ee80000300800 */
[----:B------:R-:W5:Y:S04]  /*2c4a0*/  LDL.LU R24, [R1+0x270] ;  /* 0x0002700001187983 */ /* 0x000f680000300800 */
[----:B------:R-:W5:Y:S04]  /*2c4b0*/  LDL.LU R25, [R1+0x274] ;  /* 0x0002740001197983 */ /* 0x000f680000300800 */
[----:B------:R-:W5:Y:S04]  /*2c4c0*/  LDL.LU R26, [R1+0x278] ;  /* 0x00027800011a7983 */ /* 0x000f680000300800 */
[----:B------:R-:W5:Y:S04]  /*2c4d0*/  LDL.LU R27, [R1+0x27c] ;  /* 0x00027c00011b7983 */ /* 0x000f680000300800 */
[----:B------:R-:W2:Y:S04]  /*2c4e0*/  LDL.LU R21, [R1+0x1b44] ;  /* 0x001b440001157983 */ /* 0x000ea80000300800 */
[----:B------:R-:W4:Y:S04]  /*2c4f0*/  LDL.LU R2, [R1+0x1b40] ;  /* 0x001b400001027983 */ /* 0x000f280000300800 */
[----:B------:R-:W4:Y:S01]  /*2c500*/  LDL.LU R3, [R1+0x1b3c] ;  /* 0x001b3c0001037983 */ /* 0x000f220000300800 */
[----:B------:R-:W-:-:S03]  /*2c510*/  IMAD R28, R28, 0x100, R29 ;  /* 0x000001001c1c7824 */ /* 0x000fc600078e021d */
[----:B------:R-:W2:Y:S01]  /*2c520*/  LDL.LU R29, [R1+0x1b38] ;  /* 0x001b3800011d7983 */ /* 0x000ea20000300800 */
[----:B----4-:R-:W-:Y:S03]  /*2c530*/  HMMA.16816.F32 R12, R12, R2, R16 ;  /* 0x000000020c0c723c */ /* 0x010fe60000001810 */
[----:B------:R-:W2:Y:S04]  /*2c540*/  LDL.LU.64 R18, [R1+0x1b30] ;  /* 0x001b300001127983 */ /* 0x000ea80000300a00 */
[----:B------:R-:W2:-:S12]  /*2c550*/  LDL.LU.64 R16, [R1+0x1b28] ;  /* 0x001b280001107983 */ /* 0x000e980000300a00 */
[----:B------:R0:W-:Y:S04]  /*2c560*/  STL.64 [R1+0x1d0], R12 ;  /* 0x0001d00c01007387 */ /* 0x0001e80000100a00 */
[----:B------:R1:W-:Y:S01]  /*2c570*/  STL.64 [R1+0x1d8], R14 ;  /* 0x0001d80e01007387 */ /* 0x0003e20000100a00 */
[----:B0-----:R-:W-:Y:S02]  /*2c580*/  F2FP.F16.E5M2.UNPACK_B R12, R0 ;  /* 0x00000000ff0c723e */ /* 0x001fe400020004ff */
[----:B------:R-:W-:Y:S02]  /*2c590*/  F2FP.F16.E5M2.UNPACK_B R13, R22 ;  /* 0x00000016ff0d723e */ /* 0x000fe400020004ff */
[----:B-1----:R-:W-:Y:S02]  /*2c5a0*/  F2FP.F16.E5M2.UNPACK_B R14, R23 ;  /* 0x00000017ff0e723e */ /* 0x002fe400020004ff */
[----:B------:R-:W-:Y:S01]  /*2c5b0*/  F2FP.F16.E5M2.UNPACK_B R15, R28 ;  /* 0x0000001cff0f723e */ /* 0x000fe200020004ff */
[----:B------:R-:W4:Y:S04]  /*2c5c0*/  LDL.LU R0, [R1+0xfcc] ;  /* 0x000fcc0001007983 */ /* 0x000f280000300800 */
        /* <DEDUP_REMOVED lines=22> */
[----:B0-----:R-:W3:Y:S04]  /*2c730*/  LDL.LU R18, [R1+0xfe0] ;  /* 0x000fe00001127983 */ /* 0x001ee80000300800 */
[----:B------:R-:W3:Y:S04]  /*2c740*/  LDL.LU R19, [R1+0xfe8] ;  /* 0x000fe80001137983 */ /* 0x000ee80000300800 */
[----:B------:R0:W-:Y:S04]  /*2c750*/  STL.64 [R1+0x1ab8], R16 ;  /* 0x001ab81001007387 */ /* 0x0001e80000100a00 */
[----:B0-----:R-:W4:Y:S04]  /*2c760*/  LDL.LU R16, [R1+0xfd0] ;  /* 0x000fd00001107983 */ /* 0x001f280000300800 */
[----:B------:R-:W3:Y:S01]  /*2c770*/  LDL.LU R17, [R1+0xfd8] ;  /* 0x000fd80001117983 */ /* 0x000ee20000300800 */
        /* <DEDUP_REMOVED lines=11> */
[----:B------:R-:W2:Y:S04]  /*2c830*/  LDL.LU.64 R4, [R1+0x1ad8] ;  /* 0x001ad80001047983 */ /* 0x000ea80000300a00 */
[----:B------:R-:W-:Y:S04]  /*2c840*/  STL.64 [R1+0x1aa0], R10 ;  /* 0x001aa00a01007387 */ /* 0x000fe80000100a00 */
[----:B------:R0:W-:Y:S04]  /*2c850*/  STL.64 [R1+0x1a98], R8 ;  /* 0x001a980801007387 */ /* 0x0001e80000100a00 */
[----:B0-----:R-:W2:Y:S04]  /*2c860*/  LDL.LU R8, [R1+0x260] ;  /* 0x0002600001087983 */ /* 0x001ea80000300800 */
[----:B------:R-:W2:Y:S04]  /*2c870*/  LDL.LU R9, [R1+0x264] ;  /* 0x0002640001097983 */ /* 0x000ea80000300800 */
[----:B------:R-:W2:Y:S04]  /*2c880*/  LDL.LU R10, [R1+0x268] ;  /* 0x00026800010a7983 */ /* 0x000ea80000300800 */
[----:B------:R-:W2:Y:S01]  /*2c890*/  LDL.LU R11, [R1+0x26c] ;  /* 0x00026c00010b7983 */ /* 0x000ea20000300800 */
[----:B-----5:R-:W-:-:S15]  /*2c8a0*/  HMMA.16816.F32 R24, R12, R6, R24 ;  /* 0x000000060c18723c */ /* 0x020fde0000001818 */
[----:B------:R-:W-:-:S04]  /*2c8b0*/  NOP ;  /* 0x0000000000007918 */ /* 0x000fc80000000000 */
[----:B------:R-:W-:Y:S04]  /*2c8c0*/  STL.64 [R1+0x570], R24 ;  /* 0x0005701801007387 */ /* 0x000fe80000100a00 */
[----:B------:R0:W-:Y:S04]  /*2c8d0*/  STL.64 [R1+0x578], R26 ;  /* 0x0005781a01007387 */ /* 0x0001e80000100a00 */
[----:B0-----:R-:W3:Y:S04]  /*2c8e0*/  LDL.LU.64 R26, [R1+0x1ad0] ;  /* 0x001ad000011a7983 */ /* 0x001ee80000300a00 */
[----:B------:R-:W3:Y:S01]  /*2c8f0*/  LDL.LU.64 R24, [R1+0x1ac8] ;  /* 0x001ac80001187983 */ /* 0x000ee20000300a00 */
[----:B--2---:R-:W-:Y:S03]  /*2c900*/  HMMA.16816.F32 R8, R12, R4, R8 ;  /* 0x000000040c08723c */ /* 0x004fe60000001808 */
[----:B------:R-:W-:Y:S04]  /*2c910*/  STL.64 [R1+0x1a80], R6 ;  /* 0x001a800601007387 */ /* 0x000fe80000100a00 */
[----:B------:R3:W-:-:S12]  /*2c920*/  STL.64 [R1+0x1a78], R4 ;  /* 0x001a780401007387 */ /* 0x0007d80000100a00 */
[----:B------:R-:W-:Y:S04]  /*2c930*/  STL.64 [R1+0x560], R8 ;  /* 0x0005600801007387 */ /* 0x000fe80000100a00 */
[----:B------:R-:W-:Y:S04]  /*2c940*/  STL.64 [R1+0x568], R10 ;  /* 0x0005680a01007387 */ /* 0x000fe80000100a00 */
[----:B------:R-:W-:Y:S04]  /*2c950*/  STL [R1+0x1a50], R2 ;  /* 0x001a500201007387 */ /* 0x000fe80000100800 */
[----:B------:R-:W-:Y:S01]  /*2c960*/  STL [R1+0x1a4c], R3 ;  /* 0x001a4c0301007387 */ /* 0x000fe20000100800 */
[----:B---3--:R-:W-:-:S15]  /*2c970*/  HMMA.16816.F32 R4, R12, R2, R24 ;  /* 0x000000020c04723c */ /* 0x008fde0000001818 */
[----:B------:R-:W-:-:S04]  /*2c980*/  NOP ;  /* 0x0000000000007918 */ /* 0x000fc80000000000 */
[----:B------:R-:W-:Y:S04]  /*2c990*/  STL.64 [R1+0x470], R4 ;  /* 0x0004700401007387 */ /* 0x000fe80000100a00 */
[----:B------:R-:W-:Y:S04]  /*2c9a0*/  STL.64 [R1+0x478], R6 ;  /* 0x0004780601007387 */ /* 0x000fe80000100a00 */
[----:B------:R-:W2:Y:S04]  /*2c9b0*/  LDL.LU R24, [R1+0x150] ;  /* 0x0001500001187983 */ /* 0x000ea80000300800 */
        /* <DEDUP_REMOVED lines=9> */
[----:B------:R-:W5:Y:S04]  /*2ca50*/  LDL.LU R2, [R1+0xff8] ;  /* 0x000ff80001027983 */ /* 0x000f680000300800 */
[----:B-----5:R0:W-:Y:S04]  /*2ca60*/  STL [R1+0x1a54], R2 ;  /* 0x001a540201007387 */ /* 0x0201e80000100800 */
[----:B0-----:R-:W5:Y:S04]  /*2ca70*/  LDL.LU R2, [R1+0xff0] ;  /* 0x000ff00001027983 */ /* 0x001f680000300800 */
        /* <DEDUP_REMOVED lines=22> */
[----:B----4-:R-:W-:-:S02]  /*2cbe0*/  IMAD R0, R0, 0x100, R16 ;  /* 0x0000010000007824 */ /* 0x010fc400078e0210 */
[----:B------:R-:W-:Y:S02]  /*2cbf0*/  IMAD R22, R22, 0x100, R17 ;  /* 0x0000010016167824 */ /* 0x000fe400078e0211 */
[----:B------:R-:W-:Y:S02]  /*2cc00*/  IMAD R23, R23, 0x100, R18 ;  /* 0x0000010017177824 */ /* 0x000fe400078e0212 */
[----:B------:R-:W-:Y:S01]  /*2cc10*/  IMAD R28, R28, 0x100, R19 ;  /* 0x000001001c1c7824 */ /* 0x000fe200078e0213 */
[----:B--2---:R-:W-:Y:S04]  /*2cc20*/  STL.64 [R1+0x1ab0], R10 ;  /* 0x001ab00a01007387 */ /* 0x004fe80000100a00 */
[----:B------:R0:W-:Y:S04]  /*2cc30*/  STL.64 [R1+0x1aa8], R8 ;  /* 0x001aa80801007387 */ /* 0x0001e80000100a00 */
[----:B0-----:R-:W2:Y:S04]  /*2cc40*/  LDL.LU R8, [R1+0x230] ;  /* 0x0002300001087983 */ /* 0x001ea80000300800 */
[----:B------:R-:W2:Y:S04]  /*2cc50*/  LDL.LU R9, [R1+0x234] ;  /* 0x0002340001097983 */ /* 0x000ea80000300800 */
[----:B------:R-:W2:Y:S04]  /*2cc60*/  LDL.LU R10, [R1+0x238] ;  /* 0x00023800010a7983 */ /* 0x000ea80000300800 */
[----:B------:R-:W2:Y:S04]  /*2cc70*/  LDL.LU R11, [R1+0x23c] ;  /* 0x00023c00010b7983 */ /* 0x000ea80000300800 */
[----:B------:R-:W4:Y:S04]  /*2cc80*/  LDL.LU R16, [R1+0x240] ;  /* 0x0002400001107983 */ /* 0x000f280000300800 */
[----:B------:R-:W4:Y:S04]  /*2cc90*/  LDL.LU R17, [R1+0x244] ;  /* 0x0002440001117983 */ /* 0x000f280000300800 */
[----:B------:R-:W4:Y:S04]  /*2cca0*/  LDL.LU R18, [R1+0x248] ;  /* 0x0002480001127983 */ /* 0x000f280000300800 */
[----:B------:R-:W4:Y:S04]  /*2ccb0*/  LDL.LU R19, [R1+0x24c] ;  /* 0x00024c0001137983 */ /* 0x000f280000300800 */
[----:B------:R-:W-:Y:S04]  /*2ccc0*/  STL.64 [R1+0x1a90], R6 ;  /* 0x001a900601007387 */ /* 0x000fe80000100a00 */
[----:B------:R0:W-:Y:S04]  /*2ccd0*/  STL.64 [R1+0x1a88], R4 ;  /* 0x001a880401007387 */ /* 0x0001e80000100a00 */
[----:B0-----:R-:W2:Y:S04]  /*2cce0*/  LDL.LU R4, [R1+0x210] ;  /* 0x0002100001047983 */ /* 0x001ea80000300800 */
        /* <DEDUP_REMOVED lines=8> */
[----:B------:R-:W2:Y:S01]  /*2cd70*/  LDL.LU R27, [R1+0x1bc] ;  /* 0x0001bc00011b7983 */ /* 0x000ea20000300800 */
[----:B------:R-:W-:-:S02]  /*2cd80*/  F2FP.F16.E5M2.UNPACK_B R12, R0 ;  /* 0x00000000ff0c723e */ /* 0x000fc400020004ff */
[----:B------:R-:W-:Y:S02]  /*2cd90*/  F2FP.F16.E5M2.UNPACK_B R13, R22 ;  /* 0x00000016ff0d723e */ /* 0x000fe400020004ff */
[----:B------:R-:W-:Y:S02]  /*2cda0*/  F2FP.F16.E5M2.UNPACK_B R14, R23 ;  /* 0x00000017ff0e723e */ /* 0x000fe400020004ff */
[----:B------:R-:W-:Y:S01]  /*2cdb0*/  F2FP.F16.E5M2.UNPACK_B R15, R28 ;  /* 0x0000001cff0f723e */ /* 0x000fe200020004ff */
[----:B--2---:R-:W-:Y:S04]  /*2cdc0*/  STL.64 [R1+0x1a60], R26 ;  /* 0x001a601a01007387 */ /* 0x004fe80000100a00 */
[----:B---3--:R0:W-:Y:S04]  /*2cdd0*/  STL.64 [R1+0x1a58], R24 ;  /* 0x001a581801007387 */ /* 0x0081e80000100a00 */
[----:B0-----:R-:W2:Y:S04]  /*2cde0*/  LDL.LU R24, [R1+0x1c0] ;  /* 0x0001c00001187983 */ /* 0x001ea80000300800 */
[----:B------:R-:W2:Y:S04]  /*2cdf0*/  LDL.LU R25, [R1+0x1c4] ;  /* 0x0001c40001197983 */ /* 0x000ea80000300800 */
[----:B------:R-:W3:Y:S04]  /*2ce00*/  LDL.LU R26, [R1+0x1c8] ;  /* 0x0001c800011a7983 */ /* 0x000ee80000300800 */
[----:B------:R-:W3:Y:S01]  /*2ce10*/  LDL.LU R27, [R1+0x1cc] ;  /* 0x0001cc00011b7983 */ /* 0x000ee20000300800 */
[C---:B----4-:R-:W-:Y:S03]  /*2ce20*/  HMMA.16816.F32 R16, R12.reuse, R20, R16 ;  /* 0x000000140c10723c */ /* 0x050fe60000001810 */
[----:B---3--:R-:W-:Y:S04]  /*2ce30*/  STL.64 [R1+0x1a70], R26 ;  /* 0x001a701a01007387 */ /* 0x008fe80000100a00 */
[----:B--2---:R0:W-:Y:S04]  /*2ce40*/  STL.64 [R1+0x1a68], R24 ;  /* 0x001a681801007387 */ /* 0x0041e80000100a00 */
[----:B0-----:R-:W2:Y:S04]  /*2ce50*/  LDL.LU R24, [R1+0x1f0] ;  /* 0x0001f00001187983 */ /* 0x001ea80000300800 */
[----:B------:R-:W2:Y:S04]  /*2ce60*/  LDL.LU R25, [R1+0x1f4] ;  /* 0x0001f40001197983 */ /* 0x000ea80000300800 */
[----:B------:R-:W2:Y:S04]  /*2ce70*/  LDL.LU R26, [R1+0x1f8] ;  /* 0x0001f800011a7983 */ /* 0x000ea80000300800 */
[----:B------:R-:W2:Y:S04]  /*2ce80*/  LDL.LU R27, [R1+0x1fc] ;  /* 0x0001fc00011b7983 */ /* 0x000ea80000300800 */
[----:B------:R-:W5:Y:S04]  /*2ce90*/  LDL.LU R0, [R1+0xfec] ;  /* 0x000fec0001007983 */ /* 0x000f680000300800 */
[----:B------:R-:W3:Y:S04]  /*2cea0*/  LDL.LU R22, [R1+0xff4] ;  /* 0x000ff40001167983 */ /* 0x000ee80000300800 */
[----:B------:R-:W4:Y:S04]  /*2ceb0*/  LDL.LU R23, [R1+0xffc] ;  /* 0x000ffc0001177983 */ /* 0x000f280000300800 */
[----:B------:R-:W2:Y:S04]  /*2cec0*/  LDL.LU R28, [R1+0x1004] ;  /* 0x00100400011c7983 */ /* 0x000ea80000300800 */
        /* <DEDUP_REMOVED lines=41> */
[----:B------:R-:W3:Y:S01]  /*2d160*/  LDL.LU R2, [R1+0x1a54] ;  /* 0x001a540001027983 */ /* 0x000ee20000300800 */
[----:B----4-:R-:W-:-:S02]  /*2d170*/  IMAD R23, R23, 0x100, R3 ;  /* 0x0000010017177824 */ /* 0x010fc400078e0203 */
[----:B---3--:R-:W-:Y:S02]  /*2d180*/  IMAD R22, R22, 0x100, R2 ;  /* 0x0000010016167824 */ /* 0x008fe400078e0202 */
[----:B------:R-:W2:Y:S04]  /*2d190*/  LDL.LU R2, [R1+0x1a50] ;  /* 0x001a500001027983 */ /* 0x000ea80000300800 */
[----:B------:R-:W2:Y:S01]  /*2d1a0*/  LDL.LU R3, [R1+0x1a4c] ;  /* 0x001a4c0001037983 */ /* 0x000ea20000300800 */
[----:B------:R-:W-:-:S03]  /*2d1b0*/  IMAD R28, R28, 0x100, R29 ;  /* 0x000001001c1c7824 */ /* 0x000fc600078e021d */
[----:B------:R-:W3:Y:S01]  /*2d1c0*/  LDL.LU R29, [R1+0x1a48] ;  /* 0x001a4800011d7983 */ /* 0x000ee20000300800 */
[----:B--2---:R-:W-:Y:S03]  /*2d1d0*/  HMMA.16816.F32 R12, R12, R2, R24 ;  /* 0x000000020c0c723c */ /* 0x004fe60000001818 */
        /* <DEDUP_REMOVED lines=18> */
[----:B0-----:R-:W4:Y:S04]  /*2d300*/  LDL.LU R20, [R1+0x160] ;  /* 0x0001600001147983 */ /* 0x001f280000300800 */
[----:B-1----:R-:W4:Y:S04]  /*2d310*/  LDL.LU R21, [R1+0x164] ;  /* 0x0001640001157983 */ /* 0x002f280000300800 */
[----:B------:R-:W4:Y:S04]  /*2d320*/  LDL.LU R22, [R1+0x168] ;  /* 0x0001680001167983 */ /* 0x000f280000300800 */
[----:B------:R-:W4:Y:S01]  /*2d330*/  LDL.LU R23, [R1+0x16c] ;  /* 0x00016c0001177983 */ /* 0x000f220000300800 */
        /* <DEDUP_REMOVED lines=17> */
[----:B---3--:R-:W-:-:S07]  /*2d450*/  IMAD.MOV.U32 R19, RZ, RZ, R29 ;  /* 0x000000ffff137224 */ /* 0x008fce00078e001d */
[----:B-----5:R-:W-:-:S15]  /*2d460*/  HMMA.16816.F32 R16, R12, R10, R16 ;  /* 0x0000000a0c10723c */ /* 0x020fde0000001810 */
[----:B------:R-:W-:-:S04]  /*2d470*/  NOP ;  /* 0x0000000000007918 */ /* 0x000fc80000000000 */
[----:B------:R-:W-:Y:S04]  /*2d480*/  STL.64 [R1+0x4b0], R16 ;  /* 0x0004b01001007387 */ /* 0x000fe80000100a00 */
[----:B------:R4:W-:Y:S02]  /*2d490*/  STL.64 [R1+0x4b8], R18 ;  /* 0x0004b81201007387 */ /* 0x0009e40000100a00 */
[----:B----4-:R-:W-:Y:S02]  /*2d4a0*/  HMMA.16816.F32 R16, R12, R8, R20 ;  /* 0x000000080c10723c */ /* 0x010fe40000001814 */
[----:B------:R-:W-:Y:S04]  /*2d4b0*/  STL.64 [R1+0x19b0], R10 ;  /* 0x0019b00a01007387 */ /* 0x000fe80000100a00 */
[----:B------:R-:W-:-:S13]  /*2d4c0*/  STL.64 [R1+0x19a8], R8 ;  /* 0x0019a80801007387 */ /* 0x000fda0000100a00 */
[----:B------:R-:W-:Y:S04]  /*2d4d0*/  STL.64 [R1+0x4a0], R16 ;  /* 0x0004a01001007387 */ /* 0x000fe80000100a00 */
[----:B------:R2:W-:Y:S02]  /*2d4e0*/  STL.64 [R1+0x4a8], R18 ;  /* 0x0004a81201007387 */ /* 0x0005e40000100a00 */
[----:B--2---:R-:W-:-:S15]  /*2d4f0*/  HMMA.16816.F32 R16, R12, R6, R24 ;  /* 0x000000060c10723c */ /* 0x004fde0000001818 */
[----:B------:R-:W-:-:S04]  /*2d500*/  NOP ;  /* 0x0000000000007918 */ /* 0x000fc80000000000 */
[----:B------:R-:W-:Y:S04]  /*2d510*/  STL.64 [R1+0x490], R16 ;  /* 0x0004901001007387 */ /* 0x000fe80000100a00 */
[----:B------:R-:W-:Y:S04]  /*2d520*/  STL [R1+0x498], R18 ;  /* 0x0004981201007387 */ /* 0x000fe80000100800 */
        /* <DEDUP_REMOVED lines=38> */
[----:B------:R-:W2:Y:S04]  /*2d790*/  LDL.LU R18, [R1+0x138] ;  /* 0x0001380001127983 */ /* 0x000ea80000300800 */
[----:B------:R-:W2:Y:S04]  /*2d7a0*/  LDL.LU R19, [R1+0x13c] ;  /* 0x00013c0001137983 */ /* 0x000ea80000300800 */
[----:B-----5:R-:W-:Y:S04]  /*2d7b0*/  STL.64 [R1+0x19c0], R10 ;  /* 0x0019c00a01007387 */ /* 0x020fe80000100a00 */
[----:B----4-:R0:W-:Y:S04]  /*2d7c0*/  STL.64 [R1+0x19b8], R8 ;  /* 0x0019b80801007387 */ /* 0x0101e80000100a00 */
[----:B0-----:R-:W3:Y:S04]  /*2d7d0*/  LDL.LU R8, [R1+0x110] ;  /* 0x0001100001087983 */ /* 0x001ee80000300800 */
[----:B------:R-:W3:Y:S04]  /*2d7e0*/  LDL.LU R9, [R1+0x114] ;  /* 0x0001140001097983 */ /* 0x000ee80000300800 */
        /* <DEDUP_REMOVED lines=8> */
[----:B------:R0:W-:Y:S04]  /*2d870*/  STL [R1+0x16d8], R29 ;  /* 0x0016d81d01007387 */ /* 0x0001e80000100800 */
[----:B------:R-:W-:Y:S04]  /*2d880*/  STL.64 [R1+0x480], R20 ;  /* 0x0004801401007387 */ /* 0x000fe80000100a00 */
[----:B------:R1:W-:Y:S01]  /*2d890*/  STL [R1+0x488], R22 ;  /* 0x0004881601007387 */ /* 0x0003e20000100800 */
[----:B0-----:R-:W-:-:S03]  /*2d8a0*/  IMAD.MOV.U32 R29, RZ, RZ, R23 ;  /* 0x000000ffff1d7224 */ /* 0x001fc600078e0017 */
[----:B-1----:R-:W5:Y:S04]  /*2d8b0*/  LDL.LU.64 R22, [R1+0x1a00] ;  /* 0x001a000001167983 */ /* 0x002f680000300a00 */
[----:B------:R-:W2:Y:S04]  /*2d8c0*/  LDL.LU.64 R20, [R1+0x19f8] ;  /* 0x0019f80001147983 */ /* 0x000ea80000300a00 */
[----:B------:R0:W-:Y:S01]  /*2d8d0*/  STL [R1+0x17c8], R29 ;  /* 0x0017c81d01007387 */ /* 0x0001e20000100800 */
[----:B------:R-:W-:-:S03]  /*2d8e0*/  IMAD R28, R28, 0x100, R3 ;  /* 0x000001001c1c7824 */ /* 0x000fc600078e0203 */
[----:B0-----:R-:W3:Y:S01]  /*2d8f0*/  LDL R29, [R1+0x75c] ;  /* 0x00075c00011d7983 */ /* 0x001ee20000100800 */
        /* <DEDUP_REMOVED lines=17> */
[----:B------:R-:W3:Y:S04]  /*2da10*/  LDL R22, [R1+0x758] ;  /* 0x0007580001167983 */ /* 0x000ee80000100800 */
[----:B------:R-:W3:Y:S04]  /*2da20*/  LDL.LU R23, [R1+0x1044] ;  /* 0x0010440001177983 */ /* 0x000ee80000300800 */
[----:B------:R-:W3:Y:S01]  /*2da30*/  LDL.LU R28, [R1+0x1048] ;  /* 0x00104800011c7983 */ /* 0x000ee20000300800 */
[----:B--2---:R-:W-:-:S15]  /*2da40*/  HMMA.16816.F32 R16, R12, R20, R16 ;  /* 0x000000140c10723c */ /* 0x004fde0000001810 */
[----:B------:R-:W-:-:S04]  /*2da50*/  NOP ;  /* 0x0000000000007918 */ /* 0x000fc80000000000 */
[----:B------:R-:W-:Y:S04]  /*2da60*/  STL.64 [R1+0x450], R16 ;  /* 0x0004501001007387 */ /* 0x000fe80000100a00 */
[----:B------:R0:W-:Y:S04]  /*2da70*/  STL.64 [R1+0x458], R18 ;  /* 0x0004581201007387 */ /* 0x0001e80000100a00 */
[----:B0-----:R-:W3:Y:S04]  /*2da80*/  LDL.LU.64 R18, [R1+0x19d0] ;  /* 0x0019d00001127983 */ /* 0x001ee80000300a00 */
[----:B------:R-:W2:Y:S04]  /*2da90*/  LDL.LU.64 R16, [R1+0x19c8] ;  /* 0x0019c80001107983 */ /* 0x000ea80000300a00 */
[----:B------:R-:W2:Y:S04]  /*2daa0*/  LDL.LU R20, [R1+0x1040] ;  /* 0x0010400001147983 */ /* 0x000ea80000300800 */
[----:B------:R-:W2:Y:S01]  /*2dab0*/  LDL.LU R21, [R1+0x103c] ;  /* 0x00103c0001157983 */ /* 0x000ea20000300800 */
[----:B---3--:R-:W-:-:S15]  /*2dac0*/  HMMA.16816.F32 R8, R12, R18, R8 ;  /* 0x000000120c08723c */ /* 0x008fde0000001808 */
[----:B------:R-:W-:-:S04]  /*2dad0*/  NOP ;  /* 0x0000000000007918 */ /* 0x000fc80000000000 */
[----:B------:R-:W-:Y:S04]  /*2dae0*/  STL.64 [R1+0x440], R8 ;  /* 0x0004400801007387 */ /* 0x000fe80000100a00 */
[----:B------:R0:W-:Y:S04]  /*2daf0*/  STL.64 [R1+0x448], R10 ;  /* 0x0004480a01007387 */ /* 0x0001e80000100a00 */
[----:B0-----:R-:W2:Y:S04]  /*2db00*/  LDL.LU.64 R10, [R1+0x19c0] ;  /* 0x0019c000010a7983 */ /* 0x001ea80000300a00 */
[----:B------:R-:W2:Y:S04]  /*2db10*/  LDL.LU.64 R8, [R1+0x19b8] ;  /* 0x0019b80001087983 */ /* 0x000ea80000300a00 */
        /* <DEDUP_REMOVED lines=8> */
[----:B------:R-:W5:Y:S01]  /*2dba0*/  LDL.LU R17, [R1+0x1030] ;  /* 0x0010300001117983 */ /* 0x000f620000300800 */
[----:B----4-:R-:W-:-:S15]  /*2dbb0*/  HMMA.16816.F32 R24, R12, R10, R24 ;  /* 0x0000000a0c18723c */ /* 0x010fde0000001818 */
        /* <DEDUP_REMOVED lines=10> */
[----:B0-----:R-:W4:Y:S04]  /*2dc60*/  LDL.LU R8, [R1+0x10] ;  /* 0x0000100001087983 */ /* 0x001f280000300800 */
[----:B------:R-:W4:Y:S04]  /*2dc70*/  LDL.LU R9, [R1+0x14] ;  /* 0x0000140001097983 */ /* 0x000f280000300800 */
[----:B-1----:R-:W4:Y:S04]  /*2dc80*/  LDL.LU R10, [R1+0x18] ;  /* 0x00001800010a7983 */ /* 0x002f280000300800 */
[----:B------:R-:W4:Y:S01]  /*2dc90*/  LDL.LU R11, [R1+0x1c] ;  /* 0x00001c00010b7983 */ /* 0x000f220000300800 */
[----:B--2---:R-:W-:-:S15]  /*2dca0*/  HMMA.16816.F32 R24, R12, R6, R24 ;  /* 0x000000060c18723c */ /* 0x004fde0000001818 */
[----:B------:R-:W-:-:S04]  /*2dcb0*/  NOP ;  /* 0x0000000000007918 */ /* 0x000fc80000000000 */
[----:B------:R-:W-:Y:S04]  /*2dcc0*/  STL.64 [R1+0x400], R24 ;  /* 0x0004001801007387 */ /* 0x000fe80000100a00 */
[----:B------:R0:W-:Y:S04]  /*2dcd0*/  STL.64 [R1+0x408], R26 ;  /* 0x0004081a01007387 */ /* 0x0001e80000100a00 */
[----:B0-----:R-:W2:Y:S04]  /*2dce0*/  LDL.LU.64 R26, [R1+0x1980] ;  /* 0x00198000011a7983 */ /* 0x001ea80000300a00 */
[----:B------:R-:W2:Y:S01]  /*2dcf0*/  LDL.LU.64 R24, [R1+0x1978] ;  /* 0x0019780001187983 */ /* 0x000ea20000300a00 */
[----:B----4-:R-:W-:Y:S01]  /*2dd00*/  HMMA.16816.F32 R8, R12, R4, R8 ;  /* 0x000000040c08723c */ /* 0x010fe20000001808 */
        /* <DEDUP_REMOVED lines=9> */
[----:B------:R-:W2:Y:S04]  /*2dda0*/  LDL R0, [R1+0x73c] ;  /* 0x00073c0001007983 */ /* 0x000ea80000100800 */
[----:B------:R-:W4:Y:S04]  /*2ddb0*/  LDL R2, [R1+0x6f8] ;  /* 0x0006f80001027983 */ /* 0x000f280000100800 */
[----:B0-----:R-:W5:Y:S04]  /*2ddc0*/  LDL.LU R24, [R1+0xc0] ;  /* 0x0000c00001187983 */ /* 0x001f680000300800 */
[----:B------:R-:W5:Y:S04]  /*2ddd0*/  LDL.LU R25, [R1+0xc4] ;  /* 0x0000c40001197983 */ /* 0x000f680000300800 */
[----:B------:R-:W2:Y:S04]  /*2dde0*/  LDL.LU R26, [R1+0xc8] ;  /* 0x0000c800011a7983 */ /* 0x000ea80000300800 */
[----:B------:R-:W2:Y:S01]  /*2ddf0*/  LDL.LU R27, [R1+0xcc] ;  /* 0x0000cc00011b7983 */ /* 0x000ea20000300800 */
[----:B------:R-:W-:Y:S01]  /*2de00*/  IMAD R5, R21, 0x100, R20 ;  /* 0x0000010015057824 */ /* 0x000fe200078e0214 */
[----:B------:R-:W-:-:S02]  /*2de10*/  F2FP.F16.E5M2.UNPACK_B R20, R22 ;  /* 0x00000016ff14723e */ /* 0x000fc400020004ff */
[----:B------:R-:W-:Y:S01]  /*2de20*/  F2FP.F16.E5M2.UNPACK_B R21, R29 ;  /* 0x0000001dff15723e */ /* 0x000fe200020004ff */
[----:B------:R-:W3:Y:S04]  /*2de30*/  LDL R22, [R1+0x748] ;  /* 0x0007480001167983 */ /* 0x000ee80000100800 */
[----:B------:R-:W3:Y:S01]  /*2de40*/  LDL R29, [R1+0x74c] ;  /* 0x00074c00011d7983 */ /* 0x000ee20000100800 */
[----:B------:R-:W-:-:S03]  /*2de50*/  F2FP.F16.E5M2.UNPACK_B R14, R5 ;  /* 0x00000005ff0e723e */ /* 0x000fc600020004ff */
[----:B------:R-:W3:Y:S04]  /*2de60*/  LDL R17, [R1+0x6ec] ;  /* 0x0006ec0001117983 */ /* 0x000ee80000100800 */
[----:B------:R-:W3:Y:S04]  /*2de70*/  LDL R10, [R1+0x728] ;  /* 0x00072800010a7983 */ /* 0x000ee80000100800 */
[----:B------:R-:W3:Y:S04]  /*2de80*/  LDL R9, [R1+0x71c] ;  /* 0x00071c0001097983 */ /* 0x000ee80000100800 */
[----:B------:R-:W3:Y:S04]  /*2de90*/  LDL R5, [R1+0x708] ;  /* 0x0007080001057983 */ /* 0x000ee80000100800 */
[----:B--2---:R-:W-:Y:S04]  /*2dea0*/  STL.64 [R1+0x1930], R26 ;  /* 0x0019301a01007387 */ /* 0x004fe80000100a00 */
[----:B-----5:R0:W-:Y:S04]  /*2deb0*/  STL.64 [R1+0x1928], R24 ;  /* 0x0019281801007387 */ /* 0x0201e80000100a00 */
[----:B0-----:R-:W2:Y:S04]  /*2dec0*/  LDL.LU R24, [R1+0x60] ;  /* 0x0000600001187983 */ /* 0x001ea80000300800 */
[----:B------:R-:W2:Y:S04]  /*2ded0*/  LDL.LU R25, [R1+0x64] ;  /* 0x0000640001197983 */ /* 0x000ea80000300800 */
[----:B------:R-:W5:Y:S04]  /*2dee0*/  LDL.LU R26, [R1+0x68] ;  /* 0x00006800011a7983 */ /* 0x000f680000300800 */
[----:B------:R-:W5:Y:S04]  /*2def0*/  LDL.LU R27, [R1+0x6c] ;  /* 0x00006c00011b7983 */ /* 0x000f680000300800 */
[----:B------:R-:W3:Y:S04]  /*2df00*/  LDL R11, [R1+0x72c] ;  /* 0x00072c00010b7983 */ /* 0x000ee80000100800 */
[----:B------:R-:W2:Y:S04]  /*2df10*/  LDL R8, [R1+0x718] ;  /* 0x0007180001087983 */ /* 0x000ea80000100800 */
[----:B------:R-:W4:Y:S04]  /*2df20*/  LDL R16, [R1+0x6e8] ;  /* 0x0006e80001107983 */ /* 0x000f280000100800 */
        /* <DEDUP_REMOVED lines=8> */
[----:B---3--:R-:W-:Y:S04]  /*2dfb0*/  STL.64 [R1+0x1970], R10 ;  /* 0x0019700a01007387 */ /* 0x008fe80000100a00 */
[----:B--2---:R0:W-:Y:S04]  /*2dfc0*/  STL.64 [R1+0x1968], R8 ;  /* 0x0019680801007387 */ /* 0x0041e80000100a00 */
[----:B0-----:R-:W2:Y:S04]  /*2dfd0*/  LDL.LU R8, [R1] ;  /* 0x0000000001087983 */ /* 0x001ea80000300800 */
[----:B------:R-:W2:Y:S04]  /*2dfe0*/  LDL.LU R9, [R1+0x4] ;  /* 0x0000040001097983 */ /* 0x000ea80000300800 */
[----:B------:R-:W2:Y:S04]  /*2dff0*/  LDL.LU R10, [R1+0x8] ;  /* 0x00000800010a7983 */ /* 0x000ea80000300800 */
[----:B------:R-:W2:Y:S04]  /*2e000*/  LDL.LU R11, [R1+0xc] ;  /* 0x00000c00010b7983 */ /* 0x000ea80000300800 */
[----:B-----5:R-:W-:Y:S04]  /*2e010*/  STL.64 [R1+0x1940], R26 ;  /* 0x0019401a01007387 */ /* 0x020fe80000100a00 */
[----:B------:R0:W-:Y:S04]  /*2e020*/  STL.64 [R1+0x1938], R24 ;  /* 0x0019381801007387 */ /* 0x0001e80000100a00 */
[----:B0-----:R-:W3:Y:S04]  /*2e030*/  LDL.LU R24, [R1+0x40] ;  /* 0x0000400001187983 */ /* 0x001ee80000300800 */
[----:B------:R-:W3:Y:S04]  /*2e040*/  LDL.LU R25, [R1+0x44] ;  /* 0x0000440001197983 */ /* 0x000ee80000300800 */
[----:B------:R-:W5:Y:S04]  /*2e050*/  LDL.LU R26, [R1+0x48] ;  /* 0x00004800011a7983 */ /* 0x000f680000300800 */
[----:B------:R-:W5:Y:S01]  /*2e060*/  LDL.LU R27, [R1+0x4c] ;  /* 0x00004c00011b7983 */ /* 0x000f620000300800 */
[----:B------:R-:W-:-:S02]  /*2e070*/  F2FP.F16.E5M2.UNPACK_B R13, R4 ;  /* 0x00000004ff0d723e */ /* 0x000fc400020004ff */
[----:B------:R-:W-:-:S07]  /*2e080*/  F2FP.F16.E5M2.UNPACK_B R15, R6 ;  /* 0x00000006ff0f723e */ /* 0x000fce00020004ff */
[----:B--2---:R-:W-:Y:S01]  /*2e090*/  HMMA.16816.F32 R8, R12, R20, R8 ;  /* 0x000000140c08723c */ /* 0x004fe20000001808 */
[----:B-----5:R-:W-:Y:S04]  /*2e0a0*/  STL.64 [R1+0x1950], R26 ;  /* 0x0019501a01007387 */ /* 0x020fe80000100a00 */
[----:B---3--:R0:W-:Y:S04]  /*2e0b0*/  STL.64 [R1+0x1948], R24 ;  /* 0x0019481801007387 */ /* 0x0081e80000100a00 */
[----:B0-----:R-:W2:Y:S04]  /*2e0c0*/  LDL.LU R24, [R1+0x30] ;  /* 0x0000300001187983 */ /* 0x001ea80000300800 */
[----:B------:R-:W2:Y:S04]  /*2e0d0*/  LDL.LU R25, [R1+0x34] ;  /* 0x0000340001197983 */ /* 0x000ea80000300800 */
[----:B------:R-:W2:Y:S04]  /*2e0e0*/  LDL.LU R26, [R1+0x38] ;  /* 0x00003800011a7983 */ /* 0x000ea80000300800 */
[----:B------:R-:W2:Y:S04]  /*2e0f0*/  LDL.LU R27, [R1+0x3c] ;  /* 0x00003c00011b7983 */ /* 0x000ea80000300800 */
[----:B------:R-:W3:Y:S04]  /*2e100*/  LDL R7, [R1+0x70c] ;  /* 0x00070c0001077983 */ /* 0x000ee80000100800 */
[----:B------:R-:W5:Y:S04]  /*2e110*/  LDL R4, [R1+0x738] ;  /* 0x0007380001047983 */ /* 0x000f680000100800 */
[----:B------:R-:W-:Y:S04]  /*2e120*/  STL.64 [R1+0x3f0], R8 ;  /* 0x0003f00801007387 */ /* 0x000fe80000100a00 */
[----:B------:R0:W-:Y:S04]  /*2e130*/  STL.64 [R1+0x3f8], R10 ;  /* 0x0003f80a01007387 */ /* 0x0001e80000100a00 */
[----:B0-----:R-:W3:Y:S04]  /*2e140*/  LDL.LU.64 R10, [R1+0x1970] ;  /* 0x00197000010a7983 */ /* 0x001ee80000300a00 */
[----:B------:R-:W3:Y:S01]  /*2e150*/  LDL.LU.64 R8, [R1+0x1968] ;  /* 0x0019680001087983 */ /* 0x000ee20000300a00 */
[----:B------:R-:W-:-:S02]  /*2e160*/  F2FP.F16.E5M2.UNPACK_B R18, R22 ;  /* 0x00000016ff12723e */ /* 0x000fc400020004ff */
[----:B------:R-:W-:Y:S02]  /*2e170*/  F2FP.F16.E5M2.UNPACK_B R19, R29 ;  /* 0x0000001dff13723e */ /* 0x000fe400020004ff */
[----:B----4-:R-:W-:Y:S02]  /*2e180*/  F2FP.F16.E5M2.UNPACK_B R16, R16 ;  /* 0x00000010ff10723e */ /* 0x010fe400020004ff */
[----:B------:R-:W-:Y:S01]  /*2e190*/  F2FP.F16.E5M2.UNPACK_B R17, R17 ;  /* 0x00000011ff11723e */ /* 0x000fe200020004ff */
[----:B------:R-:W4:Y:S04]  /*2e1a0*/  LDL R3, [R1+0x6fc] ;  /* 0x0006fc0001037983 */ /* 0x000f280000100800 */
[----:B------:R-:W-:Y:S04]  /*2e1b0*/  STL [R1+0x1924], R20 ;  /* 0x0019241401007387 */ /* 0x000fe80000100800 */
[----:B------:R-:W-:Y:S04]  /*2e1c0*/  STL [R1+0x1920], R21 ;  /* 0x0019201501007387 */ /* 0x000fe80000100800 */
[----:B------:R-:W4:Y:S04]  /*2e1d0*/  LDL.LU R28, [R1+0x1050] ;  /* 0x00105000011c7983 */ /* 0x000f280000300800 */
[----:B------:R-:W4:Y:S04]  /*2e1e0*/  LDL.LU R23, [R1+0x104c] ;  /* 0x00104c0001177983 */ /* 0x000f280000300800 */
[----:B------:R-:W4:Y:S04]  /*2e1f0*/  LDL.LU R22, [R1+0x1058] ;  /* 0x0010580001167983 */ /* 0x000f280000300800 */
[----:B------:R-:W4:Y:S01]  /*2e200*/  LDL.LU R29, [R1+0x1054] ;  /* 0x00105400011d7983 */ /* 0x000f220000300800 */
        /* <DEDUP_REMOVED lines=19> */
[----:B---3--:R-:W-:-:S15]  /*2e340*/  HMMA.16816.F32 R24, R12, R10, R24 ;  /* 0x0000000a0c18723c */ /* 0x008fde0000001818 */
[----:B------:R-:W-:-:S04]  /*2e350*/  NOP ;  /* 0x0000000000007918 */ /* 0x000fc80000000000 */
[----:B------:R-:W-:Y:S04]  /*2e360*/  STL.64 [R1+0x3c0], R24 ;  /* 0x0003c01801007387 */ /* 0x000fe80000100a00 */
[----:B------:R0:W-:Y:S04]  /*2e370*/  STL.64 [R1+0x3c8], R26 ;  /* 0x0003c81a01007387 */ /* 0x0001e80000100a00 */
[----:B0-----:R-:W2:Y:S04]  /*2e380*/  LDL.LU.64 R26, [R1+0x1940] ;  /* 0x00194000011a7983 */ /* 0x001ea80000300a00 */
[----:B------:R-:W2:Y:S01]  /*2e390*/  LDL.LU.64 R24, [R1+0x1938] ;  /* 0x0019380001187983 */ /* 0x000ea20000300a00 */
[----:B------:R-:W-:-:S02]  /*2e3a0*/  F2FP.F16.E5M2.UNPACK_B R8, R8 ;  /* 0x00000008ff08723e */ /* 0x000fc400020004ff */
[----:B------:R-:W-:Y:S02]  /*2e3b0*/  F2FP.F16.E5M2.UNPACK_B R9, R9 ;  /* 0x00000009ff09723e */ /* 0x000fe400020004ff */
[----:B------:R-:W-:Y:S02]  /*2e3c0*/  F2FP.F16.E5M2.UNPACK_B R6, R5 ;  /* 0x00000005ff06723e */ /* 0x000fe400020004ff */
[----:B------:R-:W-:-:S03]  /*2e3d0*/  F2FP.F16.E5M2.UNPACK_B R7, R7 ;  /* 0x00000007ff07723e */ /* 0x000fc600020004ff */
        /* <DEDUP_REMOVED lines=9> */
[----:B-----5:R-:W-:-:S02]  /*2e470*/  F2FP.F16.E5M2.UNPACK_B R4, R4 ;  /* 0x00000004ff04723e */ /* 0x020fc400020004ff */
[----:B------:R-:W-:-:S15]  /*2e480*/  F2FP.F16.E5M2.UNPACK_B R5, R0 ;  /* 0x00000000ff05723e */ /* 0x000fde00020004ff */
        /* <DEDUP_REMOVED lines=76> */
[----:B------:R-:W-:Y:S02]  /*2e950*/  F2FP.F16.E5M2.UNPACK_B R2, R2 ;  /* 0x00000002ff02723e */ /* 0x000fe400020004ff */
[----:B------:R-:W-:-:S07]  /*2e960*/  F2FP.F16.E5M2.UNPACK_B R3, R3 ;  /* 0x00000003ff03723e */ /* 0x000fce00020004ff */
        /* <DEDUP_REMOVED lines=565> */
[----:B------:R-:W2:Y:S01]  /*30cc0*/  LDL.LU.64 R24, [R1+0x1678] ;  /* 0x0016780001187983 */ /* 0x000ea20000300a00 */
[----:B---3--:R-:W-:-:S03]  /*30cd0*/  IMAD.MOV.U32 R19, RZ, RZ, R29 ;  /* 0x000000ffff137224 */ /* 0x008fc600078e001d */
[----:B------:R-:W-:Y:S04]  /*30ce0*/  STL.64 [R1+0x1630], R10 ;  /* 0x0016300a01007387 */ /* 0x000fe80000100a00 */
[----:B------:R2:W-:Y:S01]  /*30cf0*/  STL.64 [R1+0x1628], R8 ;  /* 0x0016280801007387 */ /* 0x0005e20000100a00 */
[C---:B----4-:R-:W-:Y:S08]  /*30d00*/  HMMA.16816.F32 R16, R12.reuse, R6, R16 ;  /* 0x000000060c10723c */ /* 0x050ff00000001810 */
[----:B--2---:R-:W-:-:S15]  /*30d10*/  HMMA.16816.F32 R8, R12, R4, R24 ;  /* 0x000000040c08723c */ /* 0x004fde0000001818 */
[----:B------:R-:W-:-:S04]  /*30d20*/  NOP ;  /* 0x0000000000007918 */ /* 0x000fc80000000000 */
[----:B------:R-:W-:Y:S04]  /*30d30*/  STL.64 [R1+0xc0], R8 ;  /* 0x0000c00801007387 */ /* 0x000fe80000100a00 */
[----:B------:R-:W-:Y:S04]  /*30d40*/  STL.64 [R1+0xd0], R16 ;  /* 0x0000d01001007387 */ /* 0x000fe80000100a00 */
[----:B------:R-:W-:Y:S04]  /*30d50*/  STL.64 [R1+0xd8], R18 ;  /* 0x0000d81201007387 */ /* 0x000fe80000100a00 */
[----:B------:R-:W-:Y:S04]  /*30d60*/  STL [R1+0xc8], R10 ;  /* 0x0000c80a01007387 */ /* 0x000fe80000100800 */
[----:B------:R-:W-:Y:S04]  /*30d70*/  STL.64 [R1+0x1610], R6 ;  /* 0x0016100601007387 */ /* 0x000fe80000100a00 */
[----:B------:R0:W-:Y:S01]  /*30d80*/  STL.64 [R1+0x1608], R4 ;  /* 0x0016080401007387 */ /* 0x0001e20000100a00 */
[----:B------:R-:W-:-:S03]  /*30d90*/  IMAD.MOV.U32 R29, RZ, RZ, R11 ;  /* 0x000000ffff1d7224 */ /* 0x000fc600078e000b */
        /* <DEDUP_REMOVED lines=32> */
[----:B------:R0:W-:Y:S01]  /*30fa0*/  STL.64 [R1+0x1618], R4 ;  /* 0x0016180401007387 */ /* 0x0001e20000100a00 */
[----:B------:R-:W-:-:S02]  /*30fb0*/  IMAD R0, R0, 0x100, R21 ;  /* 0x0000010000007824 */ /* 0x000fc400078e0215 */
[----:B------:R-:W-:Y:S01]  /*30fc0*/  IMAD R22, R22, 0x100, R2 ;  /* 0x0000010016167824 */ /* 0x000fe200078e0202 */
        /* <DEDUP_REMOVED lines=8> */
[----:B------:R0:W-:Y:S01]  /*31050*/  STL [R1+0x1320], R29 ;  /* 0x0013201d01007387 */ /* 0x0001e20000100800 */
[----:B------:R-:W-:-:S03]  /*31060*/  IMAD R23, R23, 0x100, R3 ;  /* 0x0000010017177824 */ /* 0x000fc600078e0203 */
[----:B0-----:R-:W2:Y:S04]  /*31070*/  LDL.LU R29, [R1+0x111c] ;  /* 0x00111c00011d7983 */ /* 0x001ea80000300800 */
[----:B------:R-:W2:Y:S04]  /*31080*/  LDL.LU R21, [R1+0x1670] ;  /* 0x0016700001157983 */ /* 0x000ea80000300800 */
[----:B------:R-:W2:Y:S04]  /*31090*/  LDL.LU R2, [R1+0x166c] ;  /* 0x00166c0001027983 */ /* 0x000ea80000300800 */
[----:B------:R-:W2:Y:S02]  /*310a0*/  LDL.LU R3, [R1+0x1668] ;  /* 0x0016680001037983 */ /* 0x000ea40000300800 */
[----:B--2---:R-:W-:Y:S02]  /*310b0*/  HMMA.16816.F32 R12, R12, R2, R16 ;  /* 0x000000020c0c723c */ /* 0x004fe40000001810 */
[----:B------:R-:W2:Y:S04]  /*310c0*/  LDL.LU.64 R18, [R1+0x1660] ;  /* 0x0016600001127983 */ /* 0x000ea80000300a00 */
[----:B------:R-:W2:Y:S01]  /*310d0*/  LDL.LU.64 R16, [R1+0x1658] ;  /* 0x0016580001107983 */ /* 0x000ea20000300a00 */
[----:B------:R-:W-:-:S12]  /*310e0*/  IMAD R28, R28, 0x100, R29 ;  /* 0x000001001c1c7824 */ /* 0x000fd800078e021d */
[----:B------:R0:W-:Y:S04]  /*310f0*/  STL.64 [R1+0x70], R12 ;  /* 0x0000700c01007387 */ /* 0x0001e80000100a00 */
[----:B------:R1:W-:Y:S01]  /*31100*/  STL.64 [R1+0x78], R14 ;  /* 0x0000780e01007387 */ /* 0x0003e20000100a00 */
[----:B0-----:R-:W-:Y:S02]  /*31110*/  F2FP.F16.E5M2.UNPACK_B R12, R0 ;  /* 0x00000000ff0c723e */ /* 0x001fe400020004ff */
[----:B------:R-:W-:Y:S02]  /*31120*/  F2FP.F16.E5M2.UNPACK_B R13, R22 ;  /* 0x00000016ff0d723e */ /* 0x000fe400020004ff */
[----:B-1----:R-:W-:Y:S02]  /*31130*/  F2FP.F16.E5M2.UNPACK_B R14, R23 ;  /* 0x00000017ff0e723e */ /* 0x002fe400020004ff */
[----:B------:R-:W-:Y:S01]  /*31140*/  F2FP.F16.E5M2.UNPACK_B R15, R28 ;  /* 0x0000001cff0f723e */ /* 0x000fe200020004ff */
[----:B------:R-:W3:Y:S04]  /*31150*/  LDL.LU R0, [R1+0x112c] ;  /* 0x00112c0001007983 */ /* 0x000ee80000300800 */
[----:B------:R-:W3:Y:S04]  /*31160*/  LDL.LU R22, [R1+0x75c] ;  /* 0x00075c0001167983 */ /* 0x000ee80000300800 */
[----:B------:R-:W3:Y:S04]  /*31170*/  LDL.LU R23, [R1+0x758] ;  /* 0x0007580001177983 */ /* 0x000ee80000300800 */
[----:B------:R-:W3:Y:S01]  /*31180*/  LDL.LU R28, [R1+0x1144] ;  /* 0x00114400011c7983 */ /* 0x000ee20000300800 */
[----:B--2---:R-:W-:-:S15]  /*31190*/  HMMA.16816.F32 R16, R12, R20, R16 ;  /* 0x000000140c10723c */ /* 0x004fde0000001810 */
[----:B------:R-:W-:-:S04]  /*311a0*/  NOP ;  /* 0x0000000000007918 */ /* 0x000fc80000000000 */
[----:B------:R-:W-:Y:S04]  /*311b0*/  STL.64 [R1+0x30], R16 ;  /* 0x0000301001007387 */ /* 0x000fe80000100a00 */
[----:B------:R0:W-:Y:S01]  /*311c0*/  STL [R1+0x38], R18 ;  /* 0x0000381201007387 */ /* 0x0001e20000100800 */
[----:B------:R-:W-:-:S03]  /*311d0*/  IMAD.MOV.U32 R29, RZ, RZ, R19 ;  /* 0x000000ffff1d7224 */ /* 0x000fc600078e0013 */
[----:B0-----:R-:W4:Y:S04]  /*311e0*/  LDL.LU.64 R18, [R1+0x1650] ;  /* 0x0016500001127983 */ /* 0x001f280000300a00 */
[----:B------:R-:W2:Y:S04]  /*311f0*/  LDL.LU.64 R16, [R1+0x1648] ;  /* 0x0016480001107983 */ /* 0x000ea80000300a00 */
[----:B------:R-:W2:Y:S04]  /*31200*/  LDL.LU R20, [R1+0x113c] ;  /* 0x00113c0001147983 */ /* 0x000ea80000300800 */
[----:B------:R-:W2:Y:S04]  /*31210*/  LDL.LU R21, [R1+0x1148] ;  /* 0x0011480001157983 */ /* 0x000ea80000300800 */
[----:B------:R-:W-:Y:S01]  /*31220*/  STL [R1+0x1324], R29 ;  /* 0x0013241d01007387 */ /* 0x000fe20000100800 */
[----:B----4-:R-:W-:-:S15]  /*31230*/  HMMA.16816.F32 R8, R12, R18, R8 ;  /* 0x000000120c08723c */ /* 0x010fde0000001808 */
[----:B------:R-:W-:-:S04]  /*31240*/  NOP ;  /* 0x0000000000007918 */ /* 0x000fc80000000000 */
[----:B------:R-:W-:Y:S04]  /*31250*/  STL.64 [R1+0x20], R8 ;  /* 0x0000200801007387 */ /* 0x000fe80000100a00 */
[----:B------:R0:W-:Y:S04]  /*31260*/  STL.64 [R1+0x28], R10 ;  /* 0x0000280a01007387 */ /* 0x0001e80000100a00 */
[----:B0-----:R-:W2:Y:S04]  /*31270*/  LDL.LU.64 R10, [R1+0x1640] ;  /* 0x00164000010a7983 */ /* 0x001ea80000300a00 */
[----:B------:R-:W2:Y:S04]  /*31280*/  LDL.LU.64 R8, [R1+0x1638] ;  /* 0x0016380001087983 */ /* 0x000ea80000300a00 */
[----:B------:R-:W4:Y:S04]  /*31290*/  LDL.LU R18, [R1+0x1134] ;  /* 0x0011340001127983 */ /* 0x000f280000300800 */
        /* <DEDUP_REMOVED lines=8> */
[----:B------:R-:W4:Y:S01]  /*31320*/  LDL.LU R17, [R1+0x1138] ;  /* 0x0011380001117983 */ /* 0x000f220000300800 */
[----:B---3--:R-:W-:-:S15]  /*31330*/  HMMA.16816.F32 R4, R12, R10, R4 ;  /* 0x0000000a0c04723c */ /* 0x008fde0000001804 */
[----:B------:R-:W-:-:S04]  /*31340*/  NOP ;  /* 0x0000000000007918 */ /* 0x000fc80000000000 */
[----:B------:R-:W-:Y:S04]  /*31350*/  STL.64 [R1+0x50], R4 ;  /* 0x0000500401007387 */ /* 0x000fe80000100a00 */
[----:B------:R0:W-:Y:S04]  /*31360*/  STL.64 [R1+0x58], R6 ;  /* 0x0000580601007387 */ /* 0x0001e80000100a00 */
[----:B0-----:R-:W2:Y:S04]  /*31370*/  LDL.LU.64 R6, [R1+0x1620] ;  /* 0x0016200001067983 */ /* 0x001ea80000300a00 */
[----:B------:R-:W2:Y:S02]  /*31380*/  LDL.LU.64 R4, [R1+0x1618] ;  /* 0x0016180001047983 */ /* 0x000ea40000300a00 */
[----:B--2---:R-:W-:Y:S02]  /*31390*/  HMMA.16816.F32 R8, R12, R8, R4 ;  /* 0x000000080c08723c */ /* 0x004fe40000001804 */
[----:B------:R-:W5:Y:S04]  /*313a0*/  LDL.LU.64 R6, [R1+0x1610] ;  /* 0x0016100001067983 */ /* 0x000f680000300a00 */
[----:B------:R-:W2:-:S13]  /*313b0*/  LDL.LU.64 R4, [R1+0x1608] ;  /* 0x0016080001047983 */ /* 0x000e9a0000300a00 */
[----:B------:R0:W-:Y:S04]  /*313c0*/  STL.64 [R1+0x40], R8 ;  /* 0x0000400801007387 */ /* 0x0001e80000100a00 */
[----:B------:R1:W-:Y:S04]  /*313d0*/  STL.64 [R1+0x48], R10 ;  /* 0x0000480a01007387 */ /* 0x0003e80000100a00 */
[----:B0-----:R-:W2:Y:S04]  /*313e0*/  LDL.LU R8, [R1+0x380] ;  /* 0x0003800001087983 */ /* 0x001ea80000300800 */
[----:B------:R-:W2:Y:S04]  /*313f0*/  LDL.LU R9, [R1+0x384] ;  /* 0x0003840001097983 */ /* 0x000ea80000300800 */
[----:B-1----:R-:W2:Y:S04]  /*31400*/  LDL.LU R10, [R1+0x388] ;  /* 0x00038800010a7983 */ /* 0x002ea80000300800 */
[----:B------:R-:W2:Y:S01]  /*31410*/  LDL.LU R11, [R1+0x38c] ;  /* 0x00038c00010b7983 */ /* 0x000ea20000300800 */
[----:B-----5:R-:W-:-:S15]  /*31420*/  HMMA.16816.F32 R24, R12, R6, R24 ;  /* 0x000000060c18723c */ /* 0x020fde0000001818 */
[----:B------:R-:W-:-:S04]  /*31430*/  NOP ;  /* 0x0000000000007918 */ /* 0x000fc80000000000 */
[----:B------:R-:W-:Y:S04]  /*31440*/  STL [R1+0x10], R24 ;  /* 0x0000101801007387 */ /* 0x000fe80000100800 */
[----:B------:R0:W-:Y:S01]  /*31450*/  STL.64 [R1+0x18], R26 ;  /* 0x0000181a01007387 */ /* 0x0001e20000100a00 */
[----:B------:R-:W-:-:S03]  /*31460*/  IMAD.MOV.U32 R29, RZ, RZ, R25 ;  /* 0x000000ffff1d7224 */ /* 0x000fc600078e0019 */
[----:B0-----:R-:W3:Y:S04]  /*31470*/  LDL.LU.64 R26, [R1+0x1600] ;  /* 0x00160000011a7983 */ /* 0x001ee80000300a00 */
[----:B------:R-:W3:Y:S01]  /*31480*/  LDL.LU.64 R24, [R1+0x15f8] ;  /* 0x0015f80001187983 */ /* 0x000ee20000300a00 */
[----:B--2---:R-:W-:Y:S03]  /*31490*/  HMMA.16816.F32 R8, R12, R4, R8 ;  /* 0x000000040c08723c */ /* 0x004fe60000001808 */
[----:B------:R-:W-:-:S15]  /*314a0*/  STL [R1+0x1378], R29 ;  /* 0x0013781d01007387 */ /* 0x000fde0000100800 */
[----:B------:R-:W-:Y:S01]  /*314b0*/  NOP ;  /* 0x0000000000007918 */ /* 0x000fe20000000000 */
[----:B------:R-:W-:Y:S04]  /*314c0*/  STL.64 [R1], R8 ;  /* 0x0000000801007387 */ /* 0x000fe80000100a00 */
[----:B------:R-:W-:Y:S01]  /*314d0*/  STL.64 [R1+0x8], R10 ;  /* 0x0000080a01007387 */ /* 0x000fe20000100a00 */
[----:B---3--:R-:W-:-:S15]  /*314e0*/  HMMA.16816.F32 R24, R12, R2, R24 ;  /* 0x000000020c18723c */ /* 0x008fde0000001818 */
[----:B------:R-:W-:-:S04]  /*314f0*/  NOP ;  /* 0x0000000000007918 */ /* 0x000fc80000000000 */
[----:B------:R-:W-:Y:S04]  /*31500*/  STL.64 [R1+0x1288], R26 ;  /* 0x0012881a01007387 */ /* 0x000fe80000100a00 */
[----:B------:R0:W-:Y:S04]  /*31510*/  STL.64 [R1+0x1280], R24 ;  /* 0x0012801801007387 */ /* 0x0001e80000100a00 */
[----:B0-----:R-:W2:Y:S04]  /*31520*/  LDL.LU R24, [R1+0x3a0] ;  /* 0x0003a00001187983 */ /* 0x001ea80000300800 */
[----:B------:R-:W2:Y:S04]  /*31530*/  LDL.LU R25, [R1+0x3a4] ;  /* 0x0003a40001197983 */ /* 0x000ea80000300800 */
[----:B------:R-:W3:Y:S04]  /*31540*/  LDL.LU R26, [R1+0x3a8] ;  /* 0x0003a800011a7983 */ /* 0x000ee80000300800 */
[----:B------:R-:W3:Y:S01]  /*31550*/  LDL.LU R27, [R1+0x3ac] ;  /* 0x0003ac00011b7983 */ /* 0x000ee20000300800 */
[----:B------:R-:W-:-:S03]  /*31560*/  IMAD R6, R28, 0x100, R21 ;  /* 0x000001001c067824 */ /* 0x000fc600078e0215 */
[----:B---3--:R-:W-:Y:S04]  /*31570*/  STL.64 [R1+0x15c0], R26 ;  /* 0x0015c01a01007387 */ /* 0x008fe80000100a00 */
[----:B--2---:R0:W-:Y:S04]  /*31580*/  STL.64 [R1+0x15b8], R24 ;  /* 0x0015b81801007387 */ /* 0x0041e80000100a00 */
[----:B0-----:R-:W2:Y:S04]  /*31590*/  LDL.LU R24, [R1+0x3c0] ;  /* 0x0003c00001187983 */ /* 0x001ea80000300800 */
[----:B------:R-:W2:Y:S04]  /*315a0*/  LDL.LU R25, [R1+0x3c4] ;  /* 0x0003c40001197983 */ /* 0x000ea80000300800 */
[----:B------:R-:W3:Y:S04]  /*315b0*/  LDL.LU R26, [R1+0x3c8] ;  /* 0x0003c800011a7983 */ /* 0x000ee80000300800 */
[----:B------:R-:W3:Y:S01]  /*315c0*/  LDL.LU R27, [R1+0x3cc] ;  /* 0x0003cc00011b7983 */ /* 0x000ee20000300800 */
[----:B------:R-:W-:Y:S01]  /*315d0*/  F2FP.F16.E5M2.UNPACK_B R21, R22.H1 ;  /* 0x00000016ff15723e */ /* 0x000fe200030004ff */
[----:B------:R-:W-:-:S02]  /*315e0*/  IMAD R5, R20, 0x100, R19 ;  /* 0x0000010014057824 */ /* 0x000fc400078e0213 */
[----:B------:R-:W5:Y:S01]  /*315f0*/  LDL.LU R22, [R1+0x748] ;  /* 0x0007480001167983 */ /* 0x000f620000300800 */
[----:B------:R-:W-:-:S03]  /*31600*/  IMAD R0, R0, 0x100, R16 ;  /* 0x0000010000007824 */ /* 0x000fc600078e0210 */
[----:B------:R-:W5:Y:S01]  /*31610*/  LDL.LU R19, [R1+0x74c] ;  /* 0x00074c0001137983 */ /* 0x000f620000300800 */
[----:B----4-:R-:W-:-:S03]  /*31620*/  IMAD R4, R18, 0x100, R17 ;  /* 0x0000010012047824 */ /* 0x010fc600078e0211 */
        /* <DEDUP_REMOVED lines=15> */
[----:B------:R-:W-:-:S02]  /*31720*/  F2FP.F16.E5M2.UNPACK_B R20, R23.H1 ;  /* 0x00000017ff14723e */ /* 0x000fc400030004ff */
[----:B------:R-:W-:Y:S01]  /*31730*/  F2FP.F16.E5M2.UNPACK_B R12, R0 ;  /* 0x00000000ff0c723e */ /* 0x000fe200020004ff */
[----:B---3--:R-:W-:Y:S04]  /*31740*/  STL.64 [R1+0x15f0], R26 ;  /* 0x0015f01a01007387 */ /* 0x008fe80000100a00 */
[----:B--2---:R0:W-:Y:S04]  /*31750*/  STL.64 [R1+0x15e8], R24 ;  /* 0x0015e81801007387 */ /* 0x0041e80000100a00 */
[----:B0-----:R-:W2:Y:S04]  /*31760*/  LDL.LU R24, [R1+0x3f0] ;  /* 0x0003f00001187983 */ /* 0x001ea80000300800 */
[----:B------:R-:W2:Y:S04]  /*31770*/  LDL.LU R25, [R1+0x3f4] ;  /* 0x0003f40001197983 */ /* 0x000ea80000300800 */
[----:B------:R-:W2:Y:S04]  /*31780*/  LDL.LU R26, [R1+0x3f8] ;  /* 0x0003f800011a7983 */ /* 0x000ea80000300800 */
[----:B------:R-:W2:Y:S01]  /*31790*/  LDL.LU R27, [R1+0x3fc] ;  /* 0x0003fc00011b7983 */ /* 0x000ea20000300800 */
[----:B------:R-:W-:-:S02]  /*317a0*/  F2FP.F16.E5M2.UNPACK_B R13, R4 ;  /* 0x00000004ff0d723e */ /* 0x000fc400020004ff */
[----:B------:R-:W-:Y:S02]  /*317b0*/  F2FP.F16.E5M2.UNPACK_B R14, R5 ;  /* 0x00000005ff0e723e */ /* 0x000fe400020004ff */
[----:B------:R-:W-:Y:S01]  /*317c0*/  F2FP.F16.E5M2.UNPACK_B R15, R6 ;  /* 0x00000006ff0f723e */ /* 0x000fe200020004ff */
[----:B------:R-:W3:Y:S04]  /*317d0*/  LDL.LU R11, [R1+0x72c] ;  /* 0x00072c00010b7983 */ /* 0x000ee80000300800 */
[----:B------:R-:W3:Y:S04]  /*317e0*/  LDL.LU R8, [R1+0x718] ;  /* 0x0007180001087983 */ /* 0x000ee80000300800 */
[----:B------:R-:W3:Y:S04]  /*317f0*/  LDL.LU R9, [R1+0x71c] ;  /* 0x00071c0001097983 */ /* 0x000ee80000300800 */
        /* <DEDUP_REMOVED lines=8> */
[----:B------:R-:W2:Y:S01]  /*31880*/  LDL.LU.64 R24, [R1+0x15e8] ;  /* 0x0015e80001187983 */ /* 0x000ea20000300a00 */
[----:B-----5:R-:W-:-:S02]  /*31890*/  F2FP.F16.E5M2.UNPACK_B R18, R22.H1 ;  /* 0x00000016ff12723e */ /* 0x020fc400030004ff */
[----:B------:R-:W-:Y:S01]  /*318a0*/  F2FP.F16.E5M2.UNPACK_B R19, R19.H1 ;  /* 0x00000013ff13723e */ /* 0x000fe200030004ff */
[----:B------:R-:W5:Y:S04]  /*318b0*/  LDL.LU R3, [R1+0x73c] ;  /* 0x00073c0001037983 */ /* 0x000f680000300800 */
[----:B------:R-:W3:Y:S04]  /*318c0*/  LDL.LU R28, [R1+0x6f8] ;  /* 0x0006f800011c7983 */ /* 0x000ee80000300800 */
        /* <DEDUP_REMOVED lines=12> */
[----:B----4-:R-:W-:-:S02]  /*31990*/  F2FP.F16.E5M2.UNPACK_B R16, R16.H1 ;  /* 0x00000010ff10723e */ /* 0x010fc400030004ff */
        /* <DEDUP_REMOVED lines=12> */
[----:B------:R-:W4:Y:S01]  /*31a60*/  LDL.LU R19, [R1+0x3bc] ;  /* 0x0003bc0001137983 */ /* 0x000f220000300800 */
[----:B------:R-:W-:-:S02]  /*31a70*/  F2FP.F16.E5M2.UNPACK_B R10, R10.H1 ;  /* 0x0000000aff0a723e */ /* 0x000fc400030004ff */
[----:B---3--:R-:W-:Y:S02]  /*31a80*/  F2FP.F16.E5M2.UNPACK_B R11, R11.H1 ;  /* 0x0000000bff0b723e */ /* 0x008fe400030004ff */
[----:B------:R-:W-:Y:S02]  /*31a90*/  F2FP.F16.E5M2.UNPACK_B R8, R8.H1 ;  /* 0x00000008ff08723e */ /* 0x000fe400030004ff */
[----:B------:R-:W-:Y:S02]  /*31aa0*/  F2FP.F16.E5M2.UNPACK_B R9, R9.H1 ;  /* 0x00000009ff09723e */ /* 0x000fe400030004ff */
[----:B------:R-:W-:Y:S01]  /*31ab0*/  F2FP.F16.E5M2.UNPACK_B R4, R29.H1 ;  /* 0x0000001dff04723e */ /* 0x000fe200030004ff */
[C---:B--2---:R-:W-:Y:S08]  /*31ac0*/  HMMA.16816.F32 R24, R12.reuse, R10, R24 ;  /* 0x0000000a0c18723c */ /* 0x044ff00000001818 */
[----:B----4-:R-:W-:Y:S11]  /*31ad0*/  HMMA.16816.F32 R16, R12, R8, R16 ;  /* 0x000000080c10723c */ /* 0x010ff60000001810 */
[----:B------:R-:W-:Y:S04]  /*31ae0*/  STL.64 [R1+0x4c0], R24 ;  /* 0x0004c01801007387 */ /* 0x000fe80000100a00 */
[----:B------:R0:W-:Y:S04]  /*31af0*/  STL.64 [R1+0x4c8], R26 ;  /* 0x0004c81a01007387 */ /* 0x0001e80000100a00 */
[----:B0-----:R-:W2:Y:S04]  /*31b00*/  LDL.LU.64 R26, [R1+0x15c0] ;  /* 0x0015c000011a7983 */ /* 0x001ea80000300a00 */
[----:B------:R-:W2:Y:S04]  /*31b10*/  LDL.LU.64 R24, [R1+0x15b8] ;  /* 0x0015b80001187983 */ /* 0x000ea80000300a00 */
[----:B------:R-:W-:Y:S04]  /*31b20*/  STL.64 [R1+0x1570], R10 ;  /* 0x0015700a01007387 */ /* 0x000fe80000100a00 */
[----:B------:R2:W-:Y:S04]  /*31b30*/  STL.64 [R1+0x1568], R8 ;  /* 0x0015680801007387 */ /* 0x0005e80000100a00 */
[----:B------:R-:W-:Y:S04]  /*31b40*/  STL.64 [R1+0x4e0], R16 ;  /* 0x0004e01001007387 */ /* 0x000fe80000100a00 */
[----:B------:R0:W-:Y:S04]  /*31b50*/  STL.64 [R1+0x4e8], R18 ;  /* 0x0004e81201007387 */ /* 0x0001e80000100a00 */
[----:B------:R-:W3:Y:S01]  /*31b60*/  LDL.LU R29, [R1+0x1184] ;  /* 0x00118400011d7983 */ /* 0x000ee20000300800 */
[----:B------:R-:W-:-:S02]  /*31b70*/  F2FP.F16.E5M2.UNPACK_B R6, R2.H1 ;  /* 0x00000002ff06723e */ /* 0x000fc400030004ff */
[----:B------:R-:W-:-:S07]  /*31b80*/  F2FP.F16.E5M2.UNPACK_B R7, R7.H1 ;  /* 0x00000007ff07723e */ /* 0x000fce00030004ff */
[----:B--2---:R-:W-:Y:S01]  /*31b90*/  HMMA.16816.F32 R8, R12, R6, R24 ;  /* 0x000000060c08723c */ /* 0x004fe20000001818 */
[----:B---3--:R-:W-:-:S15]  /*31ba0*/  STL [R1+0x15b0], R29 ;  /* 0x0015b01d01007387 */ /* 0x008fde0000100800 */
[----:B------:R-:W-:-:S03]  /*31bb0*/  NOP ;  /* 0x0000000000007918 */ /* 0x000fc60000000000 */
[----:B------:R1:W-:Y:S04]  /*31bc0*/  STL.64 [R1+0x590], R8 ;  /* 0x0005900801007387 */ /* 0x0003e80000100a00 */
[----:B------:R2:W-:Y:S04]  /*31bd0*/  STL.64 [R1+0x598], R10 ;  /* 0x0005980a01007387 */ /* 0x0005e80000100a00 */
[----:B------:R-:W3:Y:S04]  /*31be0*/  LDL.LU R24, [R1+0x280] ;  /* 0x0002800001187983 */ /* 0x000ee80000300800 */
[----:B------:R-:W3:Y:S04]  /*31bf0*/  LDL.LU R25, [R1+0x284] ;  /* 0x0002840001197983 */ /* 0x000ee80000300800 */
[----:B------:R-:W4:Y:S04]  /*31c00*/  LDL.LU R26, [R1+0x288] ;  /* 0x00028800011a7983 */ /* 0x000f280000300800 */
[----:B------:R-:W4:Y:S01]  /*31c10*/  LDL.LU R27, [R1+0x28c] ;  /* 0x00028c00011b7983 */ /* 0x000f220000300800 */
[----:B-----5:R-:W-:-:S07]  /*31c20*/  F2FP.F16.E5M2.UNPACK_B R5, R3.H1 ;  /* 0x00000003ff05723e */ /* 0x020fce00030004ff */
[----:B0-----:R-:W-:Y:S01]  /*31c30*/  HMMA.16816.F32 R16, R12, R4, R20 ;  /* 0x000000040c10723c */ /* 0x001fe20000001814 */
[----:B------:R-:W-:Y:S01]  /*31c40*/  F2FP.F16.E5M2.UNPACK_B R2, R28.H1 ;  /* 0x0000001cff02723e */ /* 0x000fe200030004ff */
[----:B----4-:R-:W-:Y:S04]  /*31c50*/  STL.64 [R1+0x1540], R26 ;  /* 0x0015401a01007387 */ /* 0x010fe80000100a00 */
[----:B---3--:R-:W-:Y:S04]  /*31c60*/  STL.64 [R1+0x1538], R24 ;  /* 0x0015381801007387 */ /* 0x008fe80000100a00 */
[----:B------:R-:W-:Y:S04]  /*31c70*/  STL [R1+0x15b4], R2 ;  /* 0x0015b40201007387 */ /* 0x000fe80000100800 */
[----:B-1----:R-:W3:Y:S05]  /*31c80*/  LDL.LU R8, [R1+0x340] ;  /* 0x0003400001087983 */ /* 0x002eea0000300800 */
[----:B------:R-:W-:Y:S04]  /*31c90*/  STL.64 [R1+0x5f0], R16 ;  /* 0x0005f01001007387 */ /* 0x000fe80000100a00 */
[----:B------:R-:W-:Y:S04]  /*31ca0*/  STL.64 [R1+0x5f8], R18 ;  /* 0x0005f81201007387 */ /* 0x000fe80000100a00 */
[----:B------:R-:W3:Y:S04]  /*31cb0*/  LDL.LU R9, [R1+0x344] ;  /* 0x0003440001097983 */ /* 0x000ee80000300800 */
[----:B--2---:R-:W2:Y:S04]  /*31cc0*/  LDL.LU R10, [R1+0x348] ;  /* 0x00034800010a7983 */ /* 0x004ea80000300800 */
[----:B------:R-:W2:Y:S04]  /*31cd0*/  LDL.LU R11, [R1+0x34c] ;  /* 0x00034c00010b7983 */ /* 0x000ea80000300800 */
[----:B--2---:R-:W-:Y:S04]  /*31ce0*/  STL.64 [R1+0x1580], R10 ;  /* 0x0015800a01007387 */ /* 0x004fe80000100a00 */
[----:B---3--:R0:W-:Y:S04]  /*31cf0*/  STL.64 [R1+0x1578], R8 ;  /* 0x0015780801007387 */ /* 0x0081e80000100a00 */
[----:B0-----:R-:W2:Y:S04]  /*31d00*/  LDL.LU R8, [R1+0x350] ;  /* 0x0003500001087983 */ /* 0x001ea80000300800 */
[----:B------:R-:W2:Y:S04]  /*31d10*/  LDL.LU R9, [R1+0x354] ;  /* 0x0003540001097983 */ /* 0x000ea80000300800 */
[----:B------:R-:W3:Y:S04]  /*31d20*/  LDL.LU R10, [R1+0x358] ;  /* 0x00035800010a7983 */ /* 0x000ee80000300800 */
[----:B------:R-:W3:Y:S04]  /*31d30*/  LDL.LU R11, [R1+0x35c] ;  /* 0x00035c00010b7983 */ /* 0x000ee80000300800 */
        /* <DEDUP_REMOVED lines=19> */
[----:B------:R-:W-:Y:S04]  /*31e70*/  STL.64 [R1+0x1550], R6 ;  /* 0x0015500601007387 */ /* 0x000fe80000100a00 */
[----:B------:R0:W-:Y:S04]  /*31e80*/  STL.64 [R1+0x1548], R4 ;  /* 0x0015480401007387 */ /* 0x0001e80000100a00 */
[----:B0-----:R-:W2:Y:S04]  /*31e90*/  LDL.LU R4, [R1+0x320] ;  /* 0x0003200001047983 */ /* 0x001ea80000300800 */
[----:B------:R-:W2:Y:S04]  /*31ea0*/  LDL.LU R5, [R1+0x324] ;  /* 0x0003240001057983 */ /* 0x000ea80000300800 */
[----:B------:R-:W2:Y:S04]  /*31eb0*/  LDL.LU R6, [R1+0x328] ;  /* 0x0003280001067983 */ /* 0x000ea80000300800 */
[----:B------:R-:W2:Y:S01]  /*31ec0*/  LDL.LU R7, [R1+0x32c] ;  /* 0x00032c0001077983 */ /* 0x000ea20000300800 */
[----:B-----5:R-:W-:-:S02]  /*31ed0*/  IMAD R0, R0, 0x100, R2 ;  /* 0x0000010000007824 */ /* 0x020fc400078e0202 */
[----:B----4-:R-:W-:Y:S02]  /*31ee0*/  IMAD R22, R22, 0x100, R29 ;  /* 0x0000010016167824 */ /* 0x010fe400078e021d */
        /* <DEDUP_REMOVED lines=12> */
[----:B------:R-:W5:Y:S04]  /*31fb0*/  LDL.LU R2, [R1+0x15b4] ;  /* 0x0015b40001027983 */ /* 0x000f680000300800 */
[----:B------:R-:W2:Y:S04]  /*31fc0*/  LDL.LU R29, [R1+0x15b0] ;  /* 0x0015b000011d7983 */ /* 0x000ea80000300800 */
[----:B------:R-:W3:Y:S04]  /*31fd0*/  LDL.LU R20, [R1+0x15ac] ;  /* 0x0015ac0001147983 */ /* 0x000ee80000300800 */
[----:B------:R-:W3:Y:S01]  /*31fe0*/  LDL.LU R21, [R1+0x15a8] ;  /* 0x0015a80001157983 */ /* 0x000ee20000300800 */
[----:B------:R-:W-:-:S07]  /*31ff0*/  F2FP.F16.E5M2.UNPACK_B R3, R3.H1 ;  /* 0x00000003ff03723e */ /* 0x000fce00030004ff */
[----:B-----5:R-:W-:Y:S01]  /*32000*/  HMMA.16816.F32 R12, R12, R2, R8 ;  /* 0x000000020c0c723c */ /* 0x020fe20000001808 */
[----:B------:R-:W5:Y:S04]  /*32010*/  LDL.LU.64 R10, [R1+0x15a0] ;  /* 0x0015a000010a7983 */ /* 0x000f680000300a00 */
[----:B------:R-:W5:-:S14]  /*32020*/  LDL.LU.64 R8, [R1+0x1598] ;  /* 0x0015980001087983 */ /* 0x000f5c0000300a00 */
[----:B------:R0:W-:Y:S04]  /*32030*/  STL.64 [R1+0x600], R12 ;  /* 0x0006000c01007387 */ /* 0x0001e80000100a00 */
[----:B------:R1:W-:Y:S01]  /*32040*/  STL.64 [R1+0x608], R14 ;  /* 0x0006080e01007387 */ /* 0x0003e20000100a00 */
[----:B0-----:R-:W-:Y:S02]  /*32050*/  F2FP.F16.E5M2.UNPACK_B R12, R0 ;  /* 0x00000000ff0c723e */ /* 0x001fe400020004ff */
[----:B------:R-:W-:Y:S02]  /*32060*/  F2FP.F16.E5M2.UNPACK_B R13, R22 ;  /* 0x00000016ff0d723e */ /* 0x000fe400020004ff */
[----:B-1----:R-:W-:Y:S02]  /*32070*/  F2FP.F16.E5M2.UNPACK_B R14, R23 ;  /* 0x00000017ff0e723e */ /* 0x002fe400020004ff */
[----:B------:R-:W-:Y:S01]  /*32080*/  F2FP.F16.E5M2.UNPACK_B R15, R28 ;  /* 0x0000001cff0f723e */ /* 0x000fe200020004ff */
[----:B------:R-:W2:Y:S04]  /*32090*/  LDL.LU R0, [R1+0x116c] ;  /* 0x00116c0001007983 */ /* 0x000ea80000300800 */
[----:B------:R-:W2:Y:S04]  /*320a0*/  LDL.LU R22, [R1+0x1174] ;  /* 0x0011740001167983 */ /* 0x000ea80000300800 */
[----:B------:R-:W2:Y:S04]  /*320b0*/  LDL.LU R23, [R1+0x117c] ;  /* 0x00117c0001177983 */ /* 0x000ea80000300800 */
[----:B------:R-:W2:Y:S01]  /*320c0*/  LDL.LU R28, [R1+0x1188] ;  /* 0x00118800011c7983 */ /* 0x000ea20000300800 */
[----:B---3--:R-:W-:-:S15]  /*320d0*/  HMMA.16816.F32 R16, R12, R20, R16 ;  /* 0x000000140c10723c */ /* 0x008fde0000001810 */
[----:B------:R-:W-:-:S04]  /*320e0*/  NOP ;  /* 0x0000000000007918 */ /* 0x000fc80000000000 */
[----:B------:R-:W-:Y:S04]  /*320f0*/  STL.64 [R1+0x360], R16 ;  /* 0x0003601001007387 */ /* 0x000fe80000100a00 */
[----:B------:R0:W-:Y:S04]  /*32100*/  STL.64 [R1+0x368], R18 ;  /* 0x0003681201007387 */ /* 0x0001e80000100a00 */
[----:B0-----:R-:W5:Y:S04]  /*32110*/  LDL.LU.64 R18, [R1+0x1590] ;  /* 0x0015900001127983 */ /* 0x001f680000300a00 */
[----:B------:R-:W3:Y:S01]  /*32120*/  LDL.LU.64 R16, [R1+0x1588] ;  /* 0x0015880001107983 */ /* 0x000ee20000300a00 */
[----:B-----5:R-:W-:-:S15]  /*32130*/  HMMA.16816.F32 R8, R12, R18, R8 ;  /* 0x000000120c08723c */ /* 0x020fde0000001808 */
        /* <DEDUP_REMOVED lines=12> */
[----:B0-----:R-:W5:Y:S04]  /*32200*/  LDL.LU R18, [R1+0x1178] ;  /* 0x0011780001127983 */ /* 0x001f680000300800 */
[----:B------:R-:W3:Y:S04]  /*32210*/  LDL.LU R19, [R1+0x1180] ;  /* 0x0011800001137983 */ /* 0x000ee80000300800 */
[----:B------:R0:W-:Y:S04]  /*32220*/  STL.64 [R1+0x1528], R16 ;  /* 0x0015281001007387 */ /* 0x0001e80000100a00 */
[----:B0-----:R-:W3:Y:S01]  /*32230*/  LDL.LU R17, [R1+0x1170] ;  /* 0x0011700001117983 */ /* 0x001ee20000300800 */
        /* <DEDUP_REMOVED lines=10> */
[----:B0-----:R-:W4:Y:S04]  /*322e0*/  LDL.LU.64 R6, [R1+0x1550] ;  /* 0x0015500001067983 */ /* 0x001f280000300a00 */
[----:B------:R-:W2:Y:S04]  /*322f0*/  LDL.LU.64 R4, [R1+0x1548] ;  /* 0x0015480001047983 */ /* 0x000ea80000300a00 */
[----:B------:R-:W-:Y:S04]  /*32300*/  STL.64 [R1+0x1510], R10 ;  /* 0x0015100a01007387 */ /* 0x000fe80000100a00 */
[----:B------:R0:W-:Y:S04]  /*32310*/  STL.64 [R1+0x1508], R8 ;  /* 0x0015080801007387 */ /* 0x0001e80000100a00 */
[----:B0-----:R-:W2:Y:S04]  /*32320*/  LDL.LU R8, [R1+0x300] ;  /* 0x0003000001087983 */ /* 0x001ea80000300800 */
[----:B------:R-:W2:Y:S04]  /*32330*/  LDL.LU R9, [R1+0x304] ;  /* 0x0003040001097983 */ /* 0x000ea80000300800 */
[----:B------:R-:W2:Y:S04]  /*32340*/  LDL.LU R10, [R1+0x308] ;  /* 0x00030800010a7983 */ /* 0x000ea80000300800 */
[----:B------:R-:W2:Y:S01]  /*32350*/  LDL.LU R11, [R1+0x30c] ;  /* 0x00030c00010b7983 */ /* 0x000ea20000300800 */
[----:B----4-:R-:W-:-:S15]  /*32360*/  HMMA.16816.F32 R24, R12, R6, R24 ;  /* 0x000000060c18723c */ /* 0x010fde0000001818 */
        /* <DEDUP_REMOVED lines=10> */
[----:B------:R0:W-:Y:S04]  /*32410*/  STL [R1+0x14bc], R2 ;  /* 0x0014bc0201007387 */ /* 0x0001e80000100800 */
[----:B------:R-:W-:Y:S01]  /*32420*/  STL [R1+0x14b8], R3 ;  /* 0x0014b80301007387 */ /* 0x000fe20000100800 */
[----:B---3--:R-:W-:-:S15]  /*32430*/  HMMA.16816.F32 R4, R12, R2, R24 ;  /* 0x000000020c04723c */ /* 0x008fde0000001818 */
[----:B------:R-:W-:-:S04]  /*32440*/  NOP ;  /* 0x0000000000007918 */ /* 0x000fc80000000000 */
[----:B------:R-:W-:Y:S04]  /*32450*/  STL.64 [R1+0x5e0], R4 ;  /* 0x0005e00401007387 */ /* 0x000fe80000100a00 */
[----:B------:R-:W-:Y:S04]  /*32460*/  STL.64 [R1+0x5e8], R6 ;  /* 0x0005e80601007387 */ /* 0x000fe80000100a00 */
[----:B------:R-:W2:Y:S04]  /*32470*/  LDL.LU R24, [R1+0x250] ;  /* 0x0002500001187983 */ /* 0x000ea80000300800 */
[----:B------:R-:W2:Y:S04]  /*32480*/  LDL.LU R25, [R1+0x254] ;  /* 0x0002540001197983 */ /* 0x000ea80000300800 */
[----:B------:R-:W3:Y:S04]  /*32490*/  LDL.LU R26, [R1+0x258] ;  /* 0x00025800011a7983 */ /* 0x000ee80000300800 */
[----:B------:R-:W3:Y:S04]  /*324a0*/  LDL.LU R27, [R1+0x25c] ;  /* 0x00025c00011b7983 */ /* 0x000ee80000300800 */
[----:B0-----:R-:W4:Y:S01]  /*324b0*/  LDL.LU R2, [R1+0x1198] ;  /* 0x0011980001027983 */ /* 0x001f220000300800 */
[----:B------:R-:W-:-:S03]  /*324c0*/  IMAD R28, R29, 0x100, R28 ;  /* 0x000001001d1c7824 */ /* 0x000fc600078e021c */
[----:B----4-:R0:W-:Y:S04]  /*324d0*/  STL [R1+0x14c0], R2 ;  /* 0x0014c00201007387 */ /* 0x0101e80000100800 */
[----:B0-----:R-:W4:Y:S04]  /*324e0*/  LDL.LU R2, [R1+0x1190] ;  /* 0x0011900001027983 */ /* 0x001f280000300800 */
        /* <DEDUP_REMOVED lines=22> */
[----:B------:R-:W-:-:S02]  /*32650*/  IMAD R0, R0, 0x100, R17 ;  /* 0x0000010000007824 */ /* 0x000fc400078e0211 */
        /* <DEDUP_REMOVED lines=8> */
[----:B------:R-:W5:Y:S04]  /*326e0*/  LDL.LU R16, [R1+0x2f0] ;  /* 0x0002f00001107983 */ /* 0x000f680000300800 */
[----:B------:R-:W5:Y:S04]  /*326f0*/  LDL.LU R17, [R1+0x2f4] ;  /* 0x0002f40001117983 */ /* 0x000f680000300800 */
[----:B------:R-:W5:Y:S04]  /*32700*/  LDL.LU R18, [R1+0x2f8] ;  /* 0x0002f80001127983 */ /* 0x000f680000300800 */
[----:B------:R-:W5:Y:S04]  /*32710*/  LDL.LU R19, [R1+0x2fc] ;  /* 0x0002fc0001137983 */ /* 0x000f680000300800 */
        /* <DEDUP_REMOVED lines=22> */
[C---:B-----5:R-:W-:Y:S03]  /*32880*/  HMMA.16816.F32 R16, R12.reuse, R20, R16 ;  /* 0x000000140c10723c */ /* 0x060fe60000001810 */
[----:B---3--:R-:W-:Y:S04]  /*32890*/  STL.64 [R1+0x14e0], R26 ;  /* 0x0014e01a01007387 */ /* 0x008fe80000100a00 */
[----:B--2---:R0:W-:Y:S04]  /*328a0*/  STL.64 [R1+0x14d8], R24 ;  /* 0x0014d81801007387 */ /* 0x0041e80000100a00 */
[----:B0-----:R-:W2:Y:S04]  /*328b0*/  LDL.LU R24, [R1+0x2a0] ;  /* 0x0002a00001187983 */ /* 0x001ea80000300800 */
[----:B------:R-:W2:Y:S04]  /*328c0*/  LDL.LU R25, [R1+0x2a4] ;  /* 0x0002a40001197983 */ /* 0x000ea80000300800 */
[----:B------:R-:W2:Y:S04]  /*328d0*/  LDL.LU R26, [R1+0x2a8] ;  /* 0x0002a800011a7983 */ /* 0x000ea80000300800 */
[----:B------:R-:W2:Y:S04]  /*328e0*/  LDL.LU R27, [R1+0x2ac] ;  /* 0x0002ac00011b7983 */ /* 0x000ea80000300800 */
[----:B------:R-:W4:Y:S04]  /*328f0*/  LDL.LU R0, [R1+0x118c] ;  /* 0x00118c0001007983 */ /* 0x000f280000300800 */
[----:B------:R-:W3:Y:S04]  /*32900*/  LDL.LU R22, [R1+0x1194] ;  /* 0x0011940001167983 */ /* 0x000ee80000300800 */
[----:B------:R-:W5:Y:S04]  /*32910*/  LDL.LU R23, [R1+0x119c] ;  /* 0x00119c0001177983 */ /* 0x000f680000300800 */
        /* <DEDUP_REMOVED lines=35> */
[----:B----4-:R-:W-:Y:S01]  /*32b50*/  IMAD R0, R0, 0x100, R2 ;  /* 0x0000010000007824 */ /* 0x010fe200078e0202 */
[----:B---3--:R-:W-:-:S15]  /*32b60*/  HMMA.16816.F32 R24, R12, R4, R24 ;  /* 0x000000040c18723c */ /* 0x008fde0000001818 */
[----:B------:R-:W-:-:S04]  /*32b70*/  NOP ;  /* 0x0000000000007918 */ /* 0x000fc80000000000 */
[----:B------:R-:W-:Y:S04]  /*32b80*/  STL.64 [R1+0x5a0], R24 ;  /* 0x0005a01801007387 */ /* 0x000fe80000100a00 */
[----:B------:R0:W-:Y:S04]  /*32b90*/  STL.64 [R1+0x5a8], R26 ;  /* 0x0005a81a01007387 */ /* 0x0001e80000100a00 */
[----:B0-----:R-:W2:Y:S04]  /*32ba0*/  LDL.LU.64 R26, [R1+0x14d0] ;  /* 0x0014d000011a7983 */ /* 0x001ea80000300a00 */
[----:B------:R-:W2:Y:S04]  /*32bb0*/  LDL.LU.64 R24, [R1+0x14c8] ;  /* 0x0014c80001187983 */ /* 0x000ea80000300a00 */
[----:B------:R-:W3:Y:S01]  /*32bc0*/  LDL.LU R2, [R1+0x14c0] ;  /* 0x0014c00001027983 */ /* 0x000ee20000300800 */
[----:B-----5:R-:W-:-:S02]  /*32bd0*/  IMAD R23, R23, 0x100, R3 ;  /* 0x0000010017177824 */ /* 0x020fc400078e0203 */
[----:B---3--:R-:W-:Y:S02]  /*32be0*/  IMAD R22, R22, 0x100, R2 ;  /* 0x0000010016167824 */ /* 0x008fe400078e0202 */
[----:B------:R-:W2:Y:S04]  /*32bf0*/  LDL.LU R2, [R1+0x14bc] ;  /* 0x0014bc0001027983 */ /* 0x000ea80000300800 */
[----:B------:R-:W2:Y:S01]  /*32c00*/  LDL.LU R3, [R1+0x14b8] ;  /* 0x0014b80001037983 */ /* 0x000ea20000300800 */
[----:B------:R-:W-:Y:S01]  /*32c10*/  IMAD R28, R29, 0x100, R28 ;  /* 0x000001001d1c7824 */ /* 0x000fe200078e021c */
[----:B--2---:R-:W-:Y:S02]  /*32c20*/  HMMA.16816.F32 R12, R12, R2, R24 ;  /* 0x000000020c0c723c */ /* 0x004fe40000001818 */
[----:B------:R-:W2:Y:S04]  /*32c30*/  LDL.LU.64 R26, [R1+0x14b0] ;  /* 0x0014b000011a7983 */ /* 0x000ea80000300a00 */
[----:B------:R-:W2:Y:S04]  /*32c40*/  LDL.LU.64 R24, [R1+0x14a8] ;  /* 0x0014a80001187983 */ /* 0x000ea80000300a00 */
        /* <DEDUP_REMOVED lines=27> */
[----:B------:R0:W-:Y:S01]  /*32e00*/  STL.64 [R1+0x1448], R16 ;  /* 0x0014481001007387 */ /* 0x0001e20000100a00 */
[----:B--2---:R-:W-:-:S15]  /*32e10*/  HMMA.16816.F32 R24, R12, R16, R24 ;  /* 0x000000100c18723c */ /* 0x004fde0000001818 */
[----:B------:R-:W-:-:S04]  /*32e20*/  NOP ;  /* 0x0000000000007918 */ /* 0x000fc80000000000 */
[----:B------:R1:W-:Y:S04]  /*32e30*/  STL.64 [R1+0x250], R24 ;  /* 0x0002501801007387 */ /* 0x0003e80000100a00 */
[----:B------:R2:W-:Y:S04]  /*32e40*/  STL.64 [R1+0x258], R26 ;  /* 0x0002581a01007387 */ /* 0x0005e80000100a00 */
[----:B0-----:R-:W4:Y:S04]  /*32e50*/  LDL.LU R16, [R1+0x230] ;  /* 0x0002300001107983 */ /* 0x001f280000300800 */
[----:B------:R-:W4:Y:S04]  /*32e60*/  LDL.LU R17, [R1+0x234] ;  /* 0x0002340001117983 */ /* 0x000f280000300800 */
[----:B------:R-:W4:Y:S04]  /*32e70*/  LDL.LU R18, [R1+0x238] ;  /* 0x0002380001127983 */ /* 0x000f280000300800 */
[----:B------:R-:W4:Y:S04]  /*32e80*/  LDL.LU R19, [R1+0x23c] ;  /* 0x00023c0001137983 */ /* 0x000f280000300800 */
[----:B------:R-:W5:Y:S04]  /*32e90*/  LDL.LU R29, [R1+0x11e4] ;  /* 0x0011e400011d7983 */ /* 0x000f680000300800 */
[----:B-1----:R-:W3:Y:S04]  /*32ea0*/  LDL.LU R24, [R1+0x90] ;  /* 0x0000900001187983 */ /* 0x002ee80000300800 */
[----:B------:R-:W3:Y:S04]  /*32eb0*/  LDL.LU R25, [R1+0x94] ;  /* 0x0000940001197983 */ /* 0x000ee80000300800 */
[----:B--2---:R-:W2:Y:S04]  /*32ec0*/  LDL.LU R26, [R1+0x98] ;  /* 0x00009800011a7983 */ /* 0x004ea80000300800 */
[----:B------:R-:W2:Y:S04]  /*32ed0*/  LDL.LU R27, [R1+0x9c] ;  /* 0x00009c00011b7983 */ /* 0x000ea80000300800 */
[----:B--2---:R-:W-:Y:S04]  /*32ee0*/  STL.64 [R1+0x1400], R26 ;  /* 0x0014001a01007387 */ /* 0x004fe80000100a00 */
[----:B---3--:R0:W-:Y:S04]  /*32ef0*/  STL.64 [R1+0x13f8], R24 ;  /* 0x0013f81801007387 */ /* 0x0081e80000100a00 */
[----:B0-----:R-:W2:Y:S04]  /*32f00*/  LDL.LU R24, [R1+0x240] ;  /* 0x0002400001187983 */ /* 0x001ea80000300800 */
[----:B------:R-:W2:Y:S04]  /*32f10*/  LDL.LU R25, [R1+0x244] ;  /* 0x0002440001197983 */ /* 0x000ea80000300800 */
[----:B------:R-:W2:Y:S04]  /*32f20*/  LDL.LU R26, [R1+0x248] ;  /* 0x00024800011a7983 */ /* 0x000ea80000300800 */
[----:B------:R-:W2:Y:S01]  /*32f30*/  LDL.LU R27, [R1+0x24c] ;  /* 0x00024c00011b7983 */ /* 0x000ea20000300800 */
[C---:B----4-:R-:W-:Y:S03]  /*32f40*/  HMMA.16816.F32 R16, R12.reuse, R8, R16 ;  /* 0x000000080c10723c */ /* 0x050fe60000001810 */
[----:B------:R-:W-:Y:S05]  /*32f50*/  STL.64 [R1+0x1430], R10 ;  /* 0x0014300a01007387 */ /* 0x000fea0000100a00 */
[----:B--2---:R-:W-:-:S15]  /*32f60*/  HMMA.16816.F32 R24, R12, R10, R24 ;  /* 0x0000000a0c18723c */ /* 0x004fde0000001818 */
[----:B------:R-:W-:-:S04]  /*32f70*/  NOP ;  /* 0x0000000000007918 */ /* 0x000fc80000000000 */
[----:B------:R-:W-:Y:S04]  /*32f80*/  STL.64 [R1+0x2b0], R24 ;  /* 0x0002b01801007387 */ /* 0x000fe80000100a00 */
[----:B------:R-:W-:Y:S04]  /*32f90*/  STL.64 [R1+0x2b8], R26 ;  /* 0x0002b81a01007387 */ /* 0x000fe80000100a00 */
[----:B------:R0:W-:Y:S04]  /*32fa0*/  STL.64 [R1+0x1428], R8 ;  /* 0x0014280801007387 */ /* 0x0001e80000100a00 */
[----:B------:R-:W-:Y:S04]  /*32fb0*/  STL.64 [R1+0x3b0], R16 ;  /* 0x0003b01001007387 */ /* 0x000fe80000100a00 */
[----:B------:R1:W-:Y:S04]  /*32fc0*/  STL.64 [R1+0x3b8], R18 ;  /* 0x0003b81201007387 */ /* 0x0003e80000100a00 */
[----:B0-----:R-:W2:Y:S01]  /*32fd0*/  LDL.LU R8, [R1+0x1e0] ;  /* 0x0001e00001087983 */ /* 0x001ea20000300800 */
[----:B-1----:R-:W-:-:S15]  /*32fe0*/  HMMA.16816.F32 R16, R12, R6, R20 ;  /* 0x000000060c10723c */ /* 0x002fde0000001814 */
[----:B------:R-:W-:-:S04]  /*32ff0*/  NOP ;  /* 0x0000000000007918 */ /* 0x000fc80000000000 */
        /* <DEDUP_REMOVED lines=12> */
[----:B------:R-:W2:Y:S04]  /*330c0*/  LDL.LU R0, [R1+0x11ac] ;  /* 0x0011ac0001007983 */ /* 0x000ea80000300800 */
[----:B------:R-:W4:Y:S04]  /*330d0*/  LDL.LU R21, [R1+0x11b8] ;  /* 0x0011b80001157983 */ /* 0x000f280000300800 */
[----:B------:R-:W2:Y:S04]  /*330e0*/  LDL.LU R22, [R1+0x11b4] ;  /* 0x0011b40001167983 */ /* 0x000ea80000300800 */
[----:B------:R-:W2:Y:S04]  /*330f0*/  LDL.LU R2, [R1+0x11c0] ;  /* 0x0011c00001027983 */ /* 0x000ea80000300800 */
[----:B------:R-:W2:Y:S04]  /*33100*/  LDL.LU R23, [R1+0x11bc] ;  /* 0x0011bc0001177983 */ /* 0x000ea80000300800 */
[----:B--2---:R-:W-:Y:S04]  /*33110*/  STL.64 [R1+0x1480], R22 ;  /* 0x0014801601007387 */ /* 0x004fe80000100a00 */
[----:B----4-:R0:W-:Y:S04]  /*33120*/  STL.64 [R1+0x1478], R20 ;  /* 0x0014781401007387 */ /* 0x0101e80000100a00 */
[----:B0-----:R-:W2:Y:S04]  /*33130*/  LDL.LU R20, [R1+0x210] ;  /* 0x0002100001147983 */ /* 0x001ea80000300800 */
[----:B------:R-:W2:Y:S04]  /*33140*/  LDL.LU R21, [R1+0x214] ;  /* 0x0002140001157983 */ /* 0x000ea80000300800 */
[----:B------:R-:W2:Y:S04]  /*33150*/  LDL.LU R22, [R1+0x218] ;  /* 0x0002180001167983 */ /* 0x000ea80000300800 */
[----:B------:R-:W2:Y:S04]  /*33160*/  LDL.LU R23, [R1+0x21c] ;  /* 0x00021c0001177983 */ /* 0x000ea80000300800 */
[----:B------:R-:W4:Y:S04]  /*33170*/  LDL.LU R3, [R1+0x11c8] ;  /* 0x0011c80001037983 */ /* 0x000f280000300800 */
[----:B------:R-:W4:Y:S04]  /*33180*/  LDL.LU R28, [R1+0x11c4] ;  /* 0x0011c400011c7983 */ /* 0x000f280000300800 */
[----:B---3--:R-:W-:Y:S04]  /*33190*/  STL.64 [R1+0x1460], R10 ;  /* 0x0014600a01007387 */ /* 0x008fe80000100a00 */
[----:B------:R0:W-:Y:S04]  /*331a0*/  STL.64 [R1+0x1458], R8 ;  /* 0x0014580801007387 */ /* 0x0001e80000100a00 */
[----:B0-----:R-:W3:Y:S04]  /*331b0*/  LDL.LU R8, [R1+0xa0] ;  /* 0x0000a00001087983 */ /* 0x001ee80000300800 */
[----:B------:R-:W3:Y:S04]  /*331c0*/  LDL.LU R9, [R1+0xa4] ;  /* 0x0000a40001097983 */ /* 0x000ee80000300800 */
        /* <DEDUP_REMOVED lines=16> */
[----:B------:R-:W-:Y:S03]  /*332d0*/  HMMA.16816.F32 R20, R12, R4, R20 ;  /* 0x000000040c14723c */ /* 0x000fe60000001814 */
[----:B--2---:R-:W-:Y:S04]  /*332e0*/  STL.64 [R1+0x1420], R26 ;  /* 0x0014201a01007387 */ /* 0x004fe80000100a00 */
[----:B------:R0:W-:Y:S04]  /*332f0*/  STL.64 [R1+0x1418], R24 ;  /* 0x0014181801007387 */ /* 0x0001e80000100a00 */
[----:B0-----:R-:W2:Y:S04]  /*33300*/  LDL.LU R24, [R1+0x1d0] ;  /* 0x0001d00001187983 */ /* 0x001ea80000300800 */
[----:B------:R-:W2:Y:S04]  /*33310*/  LDL.LU R25, [R1+0x1d4] ;  /* 0x0001d40001197983 */ /* 0x000ea80000300800 */
[----:B------:R-:W2:Y:S04]  /*33320*/  LDL.LU R26, [R1+0x1d8] ;  /* 0x0001d800011a7983 */ /* 0x000ea80000300800 */
[----:B------:R-:W2:Y:S04]  /*33330*/  LDL.LU R27, [R1+0x1dc] ;  /* 0x0001dc00011b7983 */ /* 0x000ea80000300800 */
[----:B------:R-:W-:Y:S04]  /*33340*/  STL.64 [R1+0x4b0], R20 ;  /* 0x0004b01401007387 */ /* 0x000fe80000100a00 */
[----:B------:R0:W-:Y:S04]  /*33350*/  STL.64 [R1+0x4b8], R22 ;  /* 0x0004b81601007387 */ /* 0x0001e80000100a00 */
[----:B0-----:R-:W2:Y:S04]  /*33360*/  LDL.LU.64 R22, [R1+0x1480] ;  /* 0x0014800001167983 */ /* 0x001ea80000300a00 */
[----:B------:R-:W2:Y:S01]  /*33370*/  LDL.LU.64 R20, [R1+0x1478] ;  /* 0x0014780001147983 */ /* 0x000ea20000300a00 */
[----:B----4-:R-:W-:-:S02]  /*33380*/  IMAD R28, R28, 0x100, R3 ;  /* 0x000001001c1c7824 */ /* 0x010fc400078e0203 */
[----:B--2---:R-:W-:Y:S02]  /*33390*/  IMAD R0, R0, 0x100, R20 ;  /* 0x0000010000007824 */ /* 0x004fe400078e0214 */
[----:B------:R-:W-:Y:S01]  /*333a0*/  IMAD R22, R22, 0x100, R21 ;  /* 0x0000010016167824 */ /* 0x000fe200078e0215 */
[----:B------:R-:W2:Y:S04]  /*333b0*/  LDL.LU R20, [R1+0x1474] ;  /* 0x0014740001147983 */ /* 0x000ea80000300800 */
[----:B------:R-:W2:Y:S01]  /*333c0*/  LDL.LU R21, [R1+0x1470] ;  /* 0x0014700001157983 */ /* 0x000ea20000300800 */
[----:B------:R-:W-:-:S03]  /*333d0*/  IMAD R23, R23, 0x100, R2 ;  /* 0x0000010017177824 */ /* 0x000fc600078e0202 */
[----:B------:R-:W3:Y:S04]  /*333e0*/  LDL.LU R2, [R1+0x146c] ;  /* 0x00146c0001027983 */ /* 0x000ee80000300800 */
[----:B------:R-:W3:Y:S02]  /*333f0*/  LDL.LU R3, [R1+0x1468] ;  /* 0x0014680001037983 */ /* 0x000ee40000300800 */
[----:B---3--:R-:W-:Y:S02]  /*33400*/  HMMA.16816.F32 R12, R12, R2, R8 ;  /* 0x000000020c0c723c */ /* 0x008fe40000001808 */
[----:B------:R-:W3:Y:S04]  /*33410*/  LDL.LU.64 R10, [R1+0x1460] ;  /* 0x00146000010a7983 */ /* 0x000ee80000300a00 */
[----:B------:R-:W3:-:S13]  /*33420*/  LDL.LU.64 R8, [R1+0x1458] ;  /* 0x0014580001087983 */ /* 0x000eda0000300a00 */
        /* <DEDUP_REMOVED lines=9> */
[----:B------:R-:W5:Y:S01]  /*334c0*/  LDL.LU R28, [R1+0x11e8] ;  /* 0x0011e800011c7983 */ /* 0x000f620000300800 */
[----:B--2---:R-:W-:-:S15]  /*334d0*/  HMMA.16816.F32 R16, R12, R20, R16 ;  /* 0x000000140c10723c */ /* 0x004fde0000001810 */
[----:B------:R-:W-:-:S04]  /*334e0*/  NOP ;  /* 0x0000000000007918 */ /* 0x000fc80000000000 */
        /* <DEDUP_REMOVED lines=20> */
[----:B0-----:R-:W4:Y:S01]  /*33630*/  LDL.LU R17, [R1+0x11d0] ;  /* 0x0011d00001117983 */ /* 0x001f220000300800 */
        /* <DEDUP_REMOVED lines=24> */
[----:B---3--:R-:W-:Y:S03]  /*337c0*/  HMMA.16816.F32 R8, R12, R4, R8 ;  /* 0x000000040c08723c */ /* 0x008fe60000001808 */
[----:B------:R-:W-:Y:S04]  /*337d0*/  STL.64 [R1+0x13b0], R6 ;  /* 0x0013b00601007387 */ /* 0x000fe80000100a00 */
[----:B------:R2:W-:-:S12]  /*337e0*/  STL.64 [R1+0x13a8], R4 ;  /* 0x0013a80401007387 */ /* 0x0005d80000100a00 */
[----:B------:R-:W-:Y:S04]  /*337f0*/  STL.64 [R1+0x460], R8 ;  /* 0x0004600801007387 */ /* 0x000fe80000100a00 */
[----:B------:R-:W-:Y:S04]  /*33800*/  STL.64 [R1+0x468], R10 ;  /* 0x0004680a01007387 */ /* 0x000fe80000100a00 */
[----:B------:R-:W-:Y:S04]  /*33810*/  STL [R1+0x1380], R2 ;  /* 0x0013800201007387 */ /* 0x000fe80000100800 */
[----:B------:R-:W-:Y:S01]  /*33820*/  STL [R1+0x137c], R3 ;  /* 0x00137c0301007387 */ /* 0x000fe20000100800 */
[----:B--2---:R-:W-:-:S15]  /*33830*/  HMMA.16816.F32 R4, R12, R2, R24 ;  /* 0x000000020c04723c */ /* 0x004fde0000001818 */
[----:B------:R-:W-:-:S04]  /*33840*/  NOP ;  /* 0x0000000000007918 */ /* 0x000fc80000000000 */
[----:B------:R-:W-:Y:S04]  /*33850*/  STL.64 [R1+0x4a0], R4 ;  /* 0x0004a00401007387 */ /* 0x000fe80000100a00 */
[----:B------:R-:W-:Y:S04]  /*33860*/  STL.64 [R1+0x4a8], R6 ;  /* 0x0004a80601007387 */ /* 0x000fe80000100a00 */
        /* <DEDUP_REMOVED lines=16> */
[----:B------:R-:W2:Y:S01]  /*33970*/  LDL.LU R2, [R1+0x11f8] ;  /* 0x0011f80001027983 */ /* 0x000ea20000300800 */
[----:B-----5:R-:W-:-:S03]  /*33980*/  IMAD R28, R29, 0x100, R28 ;  /* 0x000001001d1c7824 */ /* 0x020fc600078e021c */
[----:B--2---:R0:W-:Y:S04]  /*33990*/  STL [R1+0x1384], R2 ;  /* 0x0013840201007387 */ /* 0x0041e80000100800 */
[----:B0-----:R-:W2:Y:S04]  /*339a0*/  LDL.LU R2, [R1+0x11f0] ;  /* 0x0011f00001027983 */ /* 0x001ea80000300800 */
        /* <DEDUP_REMOVED lines=102> */
[----:B------:R-:W-:Y:S01]  /*34010*/  IMAD R0, R0, 0x100, R2 ;  /* 0x0000010000007824 */ /* 0x000fe200078e0202 */
[----:B---3--:R-:W-:-:S15]  /*34020*/  HMMA.16816.F32 R24, R12, R4, R24 ;  /* 0x000000040c18723c */ /* 0x008fde0000001818 */
[----:B------:R-:W-:-:S04]  /*34030*/  NOP ;  /* 0x0000000000007918 */ /* 0x000fc80000000000 */
[----:B------:R-:W-:Y:S04]  /*34040*/  STL.64 [R1+0x420], R24 ;  /* 0x0004201801007387 */ /* 0x000fe80000100a00 */
[----:B------:R0:W-:Y:S04]  /*34050*/  STL.64 [R1+0x428], R26 ;  /* 0x0004281a01007387 */ /* 0x0001e80000100a00 */
[----:B0-----:R-:W2:Y:S04]  /*34060*/  LDL.LU.64 R26, [R1+0x1390] ;  /* 0x00139000011a7983 */ /* 0x001ea80000300a00 */
[----:B------:R-:W2:Y:S04]  /*34070*/  LDL.LU.64 R24, [R1+0x1388] ;  /* 0x0013880001187983 */ /* 0x000ea80000300a00 */
[----:B------:R-:W4:Y:S01]  /*34080*/  LDL.LU R2, [R1+0x1384] ;  /* 0x0013840001027983 */ /* 0x000f220000300800 */
[----:B-----5:R-:W-:-:S02]  /*34090*/  IMAD R23, R23, 0x100, R3 ;  /* 0x0000010017177824 */ /* 0x020fc400078e0203 */
[----:B----4-:R-:W-:Y:S02]  /*340a0*/  IMAD R22, R22, 0x100, R2 ;  /* 0x0000010016167824 */ /* 0x010fe400078e0202 */
        /* <DEDUP_REMOVED lines=40> */
[----:B--2---:R-:W-:-:S15]  /*34330*/  HMMA.16816.F32 R24, R12, R10, R24 ;  /* 0x0000000a0c18723c */ /* 0x004fde0000001818 */
[----:B------:R-:W-:-:S04]  /*34340*/  NOP ;  /* 0x0000000000007918 */ /* 0x000fc80000000000 */
[----:B------:R-:W-:Y:S04]  /*34350*/  STL.64 [R1+0x1b0], R24 ;  /* 0x0001b01801007387 */ /* 0x000fe80000100a00 */
[----:B------:R0:W-:Y:S04]  /*34360*/  STL.64 [R1+0x1b8], R26 ;  /* 0x0001b81a01007387 */ /* 0x0001e80000100a00 */
[----:B0-----:R-:W2:Y:S04]  /*34370*/  LDL.LU.64 R26, [R1+0x1330] ;  /* 0x00133000011a7983 */ /* 0x001ea80000300a00 */
[----:B------:R-:W2:Y:S01]  /*34380*/  LDL.LU.64 R24, [R1+0x1328] ;  /* 0x0013280001187983 */ /* 0x000ea20000300a00 */
[----:B----4-:R-:W-:Y:S03]  /*34390*/  HMMA.16816.F32 R16, R12, R8, R16 ;  /* 0x000000080c10723c */ /* 0x010fe60000001810 */
[----:B------:R-:W-:Y:S04]  /*343a0*/  STL.64 [R1+0x12c8], R10 ;  /* 0x0012c80a01007387 */ /* 0x000fe80000100a00 */
[----:B------:R2:W-:-:S12]  /*343b0*/  STL.64 [R1+0x12c0], R8 ;  /* 0x0012c00801007387 */ /* 0x0005d80000100a00 */
[----:B------:R-:W-:Y:S04]  /*343c0*/  STL.64 [R1+0x230], R16 ;  /* 0x0002301001007387 */ /* 0x000fe80000100a00 */
[----:B------:R-:W-:Y:S01]  /*343d0*/  STL.64 [R1+0x238], R18 ;  /* 0x0002381201007387 */ /* 0x000fe20000100a00 */
[----:B--2---:R-:W-:Y:S03]  /*343e0*/  HMMA.16816.F32 R8, R12, R6, R24 ;  /* 0x000000060c08723c */ /* 0x004fe60000001818 */
[----:B------:R-:W2:-:S15]  /*343f0*/  LDL.LU R24, [R1] ;  /* 0x0000000001187983 */ /* 0x000e9e0000300800 */
[----:B------:R-:W-:Y:S01]  /*34400*/  NOP ;  /* 0x0000000000007918 */ /* 0x000fe20000000000 */
[----:B------:R-:W-:Y:S04]  /*34410*/  STL.64 [R1+0x320], R8 ;  /* 0x0003200801007387 */ /* 0x000fe80000100a00 */
[----:B------:R-:W-:Y:S04]  /*34420*/  STL.64 [R1+0x328], R10 ;  /* 0x0003280a01007387 */ /* 0x000fe80000100a00 */
[----:B------:R-:W2:Y:S04]  /*34430*/  LDL.LU R25, [R1+0x4] ;  /* 0x0000040001197983 */ /* 0x000ea80000300800 */
[----:B------:R-:W4:Y:S04]  /*34440*/  LDL.LU R26, [R1+0x8] ;  /* 0x00000800011a7983 */ /* 0x000f280000300800 */
[----:B------:R-:W4:Y:S04]  /*34450*/  LDL.LU R27, [R1+0xc] ;  /* 0x00000c00011b7983 */ /* 0x000f280000300800 */
[----:B----4-:R-:W-:Y:S04]  /*34460*/  STL.64 [R1+0x1298], R26 ;  /* 0x0012981a01007387 */ /* 0x010fe80000100a00 */
[----:B--2---:R0:W-:Y:S04]  /*34470*/  STL.64 [R1+0x1290], R24 ;  /* 0x0012901801007387 */ /* 0x0041e80000100a00 */
[----:B0-----:R-:W2:Y:S01]  /*34480*/  LDL.LU R24, [R1+0x10] ;  /* 0x0000100001187983 */ /* 0x001ea20000300800 */
[----:B---3--:R-:W-:-:S03]  /*34490*/  IMAD.MOV.U32 R25, RZ, RZ, R29 ;  /* 0x000000ffff197224 */ /* 0x008fc600078e001d */
[----:B------:R-:W3:Y:S04]  /*344a0*/  LDL.LU R29, [R1+0x1324] ;  /* 0x00132400011d7983 */ /* 0x000ee80000300800 */
[----:B------:R-:W4:Y:S04]  /*344b0*/  LDL.LU R26, [R1+0x18] ;  /* 0x00001800011a7983 */ /* 0x000f280000300800 */
[----:B------:R-:W4:Y:S04]  /*344c0*/  LDL.LU R27, [R1+0x1c] ;  /* 0x00001c00011b7983 */ /* 0x000f280000300800 */
[----:B------:R-:W5:Y:S04]  /*344d0*/  LDL.LU R16, [R1+0x30] ;  /* 0x0000300001107983 */ /* 0x000f680000300800 */
[----:B------:R-:W5:Y:S04]  /*344e0*/  LDL.LU R17, [R1+0x34] ;  /* 0x0000340001117983 */ /* 0x000f680000300800 */
[----:B------:R-:W2:Y:S01]  /*344f0*/  LDL.LU R18, [R1+0x38] ;  /* 0x0000380001127983 */ /* 0x000ea20000300800 */
[----:B---3--:R-:W-:-:S03]  /*34500*/  IMAD.MOV.U32 R19, RZ, RZ, R29 ;  /* 0x000000ffff137224 */ /* 0x008fc600078e001d */
[----:B------:R-:W3:Y:S04]  /*34510*/  LDL.LU R29, [R1+0x1320] ;  /* 0x00132000011d7983 */ /* 0x000ee80000300800 */
        /* <DEDUP_REMOVED lines=10> */
[----:B------:R-:W2:Y:S01]  /*345c0*/  LDL.LU R22, [R1+0xc8] ;  /* 0x0000c80001167983 */ /* 0x000ea20000300800 */
[----:B---3--:R-:W-:-:S03]  /*345d0*/  IMAD.MOV.U32 R23, RZ, RZ, R29 ;  /* 0x000000ffff177224 */ /* 0x008fc600078e001d */
[----:B------:R-:W3:Y:S04]  /*345e0*/  LDL.LU R28, [R1+0x121c] ;  /* 0x00121c00011c7983 */ /* 0x000ee80000300800 */
[----:B------:R-:W3:Y:S04]  /*345f0*/  LDL.LU R29, [R1+0x1228] ;  /* 0x00122800011d7983 */ /* 0x000ee80000300800 */
[----:B------:R-:W-:Y:S04]  /*34600*/  STL.64 [R1+0x12f8], R18 ;  /* 0x0012f81201007387 */ /* 0x000fe80000100a00 */
[----:B-----5:R0:W-:Y:S04]  /*34610*/  STL.64 [R1+0x12f0], R16 ;  /* 0x0012f01001007387 */ /* 0x0201e80000100a00 */
[----:B0-----:R-:W5:Y:S04]  /*34620*/  LDL.LU R16, [R1+0x70] ;  /* 0x0000700001107983 */ /* 0x001f680000300800 */
[----:B------:R-:W5:Y:S04]  /*34630*/  LDL.LU R17, [R1+0x74] ;  /* 0x0000740001117983 */ /* 0x000f680000300800 */
        /* <DEDUP_REMOVED lines=16> */
[----:B------:R-:W2:Y:S04]  /*34740*/  LDL.LU R26, [R1+0x48] ;  /* 0x00004800011a7983 */ /* 0x000ea80000300800 */
[----:B------:R-:W2:Y:S01]  /*34750*/  LDL.LU R27, [R1+0x4c] ;  /* 0x00004c00011b7983 */ /* 0x000ea20000300800 */
[----:B------:R-:W-:Y:S03]  /*34760*/  HMMA.16816.F32 R20, R12, R4, R20 ;  /* 0x000000040c14723c */ /* 0x000fe60000001814 */
[----:B--2---:R-:W-:Y:S04]  /*34770*/  STL.64 [R1+0x12b8], R26 ;  /* 0x0012b81a01007387 */ /* 0x004fe80000100a00 */
[----:B----4-:R0:W-:Y:S04]  /*34780*/  STL.64 [R1+0x12b0], R24 ;  /* 0x0012b01801007387 */ /* 0x0101e80000100a00 */
[----:B0-----:R-:W2:Y:S04]  /*34790*/  LDL.LU R24, [R1+0x50] ;  /* 0x0000500001187983 */ /* 0x001ea80000300800 */
[----:B------:R-:W2:Y:S04]  /*347a0*/  LDL.LU R25, [R1+0x54] ;  /* 0x0000540001197983 */ /* 0x000ea80000300800 */
[----:B------:R-:W2:Y:S04]  /*347b0*/  LDL.LU R26, [R1+0x58] ;  /* 0x00005800011a7983 */ /* 0x000ea80000300800 */
[----:B------:R-:W2:Y:S04]  /*347c0*/  LDL.LU R27, [R1+0x5c] ;  /* 0x00005c00011b7983 */ /* 0x000ea80000300800 */
[----:B------:R-:W-:Y:S04]  /*347d0*/  STL.64 [R1+0x370], R20 ;  /* 0x0003701401007387 */ /* 0x000fe80000100a00 */
[----:B------:R0:W-:Y:S04]  /*347e0*/  STL.64 [R1+0x378], R22 ;  /* 0x0003781601007387 */ /* 0x0001e80000100a00 */
[----:B0-----:R-:W4:Y:S04]  /*347f0*/  LDL.LU.64 R22, [R1+0x1318] ;  /* 0x0013180001167983 */ /* 0x001f280000300a00 */
[----:B------:R-:W2:Y:S01]  /*34800*/  LDL.LU.64 R20, [R1+0x1310] ;  /* 0x0013100001147983 */ /* 0x000ea20000300a00 */
[----:B----4-:R-:W-:-:S02]  /*34810*/  IMAD R22, R22, 0x100, R2 ;  /* 0x0000010016167824 */ /* 0x010fc400078e0202 */
[----:B--2---:R-:W-:Y:S02]  /*34820*/  IMAD R0, R0, 0x100, R21 ;  /* 0x0000010000007824 */ /* 0x004fe400078e0215 */
[----:B------:R-:W-:Y:S01]  /*34830*/  IMAD R23, R23, 0x100, R3 ;  /* 0x0000010017177824 */ /* 0x000fe200078e0203 */
[----:B------:R-:W2:Y:S04]  /*34840*/  LDL.LU R21, [R1+0x1308] ;  /* 0x0013080001157983 */ /* 0x000ea80000300800 */
[----:B------:R-:W5:Y:S04]  /*34850*/  LDL.LU R2, [R1+0x1304] ;  /* 0x0013040001027983 */ /* 0x000f680000300800 */
[----:B------:R-:W5:Y:S01]  /*34860*/  LDL.LU R3, [R1+0x1300] ;  /* 0x0013000001037983 */ /* 0x000f620000300800 */
[----:B---3--:R-:W-:Y:S01]  /*34870*/  IMAD R28, R29, 0x100, R28 ;  /* 0x000001001d1c7824 */ /* 0x008fe200078e021c */
        /* <DEDUP_REMOVED lines=8> */
[----:B------:R-:W-:-:S07]  /*34900*/  F2FP.F16.E5M2.UNPACK_B R15, R28 ;  /* 0x0000001cff0f723e */ /* 0x000fce00020004ff */
[----:B--2---:R-:W-:Y:S01]  /*34910*/  HMMA.16816.F32 R20, R12, R20, R16 ;  /* 0x000000140c14723c */ /* 0x004fe20000001810 */
[----:B------:R-:W2:Y:S04]  /*34920*/  LDL.LU.64 R18, [R1+0x12e8] ;  /* 0x0012e80001127983 */ /* 0x000ea80000300a00 */
[----:B------:R-:W3:-:S14]  /*34930*/  LDL.LU.64 R16, [R1+0x12e0] ;  /* 0x0012e00001107983 */ /* 0x000edc0000300a00 */
[----:B------:R0:W-:Y:S04]  /*34940*/  STL.64 [R1+0x30], R20 ;  /* 0x0000301401007387 */ /* 0x0001e80000100a00 */
[----:B------:R1:W-:Y:S04]  /*34950*/  STL.64 [R1+0x38], R22 ;  /* 0x0000381601007387 */ /* 0x0003e80000100a00 */
[----:B0-----:R-:W4:Y:S04]  /*34960*/  LDL.LU R21, [R1+0xd60] ;  /* 0x000d600001157983 */ /* 0x001f280000300800 */
[----:B------:R-:W5:Y:S04]  /*34970*/  LDL.LU R28, [R1+0x764] ;  /* 0x00076400011c7983 */ /* 0x000f680000300800 */
[----:B-1----:R-:W3:Y:S04]  /*34980*/  LDL.LU R23, [R1+0xd58] ;  /* 0x000d580001177983 */ /* 0x002ee80000300800 */
        /* <DEDUP_REMOVED lines=8> */
[----:B0-----:R-:W3:Y:S04]  /*34a10*/  LDL.LU.64 R10, [R1+0x12d8] ;  /* 0x0012d800010a7983 */ /* 0x001ee80000300a00 */
[----:B------:R-:W3:Y:S04]  /*34a20*/  LDL.LU.64 R8, [R1+0x12d0] ;  /* 0x0012d00001087983 */ /* 0x000ee80000300a00 */
[----:B------:R-:W2:Y:S04]  /*34a30*/  LDL.LU R18, [R1+0xd70] ;  /* 0x000d700001127983 */ /* 0x000ea80000300800 */
[----:B------:R-:W2:Y:S01]  /*34a40*/  LDL.LU R19, [R1+0xd68] ;  /* 0x000d680001137983 */ /* 0x000ea20000300800 */
[----:B---3--:R-:W-:-:S15]  /*34a50*/  HMMA.16816.F32 R8, R12, R16, R8 ;  /* 0x000000100c08723c */ /* 0x008fde0000001808 */
        /* <DEDUP_REMOVED lines=29> */
[----:B------:R-:W2:Y:S01]  /*34c30*/  LDL.LU.64 R24, [R1+0x1280] ;  /* 0x0012800001187983 */ /* 0x000ea20000300a00 */
[----:B------:R-:W-:-:S12]  /*34c40*/  USHF.L.U32 UR11, UR9, 0x7, URZ ;  /* 0x00000007090b7899 */ /* 0x000fd800080006ff */
[----:B------:R-:W-:Y:S04]  /*34c50*/  STL.64 [R1+0x2f0], R4 ;  /* 0x0002f00401007387 */ /* 0x000fe80000100a00 */
[----:B------:R2:W-:Y:S01]  /*34c60*/  STL.64 [R1+0x2f8], R6 ;  /* 0x0002f80601007387 */ /* 0x0005e20000100a00 */
[----:B------:R-:W-:Y:S01]  /*34c70*/  VIADD R20, R20, 0x1 ;  /* 0x0000000114147836 */ /* 0x000fe20000000000 */
[----:B---3--:R-:W-:Y:S01]  /*34c80*/  IADD3 R10, P3, PT, R10, UR11, RZ ;  /* 0x0000000b0a0a7c10 */ /* 0x008fe2000ff7e0ff */
[----:B------:R-:W-:Y:S02]  /*34c90*/  USHF.R.S32.HI UR12, URZ, 0x1f, UR11 ;  /* 0x0000001fff0c7899 */ /* 0x000fe4000801140b */
[----:B------:R-:W-:Y:S02]  /*34ca0*/  IADD3 R11, P2, PT, R11, UR11, RZ ;  /* 0x0000000b0b0b7c10 */ /* 0x000fe4000ff5e0ff */
[----:B------:R-:W-:-:S02]  /*34cb0*/  IADD3 R16, P6, PT, R16, UR11, RZ ;  /* 0x0000000b10107c10 */ /* 0x000fc4000ffde0ff */
[----:B------:R-:W-:Y:S02]  /*34cc0*/  IADD3 R17, P5, PT, R17, UR11, RZ ;  /* 0x0000000b11117c10 */ /* 0x000fe4000ffbe0ff */
[----:B------:R-:W-:Y:S02]  /*34cd0*/  IADD3 R18, P1, PT, R18, UR11, RZ ;  /* 0x0000000b12127c10 */ /* 0x000fe4000ff3e0ff */
[----:B------:R-:W-:Y:S02]  /*34ce0*/  IADD3 R19, P0, PT, R19, UR11, RZ ;  /* 0x0000000b13137c10 */ /* 0x000fe4000ff1e0ff */
[----:B----4-:R-:W-:Y:S02]  /*34cf0*/  IADD3 R21, P4, PT, R21, UR11, RZ ;  /* 0x0000000b15157c10 */ /* 0x010fe4000ff9e0ff */
[----:B-----5:R-:W-:Y:S02]  /*34d00*/  IADD3.X R28, PT, PT, R28, UR12, RZ, P3, !PT ;  /* 0x0000000c1c1c7c10 */ /* 0x020fe40009ffe4ff */
[----:B------:R-:W-:Y:S01]  /*34d10*/  IADD3 R23, P3, PT, R23, UR11, RZ ;  /* 0x0000000b17177c10 */ /* 0x000fe2000ff7e0ff */
[----:B--2---:R-:W-:-:S15]  /*34d20*/  HMMA.16816.F32 R4, R12, R2, R24 ;  /* 0x000000020c04723c */ /* 0x004fde0000001818 */
[----:B------:R-:W-:-:S04]  /*34d30*/  NOP ;  /* 0x0000000000007918 */ /* 0x000fc80000000000 */
[----:B------:R-:W-:Y:S04]  /*34d40*/  STL.64 [R1+0x340], R4 ;  /* 0x0003400401007387 */ /* 0x000fe80000100a00 */
[----:B------:R-:W-:Y:S04]  /*34d50*/  STL.64 [R1+0x348], R6 ;  /* 0x0003480601007387 */ /* 0x000fe80000100a00 */
        /* <DEDUP_REMOVED lines=11> */
[----:B0-----:R-:W2:Y:S01]  /*34e10*/  LDL.LU R20, [R1+0xd40] ;  /* 0x000d400001147983 */ /* 0x001ea20000300800 */
[----:B------:R-:W-:-:S02]  /*34e20*/  IADD3.X R22, PT, PT, R22, UR12, RZ, P2, !PT ;  /* 0x0000000c16167c10 */ /* 0x000fc400097fe4ff */
[----:B------:R-:W-:-:S03]  /*34e30*/  IADD3 R0, P2, PT, R0, UR11, RZ ;  /* 0x0000000b00007c10 */ /* 0x000fc6000ff5e0ff */
[----:B------:R-:W-:Y:S04]  /*34e40*/  STL [R1+0xd84], R22 ;  /* 0x000d841601007387 */ /* 0x000fe80000100800 */
[----:B--2---:R0:W-:Y:S04]  /*34e50*/  STL [R1+0x1274], R20 ;  /* 0x0012741401007387 */ /* 0x0041e80000100800 */
[----:B------:R-:W-:Y:S04]  /*34e60*/  STL [R1+0xd50], R0 ;  /* 0x000d500001007387 */ /* 0x000fe80000100800 */
[----:B0-----:R-:W2:Y:S01]  /*34e70*/  LDL.LU R20, [R1+0xd74] ;  /* 0x000d740001147983 */ /* 0x001ea20000300800 */
[----:B------:R-:W-:-:S05]  /*34e80*/  IADD3.X R29, PT, PT, R29, UR12, RZ, P6, !PT ;  /* 0x0000000c1d1d7c10 */ /* 0x000fca000b7fe4ff */
[----:B------:R-:W-:Y:S04]  /*34e90*/  STL [R1+0xd7c], R29 ;  /* 0x000d7c1d01007387 */ /* 0x000fe80000100800 */
[----:B--2---:R0:W-:Y:S04]  /*34ea0*/  STL [R1+0x1278], R20 ;  /* 0x0012781401007387 */ /* 0x0041e80000100800 */
[----:B0-----:R-:W2:Y:S04]  /*34eb0*/  LDL.LU R20, [R1+0xd48] ;  /* 0x000d480001147983 */ /* 0x001ea80000300800 */
[----:B------:R-:W3:Y:S04]  /*34ec0*/  LDL.LU R12, [R1+0xd6c] ;  /* 0x000d6c00010c7983 */ /* 0x000ee80000300800 */
[----:B------:R-:W4:Y:S04]  /*34ed0*/  LDL.LU R13, [R1+0xd38] ;  /* 0x000d3800010d7983 */ /* 0x000f280000300800 */
[----:B------:R-:W5:Y:S04]  /*34ee0*/  LDL.LU R14, [R1+0xd64] ;  /* 0x000d6400010e7983 */ /* 0x000f680000300800 */
[----:B------:R-:W3:Y:S04]  /*34ef0*/  LDL.LU R15, [R1+0xd30] ;  /* 0x000d3000010f7983 */ /* 0x000ee80000300800 */
        /* <DEDUP_REMOVED lines=23> */
[----:B------:R-:W3:Y:S01]  /*35070*/  LDL.LU R29, [R1+0xcd0] ;  /* 0x000cd000011d7983 */ /* 0x000ee20000300800 */
[----:B--2---:R-:W-:-:S05]  /*35080*/  IADD3 R20, P6, PT, R20, UR11, RZ ;  /* 0x0000000b14147c10 */ /* 0x004fca000ffde0ff */
[----:B------:R0:W-:Y:S04]  /*35090*/  STL [R1+0xd48], R20 ;  /* 0x000d481401007387 */ /* 0x0001e80000100800 */
[----:B0-----:R-:W2:Y:S02]  /*350a0*/  LDL.LU R20, [R1+0x1278] ;  /* 0x0012780001147983 */ /* 0x001ea40000300800 */
[----:B--2---:R-:W-:-:S05]  /*350b0*/  IADD3.X R20, PT, PT, R20, UR12, RZ, P5, !PT ;  /* 0x0000000c14147c10 */ /* 0x004fca000affe4ff */
[----:B------:R0:W-:Y:S04]  /*350c0*/  STL [R1+0xd74], R20 ;  /* 0x000d741401007387 */ /* 0x0001e80000100800 */
[----:B0-----:R-:W2:Y:S01]  /*350d0*/  LDL.LU R20, [R1+0x1274] ;  /* 0x0012740001147983 */ /* 0x001ea20000300800 */
[----:B---3--:R-:W-:Y:S02]  /*350e0*/  IADD3.X R12, PT, PT, R12, UR12, RZ, P1, !PT ;  /* 0x0000000c0c0c7c10 */ /* 0x008fe40008ffe4ff */
[----:B----4-:R-:W-:Y:S02]  /*350f0*/  IADD3 R13, P1, PT, R13, UR11, RZ ;  /* 0x0000000b0d0d7c10 */ /* 0x010fe4000ff3e0ff */
[----:B-----5:R-:W-:Y:S02]  /*35100*/  IADD3.X R14, PT, PT, R14, UR12, RZ, P0, !PT ;  /* 0x0000000c0e0e7c10 */ /* 0x020fe400087fe4ff */
[----:B------:R-:W-:-:S02]  /*35110*/  IADD3 R15, P0, PT, R15, UR11, RZ ;  /* 0x0000000b0f0f7c10 */ /* 0x000fc4000ff1e0ff */
[----:B------:R-:W-:Y:S02]  /*35120*/  IADD3.X R2, PT, PT, R2, UR12, RZ, P4, !PT ;  /* 0x0000000c02027c10 */ /* 0x000fe4000a7fe4ff */
[----:B------:R-:W-:Y:S02]  /*35130*/  IADD3 R3, P4, PT, R3, UR11, RZ ;  /* 0x0000000b03037c10 */ /* 0x000fe4000ff9e0ff */
[----:B------:R-:W-:Y:S02]  /*35140*/  IADD3.X R24, PT, PT, R24, UR12, RZ, P3, !PT ;  /* 0x0000000c18187c10 */ /* 0x000fe40009ffe4ff */
[----:B------:R-:W-:Y:S02]  /*35150*/  IADD3 R25, P3, PT, R25, UR11, RZ ;  /* 0x0000000b19197c10 */ /* 0x000fe4000ff7e0ff */
[----:B------:R-:W-:Y:S02]  /*35160*/  IADD3.X R26, PT, PT, R26, UR12, RZ, P2, !PT ;  /* 0x0000000c1a1a7c10 */ /* 0x000fe400097fe4ff */
        /* <DEDUP_REMOVED lines=14> */
[----:B--2---:R-:W-:-:S05]  /*35250*/  IADD3 R20, P5, PT, R20, UR11, RZ ;  /* 0x0000000b14147c10 */ /* 0x004fca000ffbe0ff */
        /* <DEDUP_REMOVED lines=9> */
[----:B------:R-:W-:-:S03]  /*352f0*/  IADD3.X R6, PT, PT, R6, UR12, RZ, P5, !PT ;  /* 0x0000000c06067c10 */ /* 0x000fc6000affe4ff */
[----:B------:R-:W-:Y:S01]  /*35300*/  STL [R1+0xd4c], R26 ;  /* 0x000d4c1a01007387 */ /* 0x000fe20000100800 */
[----:B------:R-:W-:-:S03]  /*35310*/  IADD3 R7, P5, PT, R7, UR11, RZ ;  /* 0x0000000b07077c10 */ /* 0x000fc6000ffbe0ff */
        /* <DEDUP_REMOVED lines=17> */
[----:B------:R-:W-:-:S02]  /*35430*/  IADD3 R22, P6, PT, R22, UR11, RZ ;  /* 0x0000000b16167c10 */ /* 0x000fc4000ffde0ff */
[----:B------:R-:W-:-:S03]  /*35440*/  IADD3.X R0, PT, PT, R0, UR12, RZ, P5, !PT ;  /* 0x0000000c00007c10 */ /* 0x000fc6000affe4ff */
[----:B------:R-:W-:Y:S04]  /*35450*/  STL [R1+0xcd8], R22 ;  /* 0x000cd81601007387 */ /* 0x000fe80000100800 */
[----:B--2---:R0:W-:Y:S04]  /*35460*/  STL [R1+0x126c], R20 ;  /* 0x00126c1401007387 */ /* 0x0041e80000100800 */
[----:B------:R-:W-:Y:S04]  /*35470*/  STL [R1+0xd04], R0 ;  /* 0x000d040001007387 */ /* 0x000fe80000100800 */
[----:B0-----:R-:W2:Y:S01]  /*35480*/  LDL.LU R20, [R1+0xcc8] ;  /* 0x000cc80001147983 */ /* 0x001ea20000300800 */
[----:B------:R-:W-:-:S05]  /*35490*/  IADD3 R29, P5, PT, R29, UR11, RZ ;  /* 0x0000000b1d1d7c10 */ /* 0x000fca000ffbe0ff */
        /* <DEDUP_REMOVED lines=31> */
[----:B--2---:R-:W-:-:S05]  /*35690*/  IADD3.X R20, PT, PT, R20, UR12, RZ, P1, !PT ;  /* 0x0000000c14147c10 */ /* 0x004fca0008ffe4ff */
[----:B------:R0:W-:Y:S04]  /*356a0*/  STL [R1+0xcfc], R20 ;  /* 0x000cfc1401007387 */ /* 0x0001e80000100800 */
[----:B0-----:R-:W2:Y:S02]  /*356b0*/  LDL.LU R20, [R1+0x1270] ;  /* 0x0012700001147983 */ /* 0x001ea40000300800 */
[----:B--2---:R-:W-:-:S05]  /*356c0*/  IADD3 R20, P1, PT, R20, UR11, RZ ;  /* 0x0000000b14147c10 */ /* 0x004fca000ff3e0ff */
[----:B------:R0:W-:Y:S04]  /*356d0*/  STL [R1+0xcc8], R20 ;  /* 0x000cc81401007387 */ /* 0x0001e80000100800 */
[----:B0-----:R-:W2:Y:S01]  /*356e0*/  LDL.LU R20, [R1+0x126c] ;  /* 0x00126c0001147983 */ /* 0x001ea20000300800 */
[----:B----4-:R-:W-:Y:S02]  /*356f0*/  IADD3.X R13, PT, PT, R13, UR12, RZ, P4, !PT ;  /* 0x0000000c0d0d7c10 */ /* 0x010fe4000a7fe4ff */
[----:B-----5:R-:W-:Y:S02]  /*35700*/  IADD3 R14, P4, PT, R14, UR11, RZ ;  /* 0x0000000b0e0e7c10 */ /* 0x020fe4000ff9e0ff */
[----:B---3--:R-:W-:Y:S02]  /*35710*/  IADD3.X R15, PT, PT, R15, UR12, RZ, P3, !PT ;  /* 0x0000000c0f0f7c10 */ /* 0x008fe40009ffe4ff */
        /* <DEDUP_REMOVED lines=19> */
[----:B--2---:R-:W-:Y:S02]  /*35850*/  IADD3.X R20, PT, PT, R20, UR12, RZ, P0, !PT ;  /* 0x0000000c14147c10 */ /* 0x004fe400087fe4ff */
[----:B------:R-:W-:-:S03]  /*35860*/  IADD3 R12, P0, PT, R12, UR11, RZ ;  /* 0x0000000b0c0c7c10 */ /* 0x000fc6000ff1e0ff */
        /* <DEDUP_REMOVED lines=388> */
[----:B--2---:R-:W-:Y:S02]  /*370b0*/  IADD3.X R20, PT, PT, R20, UR12, RZ, P1, !PT ;  /* 0x0000000c14147c10 */ /* 0x004fe40008ffe4ff */
        /* <DEDUP_REMOVED lines=31> */
[----:B0-----:R-:W2:Y:S04]  /*372b0*/  LDL.LU R0, [R1+0xa60] ;  /* 0x000a600001007983 */ /* 0x001ea80000300800 */
[----:B------:R-:W3:Y:S01]  /*372c0*/  LDL.LU R20, [R1+0xa58] ;  /* 0x000a580001147983 */ /* 0x000ee20000300800 */
[----:B------:R-:W-:-:S03]  /*372d0*/  IADD3.X R29, PT, PT, R29, UR12, RZ, P1, !PT ;  /* 0x0000000c1d1d7c10 */ /* 0x000fc60008ffe4ff */
[----:B---3--:R0:W-:Y:S04]  /*372e0*/  STL [R1+0x1248], R20 ;  /* 0x0012481401007387 */ /* 0x0081e80000100800 */
[----:B------:R1:W-:Y:S04]  /*372f0*/  STL [R1+0xa94], R29 ;  /* 0x000a941d01007387 */ /* 0x0003e80000100800 */
[----:B0-----:R-:W3:Y:S04]  /*37300*/  LDL.LU R20, [R1+0xa8c] ;  /* 0x000a8c0001147983 */ /* 0x001ee80000300800 */
[----:B------:R-:W4:Y:S04]  /*37310*/  LDL.LU R12, [R1+0xa84] ;  /* 0x000a8400010c7983 */ /* 0x000f280000300800 */
[----:B------:R-:W5:Y:S04]  /*37320*/  LDL.LU R13, [R1+0xa50] ;  /* 0x000a5000010d7983 */ /* 0x000f680000300800 */
[----:B------:R-:W4:Y:S04]  /*37330*/  LDL.LU R14, [R1+0xa7c] ;  /* 0x000a7c00010e7983 */ /* 0x000f280000300800 */
        /* <DEDUP_REMOVED lines=19> */
[----:B------:R-:W5:Y:S01]  /*37470*/  LDL.LU R21, [R1+0xa2c] ;  /* 0x000a2c0001157983 */ /* 0x000f620000300800 */
[----:B--2---:R-:W-:-:S03]  /*37480*/  IADD3 R0, P1, PT, R0, UR11, RZ ;  /* 0x0000000b00007c10 */ /* 0x004fc6000ff3e0ff */
[----:B------:R-:W2:Y:S04]  /*37490*/  LDL.LU R28, [R1+0x9f8] ;  /* 0x0009f800011c7983 */ /* 0x000ea80000300800 */
[----:B------:R-:W2:Y:S04]  /*374a0*/  LDL.LU R23, [R1+0xa24] ;  /* 0x000a240001177983 */ /* 0x000ea80000300800 */
[----:B------:R-:W2:Y:S04]  /*374b0*/  LDL.LU R22, [R1+0x9f0] ;  /* 0x0009f00001167983 */ /* 0x000ea80000300800 */
[----:B-1----:R-:W2:Y:S04]  /*374c0*/  LDL.LU R29, [R1+0xa1c] ;  /* 0x000a1c00011d7983 */ /* 0x002ea80000300800 */
[----:B------:R0:W-:Y:S04]  /*374d0*/  STL [R1+0xa60], R0 ;  /* 0x000a600001007387 */ /* 0x0001e80000100800 */
[----:B0-----:R-:W2:Y:S01]  /*374e0*/  LDL.LU R0, [R1+0x9e8] ;  /* 0x0009e80001007983 */ /* 0x001ea20000300800 */
[----:B---3--:R-:W-:-:S05]  /*374f0*/  IADD3.X R20, PT, PT, R20, UR12, RZ, P0, !PT ;  /* 0x0000000c14147c10 */ /* 0x008fca00087fe4ff */
[----:B------:R0:W-:Y:S04]  /*37500*/  STL [R1+0xa8c], R20 ;  /* 0x000a8c1401007387 */ /* 0x0001e80000100800 */
[----:B0-----:R-:W3:Y:S01]  /*37510*/  LDL.LU R20, [R1+0x1248] ;  /* 0x0012480001147983 */ /* 0x001ee20000300800 */
[----:B----4-:R-:W-:Y:S02]  /*37520*/  IADD3.X R12, PT, PT, R12, UR12, RZ, P4, !PT ;  /* 0x0000000c0c0c7c10 */ /* 0x010fe4000a7fe4ff */
[----:B-----5:R-:W-:Y:S02]  /*37530*/  IADD3 R13, P4, PT, R13, UR11, RZ ;  /* 0x0000000b0d0d7c10 */ /* 0x020fe4000ff9e0ff */
        /* <DEDUP_REMOVED lines=19> */
[----:B--2---:R-:W-:-:S02]  /*37670*/  IADD3 R28, P5, PT, R28, UR11, RZ ;  /* 0x0000000b1c1c7c10 */ /* 0x004fc4000ffbe0ff */
[----:B------:R-:W-:Y:S02]  /*37680*/  IADD3.X R23, PT, PT, R23, UR12, RZ, P1, !PT ;  /* 0x0000000c17177c10 */ /* 0x000fe40008ffe4ff */
[----:B------:R-:W-:Y:S02]  /*37690*/  IADD3 R22, P1, PT, R22, UR11, RZ ;  /* 0x0000000b16167c10 */ /* 0x000fe4000ff3e0ff */
[----:B---3--:R-:W-:-:S05]  /*376a0*/  IADD3 R20, P0, PT, R20, UR11, RZ ;  /* 0x0000000b14147c10 */ /* 0x008fca000ff1e0ff */
        /* <DEDUP_REMOVED lines=24> */
[----:B------:R-:W-:Y:S04]  /*37830*/  STL [R1+0xa34], R18 ;  /* 0x000a341201007387 */ /* 0x000fe80000100800 */
[----:B------:R-:W-:Y:S04]  /*37840*/  STL [R1+0xa00], R19 ;  /* 0x000a001301007387 */ /* 0x000fe80000100800 */
[----:B------:R-:W-:Y:S04]  /*37850*/  STL [R1+0xa2c], R21 ;  /* 0x000a2c1501007387 */ /* 0x000fe80000100800 */
[----:B------:R-:W-:Y:S04]  /*37860*/  STL [R1+0x9f8], R28 ;  /* 0x0009f81c01007387 */ /* 0x000fe80000100800 */
[----:B------:R0:W-:Y:S04]  /*37870*/  STL [R1+0xa1c], R29 ;  /* 0x000a1c1d01007387 */ /* 0x0001e80000100800 */
[----:B------:R-:W-:Y:S04]  /*37880*/  STL [R1+0xa24], R23 ;  /* 0x000a241701007387 */ /* 0x000fe80000100800 */
[----:B0-----:R-:W2:Y:S04]  /*37890*/  LDL.LU R29, [R1+0xa14] ;  /* 0x000a1400011d7983 */ /* 0x001ea80000300800 */
[----:B------:R-:W-:Y:S04]  /*378a0*/  STL [R1+0x9f0], R22 ;  /* 0x0009f01601007387 */ /* 0x000fe80000100800 */
[----:B------:R-:W3:Y:S01]  /*378b0*/  LDL.LU R20, [R1+0xa0c] ;  /* 0x000a0c0001147983 */ /* 0x000ee20000300800 */
[----:B------:R-:W-:-:S03]  /*378c0*/  IADD3 R0, P0, PT, R0, UR11, RZ ;  /* 0x0000000b00007c10 */ /* 0x000fc6000ff1e0ff */
[----:B---3--:R0:W-:Y:S04]  /*378d0*/  STL [R1+0x1244], R20 ;  /* 0x0012441401007387 */ /* 0x0081e80000100800 */
[----:B0-----:R-:W3:Y:S04]  /*378e0*/  LDL.LU R20, [R1+0x9e0] ;  /* 0x0009e00001147983 */ /* 0x001ee80000300800 */
[----:B------:R0:W-:Y:S04]  /*378f0*/  STL [R1+0x9e8], R0 ;  /* 0x0009e80001007387 */ /* 0x0001e80000100800 */
        /* <DEDUP_REMOVED lines=22> */
[----:B------:R-:W4:Y:S01]  /*37a60*/  LDL.LU R21, [R1+0xe0c] ;  /* 0x000e0c0001157983 */ /* 0x000f220000300800 */
[----:B--2---:R-:W-:-:S03]  /*37a70*/  IADD3.X R29, PT, PT, R29, UR12, RZ, P4, !PT ;  /* 0x0000000c1d1d7c10 */ /* 0x004fc6000a7fe4ff */
[----:B------:R-:W2:Y:S04]  /*37a80*/  LDL.LU R28, [R1+0x9ac] ;  /* 0x0009ac00011c7983 */ /* 0x000ea80000300800 */
[----:B------:R-:W2:Y:S04]  /*37a90*/  LDL.LU R23, [R1+0xe08] ;  /* 0x000e080001177983 */ /* 0x000ea80000300800 */
[----:B0-----:R-:W2:Y:S04]  /*37aa0*/  LDL.LU R0, [R1+0x9a4] ;  /* 0x0009a40001007983 */ /* 0x001ea80000300800 */
[----:B------:R-:W2:Y:S04]  /*37ab0*/  LDL.LU R22, [R1+0xe04] ;  /* 0x000e040001167983 */ /* 0x000ea80000300800 */
[----:B------:R0:W-:Y:S04]  /*37ac0*/  STL [R1+0xa14], R29 ;  /* 0x000a141d01007387 */ /* 0x0001e80000100800 */
[----:B0-----:R-:W2:Y:S01]  /*37ad0*/  LDL.LU R29, [R1+0x99c] ;  /* 0x00099c00011d7983 */ /* 0x001ea20000300800 */
[----:B---3--:R-:W-:-:S05]  /*37ae0*/  IADD3 R20, P4, PT, R20, UR11, RZ ;  /* 0x0000000b14147c10 */ /* 0x008fca000ff9e0ff */
[----:B------:R0:W-:Y:S04]  /*37af0*/  STL [R1+0x9e0], R20 ;  /* 0x0009e01401007387 */ /* 0x0001e80000100800 */
[----:B0-----:R-:W3:Y:S01]  /*37b00*/  LDL.LU R20, [R1+0x1244] ;  /* 0x0012440001147983 */ /* 0x001ee20000300800 */
[----:B-----5:R-:W-:Y:S02]  /*37b10*/  IADD3.X R13, PT, PT, R13, UR12, RZ, P2, !PT ;  /* 0x0000000c0d0d7c10 */ /* 0x020fe400097fe4ff */
[----:B----4-:R-:W-:Y:S02]  /*37b20*/  IADD3 R14, P2, PT, R14, UR11, RZ ;  /* 0x0000000b0e0e7c10 */ /* 0x010fe4000ff5e0ff */
        /* <DEDUP_REMOVED lines=8> */
[----:B------:R-:W-:Y:S01]  /*37bb0*/  IADD3.X R5, PT, PT, R5, UR12, RZ, P4, !PT ;  /* 0x0000000c05057c10 */ /* 0x000fe2000a7fe4ff */
[----:B------:R-:W-:Y:S01]  /*37bc0*/  USHF.L.U32 UR13, UR10, 0x7, URZ ;  /* 0x000000070a0d7899 */ /* 0x000fe200080006ff */
[----:B------:R-:W-:Y:S02]  /*37bd0*/  IADD3 R6, P4, PT, R6, UR11, RZ ;  /* 0x0000000b06067c10 */ /* 0x000fe4000ff9e0ff */
[----:B------:R-:W-:Y:S02]  /*37be0*/  IADD3.X R9, PT, PT, R9, UR12, RZ, P2, !PT ;  /* 0x0000000c09097c10 */ /* 0x000fe400097fe4ff */
[----:B------:R-:W-:Y:S02]  /*37bf0*/  IADD3 R10, P2, PT, R10, UR11, RZ ;  /* 0x0000000b0a0a7c10 */ /* 0x000fe4000ff5e0ff */
[----:B------:R-:W-:Y:S02]  /*37c00*/  IADD3.X R11, PT, PT, R11, UR12, RZ, P6, !PT ;  /* 0x0000000c0b0b7c10 */ /* 0x000fe4000b7fe4ff */
[----:B------:R-:W-:-:S02]  /*37c10*/  IADD3.X R17, PT, PT, R17, UR12, RZ, P5, !PT ;  /* 0x0000000c11117c10 */ /* 0x000fc4000affe4ff */
[----:B------:R-:W-:Y:S02]  /*37c20*/  IADD3 R16, P6, PT, R16, UR13, RZ ;  /* 0x0000000d10107c10 */ /* 0x000fe4000ffde0ff */
[----:B------:R-:W-:Y:S02]  /*37c30*/  IADD3 R18, P5, PT, R18, UR13, RZ ;  /* 0x0000000d12127c10 */ /* 0x000fe4000ffbe0ff */
[----:B------:R-:W-:Y:S02]  /*37c40*/  IADD3.X R19, PT, PT, R19, UR12, RZ, P1, !PT ;  /* 0x0000000c13137c10 */ /* 0x000fe40008ffe4ff */
[----:B------:R-:W-:Y:S02]  /*37c50*/  IADD3 R21, P1, PT, R21, UR13, RZ ;  /* 0x0000000d15157c10 */ /* 0x000fe4000ff3e0ff */
[----:B--2---:R-:W-:Y:S02]  /*37c60*/  IADD3.X R0, PT, PT, R0, UR12, RZ, P4, !PT ;  /* 0x0000000c00007c10 */ /* 0x004fe4000a7fe4ff */
[----:B------:R-:W-:-:S02]  /*37c70*/  IADD3.X R28, PT, PT, R28, UR12, RZ, P0, !PT ;  /* 0x0000000c1c1c7c10 */ /* 0x000fc400087fe4ff */
[----:B------:R-:W-:Y:S02]  /*37c80*/  IADD3 R23, P0, PT, R23, UR13, RZ ;  /* 0x0000000d17177c10 */ /* 0x000fe4000ff1e0ff */
[----:B---3--:R-:W-:Y:S02]  /*37c90*/  IADD3.X R20, PT, PT, R20, UR12, RZ, P3, !PT ;  /* 0x0000000c14147c10 */ /* 0x008fe40009ffe4ff */
        /* <DEDUP_REMOVED lines=32> */
[----:B------:R-:W-:-:S02]  /*37ea0*/  IADD3 R22, P4, PT, R22, UR13, RZ ;  /* 0x0000000d16167c10 */ /* 0x000fc4000ff9e0ff */
[----:B------:R-:W-:Y:S01]  /*37eb0*/  IADD3.X R29, PT, PT, R29, UR12, RZ, P3, !PT ;  /* 0x0000000c1d1d7c10 */ /* 0x000fe20009ffe4ff */
[----:B---3--:R0:W-:Y:S04]  /*37ec0*/  STL [R1+0x1240], R20 ;  /* 0x0012401401007387 */ /* 0x0081e80000100800 */
[----:B------:R-:W-:Y:S04]  /*37ed0*/  STL [R1+0xe04], R22 ;  /* 0x000e041601007387 */ /* 0x000fe80000100800 */
        /* <DEDUP_REMOVED lines=27> */
[----:B0-----:R-:W2:Y:S04]  /*38090*/  LDL.LU R29, [R1+0xdc8] ;  /* 0x000dc800011d7983 */ /* 0x001ea80000300800 */
[----:B------:R-:W2:Y:S04]  /*380a0*/  LDL.LU R23, [R1+0xe40] ;  /* 0x000e400001177983 */ /* 0x000ea80000300800 */
[----:B------:R-:W2:Y:S04]  /*380b0*/  LDL.LU R22, [R1+0xdc0] ;  /* 0x000dc00001167983 */ /* 0x000ea80000300800 */
[----:B------:R0:W-:Y:S04]  /*380c0*/  STL [R1+0xe00], R0 ;  /* 0x000e000001007387 */ /* 0x0001e80000100800 */
[----:B0-----:R-:W2:Y:S01]  /*380d0*/  LDL.LU R0, [R1+0xe48] ;  /* 0x000e480001007983 */ /* 0x001ea20000300800 */
[----:B---3--:R-:W-:-:S05]  /*380e0*/  IADD3.X R20, PT, PT, R20, UR12, RZ, P2, !PT ;  /* 0x0000000c14147c10 */ /* 0x008fca00097fe4ff */
[----:B------:R0:W-:Y:S04]  /*380f0*/  STL [R1+0x994], R20 ;  /* 0x0009941401007387 */ /* 0x0001e80000100800 */
[----:B0-----:R-:W3:Y:S01]  /*38100*/  LDL.LU R20, [R1+0x1240] ;  /* 0x0012400001147983 */ /* 0x001ee20000300800 */
[----:B------:R-:W-:-:S04]  /*38110*/  UIADD3 UR4, UPT, UPT, UR8, 0x7f, URZ ;  /* 0x0000007f08047890 */ /* 0x000fc8000fffe0ff */
[----:B------:R-:W-:-:S04]  /*38120*/  USHF.R.S32.HI UR5, URZ, 0x1f, UR4 ;  /* 0x0000001fff057899 */ /* 0x000fc80008011404 */
[----:B------:R-:W-:Y:S02]  /*38130*/  ULEA.HI UR5, UR5, UR4, URZ, 0x7 ;  /* 0x0000000405057291 */ /* 0x000fe4000f8f38ff */
[----:B------:R-:W-:-:S06]  /*38140*/  USHF.R.S32.HI UR4, URZ, 0x1f, UR13 ;  /* 0x0000001fff047899 */ /* 0x000fcc000801140d */
[----:B----4-:R-:W-:Y:S02]  /*38150*/  IADD3.X R12, PT, PT, R12, UR4, RZ, P6, !PT ;  /* 0x000000040c0c7c10 */ /* 0x010fe4000b7fe4ff */
[----:B-----5:R-:W-:Y:S02]  /*38160*/  IADD3 R13, P6, PT, R13, UR13, RZ ;  /* 0x0000000d0d0d7c10 */ /* 0x020fe4000ffde0ff */
        /* <DEDUP_REMOVED lines=53> */
[----:B------:R-:W-:-:S03]  /*384c0*/  IADD3.X R22, PT, PT, R22, UR4, RZ, P2, !PT ;  /* 0x0000000416167c10 */ /* 0x000fc600097fe4ff */
[----:B------:R-:W-:Y:S01]  /*384d0*/  STL [R1+0xe40], R23 ;  /* 0x000e401701007387 */ /* 0x000fe20000100800 */
[----:B------:R-:W-:-:S03]  /*384e0*/  IADD3 R0, P2, PT, R0, UR13, RZ ;  /* 0x0000000d00007c10 */ /* 0x000fc6000ff5e0ff */
        /* <DEDUP_REMOVED lines=28> */
[----:B0-----:R-:W2:Y:S04]  /*386b0*/  LDL.LU R0, [R1+0xe4c] ;  /* 0x000e4c0001007983 */ /* 0x001ea80000300800 */
[----:B------:R-:W2:Y:S04]  /*386c0*/  LDL.LU R28, [R1+0xeb8] ;  /* 0x000eb800011c7983 */ /* 0x000ea80000300800 */
[----:B------:R-:W2:Y:S04]  /*386d0*/  LDL.LU R23, [R1+0xe54] ;  /* 0x000e540001177983 */ /* 0x000ea80000300800 */
        /* <DEDUP_REMOVED lines=27> */
[----:B------:R-:W-:-:S02]  /*38890*/  IADD3 R28, P2, PT, R28, UR13, RZ ;  /* 0x0000000d1c1c7c10 */ /* 0x000fc4000ff5e0ff */
        /* <DEDUP_REMOVED lines=30> */
[----:B------:R-:W-:Y:S04]  /*38a80*/  STL [R1+0xeb8], R28 ;  /* 0x000eb81c01007387 */ /* 0x000fe80000100800 */
[----:B------:R-:W3:Y:S01]  /*38a90*/  LDL.LU R20, [R1+0xed0] ;  /* 0x000ed00001147983 */ /* 0x000ee20000300800 */
[----:B------:R-:W-:-:S02]  /*38aa0*/  IADD3.X R23, PT, PT, R23, UR4, RZ, P6, !PT ;  /* 0x0000000417177c10 */ /* 0x000fc4000b7fe4ff */
[----:B------:R-:W-:-:S03]  /*38ab0*/  IADD3 R22, P6, PT, R22, UR13, RZ ;  /* 0x0000000d16167c10 */ /* 0x000fc6000ffde0ff */
[----:B------:R-:W-:Y:S01]  /*38ac0*/  STL [R1+0xe54], R23 ;  /* 0x000e541701007387 */ /* 0x000fe20000100800 */
[----:B------:R-:W-:-:S03]  /*38ad0*/  IADD3.X R29, PT, PT, R29, UR4, RZ, P5, !PT ;  /* 0x000000041d1d7c10 */ /* 0x000fc6000affe4ff */
[----:B---3--:R0:W-:Y:S04]  /*38ae0*/  STL [R1+0x1238], R20 ;  /* 0x0012381401007387 */ /* 0x0081e80000100800 */
[----:B------:R-:W-:Y:S04]  /*38af0*/  STL [R1+0xec0], R22 ;  /* 0x000ec01601007387 */ /* 0x000fe80000100800 */
[----:B0-----:R-:W3:Y:S04]  /*38b00*/  LDL.LU R20, [R1+0xe64] ;  /* 0x000e640001147983 */ /* 0x001ee80000300800 */
[----:B------:R0:W-:Y:S04]  /*38b10*/  STL [R1+0xe5c], R29 ;  /* 0x000e5c1d01007387 */ /* 0x0001e80000100800 */
[----:B------:R-:W4:Y:S04]  /*38b20*/  LDL.LU R12, [R1+0xe6c] ;  /* 0x000e6c00010c7983 */ /* 0x000f280000300800 */
[----:B------:R-:W5:Y:S04]  /*38b30*/  LDL.LU R13, [R1+0xed8] ;  /* 0x000ed800010d7983 */ /* 0x000f680000300800 */
        /* <DEDUP_REMOVED lines=21> */
[----:B0-----:R-:W2:Y:S04]  /*38c90*/  LDL.LU R29, [R1+0xec4] ;  /* 0x000ec400011d7983 */ /* 0x001ea80000300800 */
[----:B------:R-:W2:Y:S04]  /*38ca0*/  LDL.LU R21, [R1+0xf30] ;  /* 0x000f300001157983 */ /* 0x000ea80000300800 */
[----:B------:R-:W2:Y:S04]  /*38cb0*/  LDL.LU R28, [R1+0xecc] ;  /* 0x000ecc00011c7983 */ /* 0x000ea80000300800 */
[----:B------:R-:W2:Y:S04]  /*38cc0*/  LDL.LU R23, [R1+0xf38] ;  /* 0x000f380001177983 */ /* 0x000ea80000300800 */
[----:B------:R0:W-:Y:S04]  /*38cd0*/  STL [R1+0xec8], R0 ;  /* 0x000ec80001007387 */ /* 0x0001e80000100800 */
[----:B------:R-:W2:Y:S04]  /*38ce0*/  LDL.LU R22, [R1+0xed4] ;  /* 0x000ed40001167983 */ /* 0x000ea80000300800 */
        /* <DEDUP_REMOVED lines=26> */
[----:B------:R-:W-:Y:S02]  /*38e90*/  IADD3.X R28, PT, PT, R28, UR4, RZ, P5, !PT ;  /* 0x000000041c1c7c10 */ /* 0x000fe4000affe4ff */
        /* <DEDUP_REMOVED lines=29> */
[----:B------:R-:W-:Y:S04]  /*39070*/  STL [R1+0xecc], R28 ;  /* 0x000ecc1c01007387 */ /* 0x000fe80000100800 */
[----:B------:R-:W3:Y:S01]  /*39080*/  LDL.LU R20, [R1+0xee4] ;  /* 0x000ee40001147983 */ /* 0x000ee20000300800 */
[----:B------:R-:W-:-:S02]  /*39090*/  IADD3 R23, P5, PT, R23, UR13, RZ ;  /* 0x0000000d17177c10 */ /* 0x000fc4000ffbe0ff */
[----:B------:R-:W-:-:S03]  /*390a0*/  IADD3.X R22, PT, PT, R22, UR4, RZ, P1, !PT ;  /* 0x0000000416167c10 */ /* 0x000fc60008ffe4ff */
[----:B------:R-:W-:Y:S01]  /*390b0*/  STL [R1+0xf38], R23 ;  /* 0x000f381701007387 */ /* 0x000fe20000100800 */
[----:B------:R-:W-:-:S03]  /*390c0*/  IADD3 R0, P1, PT, R0, UR13, RZ ;  /* 0x0000000d00007c10 */ /* 0x000fc6000ff3e0ff */
[----:B---3--:R0:W-:Y:S04]  /*390d0*/  STL [R1+0x1234], R20 ;  /* 0x0012341401007387 */ /* 0x0081e80000100800 */
[----:B------:R1:W-:Y:S04]  /*390e0*/  STL [R1+0xed4], R22 ;  /* 0x000ed41601007387 */ /* 0x0003e80000100800 */
        /* <DEDUP_REMOVED lines=26> */
[----:B------:R-:W2:Y:S04]  /*39290*/  LDL.LU R28, [R1+0xf4c] ;  /* 0x000f4c00011c7983 */ /* 0x000ea80000300800 */
[----:B------:R-:W2:Y:S04]  /*392a0*/  LDL.LU R23, [R1+0xf54] ;  /* 0x000f540001177983 */ /* 0x000ea80000300800 */
[----:B------:R0:W-:Y:S04]  /*392b0*/  STL [R1+0xedc], R29 ;  /* 0x000edc1d01007387 */ /* 0x0001e80000100800 */
[----:B-1----:R-:W2:Y:S04]  /*392c0*/  LDL.LU R22, [R1+0xf5c] ;  /* 0x000f5c0001167983 */ /* 0x002ea80000300800 */
[----:B0-----:R-:W2:Y:S04]  /*392d0*/  LDL.LU R0, [R1+0xf64] ;  /* 0x000f640001007983 */ /* 0x001ea80000300800 */
[----:B------:R-:W2:Y:S01]  /*392e0*/  LDL.LU R29, [R1+0xf6c] ;  /* 0x000f6c00011d7983 */ /* 0x000ea20000300800 */
        /* <DEDUP_REMOVED lines=17> */
[----:B---3--:R-:W-:-:S05]  /*39400*/  IADD3.X R20, PT, PT, R20, UR4, RZ, P4, !PT ;  /* 0x0000000414147c10 */ /* 0x008fca000a7fe4ff */
[----:B------:R0:W-:Y:S04]  /*39410*/  STL [R1+0xee4], R20 ;  /* 0x000ee41401007387 */ /* 0x0001e80000100800 */
[----:B0-----:R-:W3:Y:S01]  /*39420*/  LDL.LU R20, [R1+0x1230] ;  /* 0x0012300001147983 */ /* 0x001ee20000300800 */
[----:B------:R-:W-:-:S05]  /*39430*/  IADD3 R12, P4, PT, R12, UR13, RZ ;  /* 0x0000000d0c0c7c10 */ /* 0x000fca000ff9e0ff */
[----:B------:R0:W-:Y:S04]  /*39440*/  STL [R1+0xf50], R12 ;  /* 0x000f500c01007387 */ /* 0x0001e80000100800 */
[----:B------:R0:W-:Y:S04]  /*39450*/  STL [R1+0xeec], R13 ;  /* 0x000eec0d01007387 */ /* 0x0001e80000100800 */
[----:B------:R0:W-:Y:S04]  /*39460*/  STL [R1+0xf58], R14 ;  /* 0x000f580e01007387 */ /* 0x0001e80000100800 */
[----:B------:R0:W-:Y:S04]  /*39470*/  STL [R1+0xef4], R15 ;  /* 0x000ef40f01007387 */ /* 0x0001e80000100800 */
[----:B------:R0:W-:Y:S04]  /*39480*/  STL [R1+0xf60], R2 ;  /* 0x000f600201007387 */ /* 0x0001e80000100800 */
[----:B------:R0:W-:Y:S04]  /*39490*/  STL [R1+0xefc], R3 ;  /* 0x000efc0301007387 */ /* 0x0001e80000100800 */
[----:B------:R0:W-:Y:S04]  /*394a0*/  STL [R1+0xf68], R24 ;  /* 0x000f681801007387 */ /* 0x0001e80000100800 */
[----:B------:R0:W-:Y:S04]  /*394b0*/  STL [R1+0xf04], R25 ;  /* 0x000f041901007387 */ /* 0x0001e80000100800 */
[----:B------:R0:W-:Y:S01]  /*394c0*/  STL [R1+0xf70], R26 ;  /* 0x000f701a01007387 */ /* 0x0001e20000100800 */
[----:B------:R-:W-:-:S03]  /*394d0*/  IADD3.X R7, PT, PT, R7, UR4, RZ, P4, !PT ;  /* 0x0000000407077c10 */ /* 0x000fc6000a7fe4ff */
[----:B------:R0:W-:Y:S01]  /*394e0*/  STL [R1+0xf0c], R27 ;  /* 0x000f0c1b01007387 */ /* 0x0001e20000100800 */
[----:B------:R-:W-:-:S03]  /*394f0*/  IADD3 R8, P4, PT, R8, UR13, RZ ;  /* 0x0000000d08087c10 */ /* 0x000fc6000ff9e0ff */
[----:B------:R0:W-:Y:S04]  /*39500*/  STL [R1+0xf88], R4 ;  /* 0x000f880401007387 */ /* 0x0001e80000100800 */
[----:B------:R0:W-:Y:S04]  /*39510*/  STL [R1+0xf14], R5 ;  /* 0x000f140501007387 */ /* 0x0001e80000100800 */
[----:B------:R0:W-:Y:S01]  /*39520*/  STL [R1+0xf84], R6 ;  /* 0x000f840601007387 */ /* 0x0001e20000100800 */
[----:B------:R-:W-:-:S03]  /*39530*/  IADD3.X R11, PT, PT, R11, UR4, RZ, P2, !PT ;  /* 0x000000040b0b7c10 */ /* 0x000fc600097fe4ff */
[----:B------:R0:W-:Y:S01]  /*39540*/  STL [R1+0xf1c], R7 ;  /* 0x000f1c0701007387 */ /* 0x0001e20000100800 */
[----:B------:R-:W-:-:S03]  /*39550*/  IADD3 R16, P2, PT, R16, UR13, RZ ;  /* 0x0000000d10107c10 */ /* 0x000fc6000ff5e0ff */
[----:B------:R0:W-:Y:S01]  /*39560*/  STL [R1+0xf80], R8 ;  /* 0x000f800801007387 */ /* 0x0001e20000100800 */
[----:B------:R-:W-:-:S03]  /*39570*/  IADD3.X R17, PT, PT, R17, UR4, RZ, P6, !PT ;  /* 0x0000000411117c10 */ /* 0x000fc6000b7fe4ff */
[----:B------:R0:W-:Y:S01]  /*39580*/  STL [R1+0xf24], R9 ;  /* 0x000f240901007387 */ /* 0x0001e20000100800 */
[----:B------:R-:W-:-:S03]  /*39590*/  IADD3 R18, P6, PT, R18, UR13, RZ ;  /* 0x0000000d12127c10 */ /* 0x000fc6000ffde0ff */
[----:B------:R0:W-:Y:S01]  /*395a0*/  STL [R1+0xf7c], R10 ;  /* 0x000f7c0a01007387 */ /* 0x0001e20000100800 */
[----:B--2---:R-:W-:-:S03]  /*395b0*/  IADD3.X R19, PT, PT, R19, UR4, RZ, P5, !PT ;  /* 0x0000000413137c10 */ /* 0x004fc6000affe4ff */
[----:B------:R0:W-:Y:S01]  /*395c0*/  STL [R1+0xf2c], R11 ;  /* 0x000f2c0b01007387 */ /* 0x0001e20000100800 */
[----:B------:R-:W-:-:S03]  /*395d0*/  IADD3.X R21, PT, PT, R21, UR4, RZ, P1, !PT ;  /* 0x0000000415157c10 */ /* 0x000fc60008ffe4ff */
        /* <DEDUP_REMOVED lines=10> */
[----:B------:R0:W-:Y:S04]  /*39680*/  STL [R1+0xf4c], R28 ;  /* 0x000f4c1c01007387 */ /* 0x0001e80000100800 */
[----:B------:R0:W-:Y:S04]  /*39690*/  STL [R1+0xf54], R23 ;  /* 0x000f541701007387 */ /* 0x0001e80000100800 */
[----:B------:R0:W-:Y:S01]  /*396a0*/  STL [R1+0xf6c], R29 ;  /* 0x000f6c1d01007387 */ /* 0x0001e20000100800 */
[----:B------:R-:W-:-:S03]  /*396b0*/  USHF.R.S32.HI UR5, URZ, 0x7, UR5 ;  /* 0x00000007ff057899 */ /* 0x000fc60008011405 */
[----:B------:R0:W-:Y:S04]  /*396c0*/  STL [R1+0xf5c], R22 ;  /* 0x000f5c1601007387 */ /* 0x0001e80000100800 */
[----:B------:R0:W-:Y:S01]  /*396d0*/  STL [R1+0xf64], R0 ;  /* 0x000f640001007387 */ /* 0x0001e20000100800 */
[----:B---3--:R-:W-:-:S13]  /*396e0*/  ISETP.NE.U32.AND P5, PT, R20, UR5, PT ;  /* 0x0000000514007c0c */ /* 0x008fda000bfa5070 */
[----:B0-----:R-:W-:Y:S05]  /*396f0*/  @P5 BRA `(.L_x_1) ;  /* 0xfffffd1800045947 */ /* 0x001fea000383ffff */
.L_x_0:
[----:B------:R-:W2:Y:S01]  /*39700*/  LDL.LU R29, [R1+0x3dc] ;  /* 0x0003dc00011d7983 */ /* 0x000ea20000300800 */
[----:B------:R-:W0:Y:S01]  /*39710*/  S2UR UR5, SR_CgaCtaId ;  /* 0x00000000000579c3 */ /* 0x000e220000008800 */
[----:B------:R-:W1:Y:S01]  /*39720*/  LDCU.64 UR14, c[0x0][0x398] ;  /* 0x00007300ff0e77ac */ /* 0x000e620008000a00 */
[----:B------:R-:W4:Y:S01]  /*39730*/  LDCU UR11, c[0x0][0x39c] ;  /* 0x00007380ff0b77ac */ /* 0x000f220008000800 */
[----:B------:R-:W-:Y:S01]  /*39740*/  UMOV UR4, 0x400 ;  /* 0x0000040000047882 */ /* 0x000fe20000000000 */
[----:B------:R-:W5:Y:S01]  /*39750*/  LDCU UR12, c[0x0][0x39c] ;  /* 0x00007380ff0c77ac */ /* 0x000f620008000800 */
[----:B------:R-:W3:Y:S01]  /*39760*/  LDCU UR13, c[0x0][0x39c] ;  /* 0x00007380ff0d77ac */ /* 0x000ee20008000800 */
[----:B------:R-:W0:Y:S02]  /*39770*/  LDCU UR16, c[0x0][0x39c] ;  /* 0x00007380ff1077ac */ /* 0x000e240008000800 */
[----:B------:R-:W-:Y:S06]  /*39780*/  BAR.SYNC.DEFER_BLOCKING 0x0 ;  /* 0x0000000000007b1d */ /* 0x000fec0000010000 */
[----:B--2---:R2:W-:Y:S04]  /*39790*/  STL [R1+0x1428], R29 ;  /* 0x0014281d01007387 */ /* 0x0045e80000100800 */
[----:B--2---:R-:W2:Y:S04]  /*397a0*/  LDL.LU R29, [R1+0x3d4] ;  /* 0x0003d400011d7983 */ /* 0x004ea80000300800 */
        /* <DEDUP_REMOVED lines=8> */
[----:B------:R-:W2:Y:S04]  /*39830*/  LDL.LU R28, [R1+0x4c0] ;  /* 0x0004c000011c7983 */ /* 0x000ea80000300800 */
        /* <DEDUP_REMOVED lines=25> */
[----:B---3--:R-:W3:Y:S04]  /*399d0*/  LDL.LU R14, [R1+0x5f8] ;  /* 0x0005f800010e7983 */ /* 0x008ee80000300800 */
        /* <DEDUP_REMOVED lines=13> */
[----:B--2---:R-:W-:-:S03]  /*39ab0*/  F2FP.SATFINITE.E5M2.F32.PACK_AB_MERGE_C R29, R29, R28, RZ ;  /* 0x0000001c1d1d723e */ /* 0x004fc600048060ff */
[----:B------:R-:W2:Y:S04]  /*39ac0*/  LDL.LU R28, [R1+0x144c] ;  /* 0x00144c00011c7983 */ /* 0x000ea80000300800 */
[----:B------:R0:W-:Y:S04]  /*39ad0*/  STL [R1+0x1e4], R29 ;  /* 0x0001e41d01007387 */ /* 0x0001e80000100800 */
[----:B0-----:R-:W2:Y:S02]  /*39ae0*/  LDL.LU R29, [R1+0x1448] ;  /* 0x00144800011d7983 */ /* 0x001ea40000300800 */
[----:B--2---:R-:W-:-:S02]  /*39af0*/  F2FP.SATFINITE.E5M2.F32.PACK_AB_MERGE_C R29, R29, R28, RZ ;  /* 0x0000001c1d1d723e */ /* 0x004fc400048060ff */
        /* <DEDUP_REMOVED lines=16> */
[----:B------:R-:W2:Y:S01]  /*39c00*/  LDL.LU R28, [R1+0x1424] ;  /* 0x00142400011c7983 */ /* 0x000ea20000300800 */
[----:B------:R-:W-:Y:S02]  /*39c10*/  F2FP.SATFINITE.E5M2.F32.PACK_AB_MERGE_C R25, R25, R26, RZ ;  /* 0x0000001a1919723e */ /* 0x000fe400048060ff */
[----:B------:R-:W-:Y:S01]  /*39c20*/  F2FP.SATFINITE.E5M2.F32.PACK_AB_MERGE_C R23, R23, R24, RZ ;  /* 0x000000181717723e */ /* 0x000fe200048060ff */
[----:B------:R-:W-:Y:S01]  /*39c30*/  STL [R1+0x20c], R29 ;  /* 0x00020c1d01007387 */ /* 0x000fe20000100800 */
[----:B------:R-:W-:Y:S02]  /*39c40*/  F2FP.SATFINITE.E5M2.F32.PACK_AB_MERGE_C R21, R21, R22, RZ ;  /* 0x000000161515723e */ /* 0x000fe400048060ff */
[----:B------:R-:W-:Y:S02]  /*39c50*/  F2FP.SATFINITE.E5M2.F32.PACK_AB_MERGE_C R19, R19, R20, RZ ;  /* 0x000000141313723e */ /* 0x000fe400048060ff */
[----:B------:R-:W-:Y:S02]  /*39c60*/  F2FP.SATFINITE.E5M2.F32.PACK_AB_MERGE_C R17, R17, R18, RZ ;  /* 0x000000121111723e */ /* 0x000fe400048060ff */
[----:B------:R-:W-:-:S02]  /*39c70*/  F2FP.SATFINITE.E5M2.F32.PACK_AB_MERGE_C R15, R15, R16, RZ ;  /* 0x000000100f0f723e */ /* 0x000fc400048060ff */
[----:B---3--:R-:W-:Y:S02]  /*39c80*/  F2FP.SATFINITE.E5M2.F32.PACK_AB_MERGE_C R13, R13, R14, RZ ;  /* 0x0000000e0d0d723e */ /* 0x008fe400048060ff */
[----:B------:R-:W-:Y:S02]  /*39c90*/  F2FP.SATFINITE.E5M2.F32.PACK_AB_MERGE_C R11, R11, R12, RZ ;  /* 0x0000000c0b0b723e */ /* 0x000fe400048060ff */
[----:B------:R-:W-:Y:S02]  /*39ca0*/  F2FP.SATFINITE.E5M2.F32.PACK_AB_MERGE_C R9, R9, R10, RZ ;  /* 0x0000000a0909723e */ /* 0x000fe400048060ff */
[----:B------:R-:W-:Y:S02]  /*39cb0*/  F2FP.SATFINITE.E5M2.F32.PACK_AB_MERGE_C R7, R7, R8, RZ ;  /* 0x000000080707723e */ /* 0x000fe400048060ff */
[----:B------:R-:W-:Y:S02]  /*39cc0*/  F2FP.SATFINITE.E5M2.F32.PACK_AB_MERGE_C R5, R5, R6, RZ ;  /* 0x000000060505723e */ /* 0x000fe400048060ff */
[----:B------:R-:W-:-:S02]  /*39cd0*/  F2FP.SATFINITE.E5M2.F32.PACK_AB_MERGE_C R3, R3, R4, RZ ;  /* 0x000000040303723e */ /* 0x000fc400048060ff */
[----:B--2---:R-:W-:-:S05]  /*39ce0*/  F2FP.SATFINITE.E5M2.F32.PACK_AB_MERGE_C R27, R27, R28, RZ ;  /* 0x0000001c1b1b723e */ /* 0x004fca00048060ff */
        /* <DEDUP_REMOVED lines=10> */
[----:B------:R-:W-:Y:S01]  /*39d90*/  STL [R1+0x16c], R7 ;  /* 0x00016c0701007387 */ /* 0x000fe20000100800 */
[----:B0-----:R-:W-:-:S03]  /*39da0*/  F2FP.SATFINITE.E5M2.F32.PACK_AB_MERGE_C R11, R0, R2, RZ ;  /* 0x00000002000b723e */ /* 0x001fc600048060ff */
[----:B------:R-:W-:Y:S04]  /*39db0*/  STL [R1+0x168], R5 ;  /* 0x0001680501007387 */ /* 0x000fe80000100800 */
[----:B------:R-:W2:Y:S04]  /*39dc0*/  LDL.LU R29, [R1+0x2d8] ;  /* 0x0002d800011d7983 */ /* 0x000ea80000300800 */
[----:B------:R-:W-:Y:S04]  /*39dd0*/  STL [R1+0x164], R3 ;  /* 0x0001640301007387 */ /* 0x000fe80000100800 */
        /* <DEDUP_REMOVED lines=34> */
[----:B------:R-:W3:Y:S04]  /*3a000*/  LDL.LU R28, [R1+0x2dc] ;  /* 0x0002dc00011c7983 */ /* 0x000ee80000300800 */
[----:B---3--:R0:W-:Y:S04]  /*3a010*/  STL [R1+0x13a8], R28 ;  /* 0x0013a81c01007387 */ /* 0x0081e80000100800 */
[----:B0-----:R-:W3:Y:S04]  /*3a020*/  LDL.LU R28, [R1+0x2e8] ;  /* 0x0002e800011c7983 */ /* 0x001ee80000300800 */
        /* <DEDUP_REMOVED lines=29> */
[----:B0-----:R-:W2:Y:S04]  /*3a200*/  LDL.LU R28, [R1+0x390] ;  /* 0x00039000011c7983 */ /* 0x001ea80000300800 */
        /* <DEDUP_REMOVED lines=26> */
[----:B------:R0:W-:Y:S04]  /*3a3b0*/  STL [R1+0x12c8], R11 ;  /* 0x0012c80b01007387 */ /* 0x0001e80000100800 */
[----:B0-----:R-:W3:Y:S01]  /*3a3c0*/  LDL.LU R11, [R1+0x2d4] ;  /* 0x0002d400010b7983 */ /* 0x001ee20000300800 */
        /* <DEDUP_REMOVED lines=63> */
[----:B0-----:R-:W3:Y:S02]  /*3a7c0*/  LDL.LU R29, [R1+0x13a4] ;  /* 0x0013a400011d7983 */ /* 0x001ee40000300800 */
[----:B---3--:R-:W-:-:S02]  /*3a7d0*/  F2FP.SATFINITE.E5M2.F32.PACK_AB_MERGE_C R11, R11, R29, RZ ;  /* 0x0000001d0b0b723e */ /* 0x008fc400048060ff */
[----:B------:R-:W2:Y:S01]  /*3a7e0*/  LDL.LU R29, [R1+0x13a0] ;  /* 0x0013a000011d7983 */ /* 0x000ea20000300800 */
[----:B------:R-:W-:Y:S02]  /*3a7f0*/  F2FP.SATFINITE.E5M2.F32.PACK_AB_MERGE_C R26, R26, R27, RZ ;  /* 0x0000001b1a1a723e */ /* 0x000fe400048060ff */
[----:B------:R-:W-:Y:S01]  /*3a800*/  F2FP.SATFINITE.E5M2.F32.PACK_AB_MERGE_C R22, R22, R23, RZ ;  /* 0x000000171616723e */ /* 0x000fe200048060ff */
[----:B------:R0:W-:Y:S01]  /*3a810*/  STL [R1+0x160], R11 ;  /* 0x0001600b01007387 */ /* 0x0001e20000100800 */
[----:B------:R-:W-:Y:S02]  /*3a820*/  F2FP.SATFINITE.E5M2.F32.PACK_AB_MERGE_C R20, R20, R21, RZ ;  /* 0x000000151414723e */ /* 0x000fe400048060ff */
[----:B------:R-:W-:Y:S02]  /*3a830*/  F2FP.SATFINITE.E5M2.F32.PACK_AB_MERGE_C R16, R16, R17, RZ ;  /* 0x000000111010723e */ /* 0x000fe400048060ff */
[----:B------:R-:W-:Y:S02]  /*3a840*/  F2FP.SATFINITE.E5M2.F32.PACK_AB_MERGE_C R14, R14, R15, RZ ;  /* 0x0000000f0e0e723e */ /* 0x000fe400048060ff */
[----:B------:R-:W-:-:S02]  /*3a850*/  F2FP.SATFINITE.E5M2.F32.PACK_AB_MERGE_C R9, R9, R10, RZ ;  /* 0x0000000a0909723e */ /* 0x000fc400048060ff */
[----:B------:R-:W-:Y:S02]  /*3a860*/  F2FP.SATFINITE.E5M2.F32.PACK_AB_MERGE_C R7, R7, R8, RZ ;  /* 0x000000080707723e */ /* 0x000fe400048060ff */
[----:B0-----:R-:W-:Y:S02]  /*3a870*/  F2FP.SATFINITE.E5M2.F32.PACK_AB_MERGE_C R11, R24, R25, RZ ;  /* 0x00000019180b723e */ /* 0x001fe400048060ff */
[----:B------:R-:W-:Y:S02]  /*3a880*/  F2FP.SATFINITE.E5M2.F32.PACK_AB_MERGE_C R5, R5, R6, RZ ;  /* 0x000000060505723e */ /* 0x000fe400048060ff */
[----:B------:R-:W-:Y:S02]  /*3a890*/  F2FP.SATFINITE.E5M2.F32.PACK_AB_MERGE_C R3, R3, R4, RZ ;  /* 0x000000040303723e */ /* 0x000fe400048060ff */
[----:B------:R-:W-:Y:S02]  /*3a8a0*/  F2FP.SATFINITE.E5M2.F32.PACK_AB_MERGE_C R0, R0, R2, RZ ;  /* 0x000000020000723e */ /* 0x000fe400048060ff */
[----:B--2---:R-:W-:-:S05]  /*3a8b0*/  F2FP.SATFINITE.E5M2.F32.PACK_AB_MERGE_C R28, R28, R29, RZ ;  /* 0x0000001d1c1c723e */ /* 0x004fca00048060ff */
[----:B------:R-:W-:Y:S04]  /*3a8c0*/  STL [R1+0x15c], R28 ;  /* 0x00015c1c01007387 */ /* 0x000fe80000100800 */
[----:B------:R-:W-:Y:S04]  /*3a8d0*/  STL [R1+0x158], R26 ;  /* 0x0001581a01007387 */ /* 0x000fe80000100800 */
[----:B------:R0:W-:Y:S04]  /*3a8e0*/  STL [R1+0x154], R11 ;  /* 0x0001540b01007387 */ /* 0x0001e80000100800 */
[----:B------:R-:W-:Y:S04]  /*3a8f0*/  STL [R1+0x1cc], R22 ;  /* 0x0001cc1601007387 */ /* 0x000fe80000100800 */
[----:B------:R-:W-:Y:S01]  /*3a900*/  STL [R1+0x1c8], R20 ;  /* 0x0001c81401007387 */ /* 0x000fe20000100800 */
[----:B0-----:R-:W-:-:S05]  /*3a910*/  F2FP.SATFINITE.E5M2.F32.PACK_AB_MERGE_C R11, R18, R19, RZ ;  /* 0x00000013120b723e */ /* 0x001fca00048060ff */
[----:B------:R0:W-:Y:S04]  /*3a920*/  STL [R1+0x1c4], R11 ;  /* 0x0001c40b01007387 */ /* 0x0001e80000100800 */
[----:B------:R-:W-:Y:S04]  /*3a930*/  STL [R1+0x1c0], R16 ;  /* 0x0001c01001007387 */ /* 0x000fe80000100800 */
[----:B------:R-:W-:Y:S01]  /*3a940*/  STL [R1+0x288], R14 ;  /* 0x0002880e01007387 */ /* 0x000fe20000100800 */
[----:B0-----:R-:W-:-:S05]  /*3a950*/  F2FP.SATFINITE.E5M2.F32.PACK_AB_MERGE_C R11, R12, R13, RZ ;  /* 0x0000000d0c0b723e */ /* 0x001fca00048060ff */
[----:B------:R0:W-:Y:S04]  /*3a960*/  STL [R1+0x284], R11 ;  /* 0x0002840b01007387 */ /* 0x0001e80000100800 */
[----:B------:R-:W-:Y:S04]  /*3a970*/  STL [R1+0x280], R9 ;  /* 0x0002800901007387 */ /* 0x000fe80000100800 */
[----:B------:R-:W-:Y:S04]  /*3a980*/  STL [R1+0x208], R7 ;  /* 0x0002080701007387 */ /* 0x000fe80000100800 */
[----:B------:R-:W-:Y:S04]  /*3a990*/  STL [R1+0xe0], R5 ;  /* 0x0000e00501007387 */ /* 0x000fe80000100800 */
[----:B0-----:R-:W2:Y:S04]  /*3a9a0*/  LDL.LU R11, [R1+0xbc] ;  /* 0x0000bc00010b7983 */ /* 0x001ea80000300800 */
[----:B------:R-:W-:Y:S04]  /*3a9b0*/  STL [R1+0xdc], R3 ;  /* 0x0000dc0301007387 */ /* 0x000fe80000100800 */
[----:B--2---:R0:W-:Y:S04]  /*3a9c0*/  STL [R1+0x1330], R11 ;  /* 0x0013300b01007387 */ /* 0x0041e80000100800 */
[----:B------:R-:W-:Y:S04]  /*3a9d0*/  STL [R1+0xd8], R0 ;  /* 0x0000d80001007387 */ /* 0x000fe80000100800 */
        /* <DEDUP_REMOVED lines=143> */
[----:B---3--:R-:W-:Y:S02]  /*3b2d0*/  F2FP.SATFINITE.E5M2.F32.PACK_AB_MERGE_C R22, R22, R28, RZ ;  /* 0x0000001c1616723e */ /* 0x008fe400048060ff */
[----:B------:R-:W-:Y:S02]  /*3b2e0*/  F2FP.SATFINITE.E5M2.F32.PACK_AB_MERGE_C R20, R20, R21, RZ ;  /* 0x000000151414723e */ /* 0x000fe400048060ff */
[----:B------:R-:W-:Y:S02]  /*3b2f0*/  F2FP.SATFINITE.E5M2.F32.PACK_AB_MERGE_C R16, R16, R17, RZ ;  /* 0x000000111010723e */ /* 0x000fe400048060ff */
[----:B------:R-:W-:Y:S02]  /*3b300*/  F2FP.SATFINITE.E5M2.F32.PACK_AB_MERGE_C R14, R14, R15, RZ ;  /* 0x0000000f0e0e723e */ /* 0x000fe400048060ff */
[----:B------:R-:W-:Y:S02]  /*3b310*/  F2FP.SATFINITE.E5M2.F32.PACK_AB_MERGE_C R9, R9, R10, RZ ;  /* 0x0000000a0909723e */ /* 0x000fe400048060ff */
[----:B------:R-:W-:-:S02]  /*3b320*/  F2FP.SATFINITE.E5M2.F32.PACK_AB_MERGE_C R7, R7, R8, RZ ;  /* 0x000000080707723e */ /* 0x000fc400048060ff */
[----:B------:R-:W-:Y:S02]  /*3b330*/  F2FP.SATFINITE.E5M2.F32.PACK_AB_MERGE_C R5, R5, R6, RZ ;  /* 0x000000060505723e */ /* 0x000fe400048060ff */
[----:B------:R-:W-:Y:S02]  /*3b340*/  F2FP.SATFINITE.E5M2.F32.PACK_AB_MERGE_C R3, R3, R4, RZ ;  /* 0x000000040303723e */ /* 0x000fe400048060ff */
[----:B------:R-:W-:Y:S02]  /*3b350*/  F2FP.SATFINITE.E5M2.F32.PACK_AB_MERGE_C R0, R0, R2, RZ ;  /* 0x000000020000723e */ /* 0x000fe400048060ff */
[----:B--2---:R-:W-:-:S05]  /*3b360*/  F2FP.SATFINITE.E5M2.F32.PACK_AB_MERGE_C R23, R23, R29, RZ ;  /* 0x0000001d1717723e */ /* 0x004fca00048060ff */
[----:B------:R-:W-:Y:S04]  /*3b370*/  STL [R1+0x12b8], R23 ;  /* 0x0012b81701007387 */ /* 0x000fe80000100800 */
[----:B------:R0:W-:Y:S04]  /*3b380*/  STL [R1], R11 ;  /* 0x0000000b01007387 */ /* 0x0001e80000100800 */
[----:B------:R2:W-:Y:S01]  /*3b390*/  STL [R1+0x12bc], R22 ;  /* 0x0012bc1601007387 */ /* 0x0005e20000100800 */
[----:B0-----:R-:W-:Y:S02]  /*3b3a0*/  F2FP.SATFINITE.E5M2.F32.PACK_AB_MERGE_C R11, R26, R27, RZ ;  /* 0x0000001b1a0b723e */ /* 0x001fe400048060ff */
[----:B--2---:R-:W-:-:S03]  /*3b3b0*/  F2FP.SATFINITE.E5M2.F32.PACK_AB_MERGE_C R22, R24, R25, RZ ;  /* 0x000000191816723e */ /* 0x004fc600048060ff */
        /* <DEDUP_REMOVED lines=8> */
[----:B------:R-:W-:Y:S04]  /*3b440*/  STL [R1+0xf8], R11 ;  /* 0x0000f80b01007387 */ /* 0x000fe80000100800 */
[----:B------:R-:W-:Y:S04]  /*3b450*/  STL [R1+0xf4], R9 ;  /* 0x0000f40901007387 */ /* 0x000fe80000100800 */
[----:B------:R-:W-:Y:S04]  /*3b460*/  STL [R1+0x140], R7 ;  /* 0x0001400701007387 */ /* 0x000fe80000100800 */
[----:B------:R-:W-:Y:S04]  /*3b470*/  STL [R1+0x13c], R5 ;  /* 0x00013c0501007387 */ /* 0x000fe80000100800 */
[----:B------:R-:W2:Y:S04]  /*3b480*/  LDL.LU R21, [R1+0xa4] ;  /* 0x0000a40001157983 */ /* 0x000ea80000300800 */
[----:B------:R-:W-:Y:S04]  /*3b490*/  STL [R1+0x138], R3 ;  /* 0x0001380301007387 */ /* 0x000fe80000100800 */
[----:B------:R-:W3:Y:S04]  /*3b4a0*/  LDL.LU R20, [R1+0xac] ;  /* 0x0000ac0001147983 */ /* 0x000ee80000300800 */
[----:B------:R-:W-:Y:S04]  /*3b4b0*/  STL [R1+0x134], R0 ;  /* 0x0001340001007387 */ /* 0x000fe80000100800 */
[----:B---3--:R0:W-:Y:S04]  /*3b4c0*/  STL [R1+0x1328], R20 ;  /* 0x0013281401007387 */ /* 0x0081e80000100800 */
[----:B0-----:R-:W2:Y:S04]  /*3b4d0*/  LDL.LU R20, [R1+0xa0] ;  /* 0x0000a00001147983 */ /* 0x001ea80000300800 */
[----:B------:R-:W3:Y:S04]  /*3b4e0*/  LDL.LU R19, [R1+0x194] ;  /* 0x0001940001137983 */ /* 0x000ee80000300800 */
[----:B---3--:R0:W-:Y:S04]  /*3b4f0*/  STL [R1+0x1324], R19 ;  /* 0x0013241301007387 */ /* 0x0081e80000100800 */
[----:B0-----:R-:W3:Y:S04]  /*3b500*/  LDL.LU R19, [R1+0xa8] ;  /* 0x0000a80001137983 */ /* 0x001ee80000300800 */
[----:B------:R-:W2:Y:S04]  /*3b510*/  LDL.LU R18, [R1+0x19c] ;  /* 0x00019c0001127983 */ /* 0x000ea80000300800 */
[----:B--2---:R0:W-:Y:S04]  /*3b520*/  STL [R1+0x1320], R18 ;  /* 0x0013201201007387 */ /* 0x0041e80000100800 */
[----:B0-----:R-:W2:Y:S04]  /*3b530*/  LDL.LU R18, [R1+0x190] ;  /* 0x0001900001127983 */ /* 0x001ea80000300800 */
[----:B------:R-:W2:Y:S04]  /*3b540*/  LDL.LU R22, [R1+0x2ac] ;  /* 0x0002ac0001167983 */ /* 0x000ea80000300800 */
        /* <DEDUP_REMOVED lines=10> */
[----:B------:R-:W2:Y:S04]  /*3b5f0*/  LDL.LU R23, [R1+0x330] ;  /* 0x0003300001177983 */ /* 0x000ea80000300800 */
[----:B--2---:R0:W-:Y:S04]  /*3b600*/  STL [R1+0x1308], R23 ;  /* 0x0013081701007387 */ /* 0x0041e80000100800 */
[----:B0-----:R-:W2:Y:S04]  /*3b610*/  LDL.LU R23, [R1+0x220] ;  /* 0x0002200001177983 */ /* 0x001ea80000300800 */
[----:B--2---:R0:W-:Y:S04]  /*3b620*/  STL [R1+0x1310], R23 ;  /* 0x0013101701007387 */ /* 0x0041e80000100800 */
[----:B0-----:R-:W2:Y:S01]  /*3b630*/  LDL.LU R23, [R1+0x1a8] ;  /* 0x0001a80001177983 */ /* 0x001ea20000300800 */
[----:B------:R-:W-:-:S03]  /*3b640*/  F2FP.SATFINITE.E5M2.F32.PACK_AB_MERGE_C R21, R21, R20, RZ ;  /* 0x000000141515723e */ /* 0x000fc600048060ff */
[----:B--2---:R0:W-:Y:S04]  /*3b650*/  STL [R1+0x1318], R23 ;  /* 0x0013181701007387 */ /* 0x0041e80000100800 */
        /* <DEDUP_REMOVED lines=25> */
[----:B------:R0:W-:Y:S04]  /*3b7f0*/  STL [R1+0x12c0], R21 ;  /* 0x0012c01501007387 */ /* 0x0001e80000100800 */
[----:B0-----:R-:W2:Y:S01]  /*3b800*/  LDL.LU R21, [R1+0x2a8] ;  /* 0x0002a80001157983 */ /* 0x001ea20000300800 */
[----:B---3--:R-:W-:-:S03]  /*3b810*/  F2FP.SATFINITE.E5M2.F32.PACK_AB_MERGE_C R20, R20, R19, RZ ;  /* 0x000000131414723e */ /* 0x008fc600048060ff */
        /* <DEDUP_REMOVED lines=8> */
[----:B------:R-:W2:Y:S04]  /*3b8a0*/  LDL.LU R22, [R1+0x131c] ;  /* 0x00131c0001167983 */ /* 0x000ea80000300800 */
        /* <DEDUP_REMOVED lines=13> */
[----:B0-----:R-:W3:Y:S01]  /*3b980*/  LDL.LU R22, [R1+0x1304] ;  /* 0x0013040001167983 */ /* 0x001ee20000300800 */
[----:B------:R-:W-:Y:S02]  /*3b990*/  F2FP.SATFINITE.E5M2.F32.PACK_AB_MERGE_C R16, R16, R17, RZ ;  /* 0x000000111010723e */ /* 0x000fe400048060ff */
[----:B------:R-:W-:-:S02]  /*3b9a0*/  F2FP.SATFINITE.E5M2.F32.PACK_AB_MERGE_C R17, R0, R13, RZ ;  /* 0x0000000d0011723e */ /* 0x000fc400048060ff */
[----:B------:R-:W0:Y:S01]  /*3b9b0*/  S2R R0, SR_TID.X ;  /* 0x0000000000007919 */ /* 0x000e220000002100 */
[----:B---3--:R-:W-:Y:S02]  /*3b9c0*/  F2FP.SATFINITE.E5M2.F32.PACK_AB_MERGE_C R18, R18, R22, RZ ;  /* 0x000000161212723e */ /* 0x008fe400048060ff */
[----:B------:R-:W3:Y:S01]  /*3b9d0*/  LDL.LU R22, [R1+0x1300] ;  /* 0x0013000001167983 */ /* 0x000ee20000300800 */
[----:B------:R-:W-:Y:S02]  /*3b9e0*/  F2FP.SATFINITE.E5M2.F32.PACK_AB_MERGE_C R19, R20, R19, RZ ;  /* 0x000000131413723e */ /* 0x000fe400048060ff */
[----:B------:R-:W-:Y:S01]  /*3b9f0*/  F2FP.SATFINITE.E5M2.F32.PACK_AB_MERGE_C R7, R7, R9, RZ ;  /* 0x000000090707723e */ /* 0x000fe200048060ff */
[----:B------:R2:W-:Y:S01]  /*3ba00*/  STL [R1+0xa0], R18 ;  /* 0x0000a01201007387 */ /* 0x0005e20000100800 */
[----:B------:R-:W-:Y:S02]  /*3ba10*/  F2FP.SATFINITE.E5M2.F32.PACK_AB_MERGE_C R6, R6, R8, RZ ;  /* 0x000000080606723e */ /* 0x000fe400048060ff */
[----:B------:R-:W-:Y:S01]  /*3ba20*/  F2FP.SATFINITE.E5M2.F32.PACK_AB_MERGE_C R4, R4, R5, RZ ;  /* 0x000000050404723e */ /* 0x000fe200048060ff */
[----:B------:R0:W-:Y:S01]  /*3ba30*/  STL [R1+0xc0], R19 ;  /* 0x0000c01301007387 */ /* 0x0001e20000100800 */
[----:B--2---:R-:W-:-:S02]  /*3ba40*/  F2FP.SATFINITE.E5M2.F32.PACK_AB_MERGE_C R18, R11, R23, RZ ;  /* 0x000000170b12723e */ /* 0x004fc400048060ff */
[----:B------:R-:W-:Y:S02]  /*3ba50*/  F2FP.SATFINITE.E5M2.F32.PACK_AB_MERGE_C R11, R26, R27, RZ ;  /* 0x0000001b1a0b723e */ /* 0x000fe400048060ff */
[----:B0-----:R-:W-:Y:S02]  /*3ba60*/  F2FP.SATFINITE.E5M2.F32.PACK_AB_MERGE_C R19, R28, R29, RZ ;  /* 0x0000001d1c13723e */ /* 0x001fe400048060ff */
[----:B---3--:R-:W-:-:S05]  /*3ba70*/  F2FP.SATFINITE.E5M2.F32.PACK_AB_MERGE_C R20, R22, R21, RZ ;  /* 0x000000151614723e */ /* 0x008fca00048060ff */
[----:B------:R-:W-:Y:S04]  /*3ba80*/  STL [R1+0xbc], R20 ;  /* 0x0000bc1401007387 */ /* 0x000fe80000100800 */
[----:B------:R0:W-:Y:S04]  /*3ba90*/  STL [R1+0xb8], R18 ;  /* 0x0000b81201007387 */ /* 0x0001e80000100800 */
[----:B------:R-:W-:Y:S04]  /*3baa0*/  STL [R1+0xb4], R19 ;  /* 0x0000b41301007387 */ /* 0x000fe80000100800 */
[----:B------:R2:W-:Y:S01]  /*3bab0*/  STL [R1+0xf0], R11 ;  /* 0x0000f00b01007387 */ /* 0x0005e20000100800 */
[----:B0-----:R-:W-:-:S05]  /*3bac0*/  F2FP.SATFINITE.E5M2.F32.PACK_AB_MERGE_C R18, R24, R25, RZ ;  /* 0x000000191812723e */ /* 0x001fca00048060ff */
[----:B------:R-:W-:Y:S01]  /*3bad0*/  STL [R1+0xec], R18 ;  /* 0x0000ec1201007387 */ /* 0x000fe20000100800 */
[----:B--2---:R-:W-:-:S03]  /*3bae0*/  F2FP.SATFINITE.E5M2.F32.PACK_AB_MERGE_C R11, R14, R15, RZ ;  /* 0x0000000f0e0b723e */ /* 0x004fc600048060ff */
[----:B------:R0:W-:Y:S04]  /*3baf0*/  STL [R1+0xe8], R16 ;  /* 0x0000e81001007387 */ /* 0x0001e80000100800 */
[----:B------:R-:W-:Y:S04]  /*3bb00*/  STL [R1+0x12d4], R17 ;  /* 0x0012d41101007387 */ /* 0x000fe80000100800 */
[----:B------:R-:W-:Y:S01]  /*3bb10*/  STL [R1+0xe4], R11 ;  /* 0x0000e40b01007387 */ /* 0x000fe20000100800 */
[----:B0-----:R-:W-:-:S03]  /*3bb20*/  F2FP.SATFINITE.E5M2.F32.PACK_AB_MERGE_C R16, R10, R12, RZ ;  /* 0x0000000c0a10723e */ /* 0x001fc600048060ff */
[----:B------:R0:W-:Y:S04]  /*3bb30*/  STL [R1+0x12d8], R0 ;  /* 0x0012d80001007387 */ /* 0x0001e80000100800 */
[----:B------:R-:W-:Y:S04]  /*3bb40*/  STL [R1+0x12dc], R16 ;  /* 0x0012dc1001007387 */ /* 0x000fe80000100800 */
[----:B------:R-:W-:Y:S01]  /*3bb50*/  STL [R1+0x12e0], R7 ;  /* 0x0012e00701007387 */ /* 0x000fe20000100800 */
[----:B0-----:R-:W-:-:S03]  /*3bb60*/  F2FP.SATFINITE.E5M2.F32.PACK_AB_MERGE_C R0, R2, R3, RZ ;  /* 0x000000030200723e */ /* 0x001fc600048060ff */
        /* <DEDUP_REMOVED lines=10> */
[----:B---3--:R0:W-:Y:S04]  /*3bc10*/  STL [R1+0x12f8], R27 ;  /* 0x0012f81b01007387 */ /* 0x0081e80000100800 */
[----:B0-----:R-:W3:Y:S04]  /*3bc20*/  LDL.LU R27, [R1+0x1b8] ;  /* 0x0001b800011b7983 */ /* 0x001ee80000300800 */
[----:B------:R-:W2:Y:S04]  /*3bc30*/  LDL.LU R26, [R1+0x320] ;  /* 0x00032000011a7983 */ /* 0x000ea80000300800 */
[----:B--2---:R0:W-:Y:S04]  /*3bc40*/  STL [R1+0x12f4], R26 ;  /* 0x0012f41a01007387 */ /* 0x0041e80000100800 */
[----:B0-----:R-:W2:Y:S04]  /*3bc50*/  LDL.LU R26, [R1+0x230] ;  /* 0x00023000011a7983 */ /* 0x001ea80000300800 */
[----:B------:R-:W2:Y:S04]  /*3bc60*/  LDL.LU R10, [R1+0x324] ;  /* 0x00032400010a7983 */ /* 0x000ea80000300800 */
[----:B------:R-:W2:Y:S04]  /*3bc70*/  LDL.LU R25, [R1+0x328] ;  /* 0x0003280001197983 */ /* 0x000ea80000300800 */
[----:B------:R-:W2:Y:S04]  /*3bc80*/  LDL.LU R8, [R1+0x32c] ;  /* 0x00032c0001087983 */ /* 0x000ea80000300800 */
[----:B------:R-:W2:Y:S04]  /*3bc90*/  LDL.LU R6, [R1+0x378] ;  /* 0x0003780001067983 */ /* 0x000ea80000300800 */
[----:B--2---:R0:W-:Y:S04]  /*3bca0*/  STL [R1+0x12e8], R6 ;  /* 0x0012e80601007387 */ /* 0x0041e80000100800 */
[----:B0-----:R-:W2:Y:S04]  /*3bcb0*/  LDL.LU R6, [R1+0x374] ;  /* 0x0003740001067983 */ /* 0x001ea80000300800 */
[----:B------:R-:W2:Y:S01]  /*3bcc0*/  LDL.LU R7, [R1+0x37c] ;  /* 0x00037c0001077983 */ /* 0x000ea20000300800 */
        /* <DEDUP_REMOVED lines=27> */
[----:B------:R-:W3:Y:S02]  /*3be80*/  LDL.LU R27, [R1+0x12f8] ;  /* 0x0012f800011b7983 */ /* 0x000ee40000300800 */
[----:B---3--:R-:W-:Y:S02]  /*3be90*/  F2FP.SATFINITE.E5M2.F32.PACK_AB_MERGE_C R27, R27, R26, RZ ;  /* 0x0000001a1b1b723e */ /* 0x008fe400048060ff */
[----:B------:R-:W3:Y:S04]  /*3bea0*/  LDL.LU R26, [R1+0x12f4] ;  /* 0x0012f400011a7983 */ /* 0x000ee80000300800 */
[----:B------:R0:W-:Y:S04]  /*3beb0*/  STL [R1+0x1c], R27 ;  /* 0x00001c1b01007387 */ /* 0x0001e80000100800 */
[----:B0-----:R-:W4:Y:S01]  /*3bec0*/  LDL.LU R27, [R1+0x12f0] ;  /* 0x0012f000011b7983 */ /* 0x001f220000300800 */
[----:B------:R-:W-:-:S02]  /*3bed0*/  F2FP.SATFINITE.E5M2.F32.PACK_AB_MERGE_C R8, R8, R25, RZ ;  /* 0x000000190808723e */ /* 0x000fc400048060ff */
[----:B--2---:R-:W-:Y:S02]  /*3bee0*/  F2FP.SATFINITE.E5M2.F32.PACK_AB_MERGE_C R6, R6, R7, RZ ;  /* 0x000000070606723e */ /* 0x004fe400048060ff */
[----:B---3--:R-:W-:Y:S02]  /*3bef0*/  F2FP.SATFINITE.E5M2.F32.PACK_AB_MERGE_C R10, R10, R26, RZ ;  /* 0x0000001a0a0a723e */ /* 0x008fe400048060ff */
[----:B----4-:R-:W-:Y:S02]  /*3bf00*/  F2FP.SATFINITE.E5M2.F32.PACK_AB_MERGE_C R27, R27, R29, RZ ;  /* 0x0000001d1b1b723e */ /* 0x010fe400048060ff */
[----:B------:R-:W2:Y:S04]  /*3bf10*/  LDL.LU R29, [R1+0x40] ;  /* 0x00004000011d7983 */ /* 0x000ea80000300800 */
[----:B------:R0:W-:Y:S04]  /*3bf20*/  STL [R1+0x18], R27 ;  /* 0x0000181b01007387 */ /* 0x0001e80000100800 */
[----:B0-----:R-:W2:Y:S04]  /*3bf30*/  LDL.LU R27, [R1+0x44] ;  /* 0x00004400011b7983 */ /* 0x001ea80000300800 */
[----:B------:R-:W3:Y:S04]  /*3bf40*/  LDL.LU R26, [R1+0x48] ;  /* 0x00004800011a7983 */ /* 0x000ee80000300800 */
[----:B------:R0:W-:Y:S04]  /*3bf50*/  STL [R1+0x14], R10 ;  /* 0x0000140a01007387 */ /* 0x0001e80000100800 */
[----:B0-----:R-:W3:Y:S04]  /*3bf60*/  LDL.LU R10, [R1+0x4c] ;  /* 0x00004c00010a7983 */ /* 0x001ee80000300800 */
[----:B------:R-:W4:Y:S04]  /*3bf70*/  LDL.LU R25, [R1+0x70] ;  /* 0x0000700001197983 */ /* 0x000f280000300800 */
[----:B------:R0:W-:Y:S04]  /*3bf80*/  STL [R1+0x10], R8 ;  /* 0x0000100801007387 */ /* 0x0001e80000100800 */
[----:B0-----:R-:W4:Y:S04]  /*3bf90*/  LDL.LU R8, [R1+0x74] ;  /* 0x0000740001087983 */ /* 0x001f280000300800 */
[----:B------:R-:W2:Y:S04]  /*3bfa0*/  LDL.LU R7, [R1+0x12ec] ;  /* 0x0012ec0001077983 */ /* 0x000ea80000300800 */
[----:B------:R0:W-:Y:S04]  /*3bfb0*/  STL [R1+0x98], R6 ;  /* 0x0000980601007387 */ /* 0x0001e80000100800 */
[----:B0-----:R-:W2:Y:S01]  /*3bfc0*/  LDL.LU R6, [R1+0x12e8] ;  /* 0x0012e80001067983 */ /* 0x001ea20000300800 */
[----:B------:R-:W-:-:S02]  /*3bfd0*/  F2FP.SATFINITE.E5M2.F32.PACK_AB_MERGE_C R0, R0, R16, RZ ;  /* 0x000000100000723e */ /* 0x000fc400048060ff */
[----:B------:R-:W-:Y:S02]  /*3bfe0*/  F2FP.SATFINITE.E5M2.F32.PACK_AB_MERGE_C R24, R24, R20, RZ ;  /* 0x000000141818723e */ /* 0x000fe400048060ff */
        /* <DEDUP_REMOVED lines=8> */
[----:B--2---:R-:W-:Y:S02]  /*3c070*/  F2FP.SATFINITE.E5M2.F32.PACK_AB_MERGE_C R7, R7, R6, RZ ;  /* 0x000000060707723e */ /* 0x004fe400048060ff */
[----:B------:R-:W2:Y:S04]  /*3c080*/  LDL.LU R6, [R1+0x12e4] ;  /* 0x0012e40001067983 */ /* 0x000ea80000300800 */
[----:B------:R0:W-:Y:S04]  /*3c090*/  STL [R1+0x94], R7 ;  /* 0x0000940701007387 */ /* 0x0001e80000100800 */
[----:B0-----:R-:W2:Y:S04]  /*3c0a0*/  LDL.LU R7, [R1+0x12e0] ;  /* 0x0012e00001077983 */ /* 0x001ea80000300800 */
[----:B------:R-:W2:Y:S04]  /*3c0b0*/  LDL.LU R16, [R1+0x12dc] ;  /* 0x0012dc0001107983 */ /* 0x000ea80000300800 */
[----:B------:R0:W-:Y:S04]  /*3c0c0*/  STL [R1+0x90], R0 ;  /* 0x0000900001007387 */ /* 0x0001e80000100800 */
[----:B0-----:R-:W2:Y:S04]  /*3c0d0*/  LDL.LU R0, [R1+0x12d8] ;  /* 0x0012d80001007983 */ /* 0x001ea80000300800 */
[----:B------:R-:W5:Y:S04]  /*3c0e0*/  LDL.LU R20, [R1+0x78] ;  /* 0x0000780001147983 */ /* 0x000f680000300800 */
[----:B------:R0:W-:Y:S04]  /*3c0f0*/  STL [R1+0x8c], R24 ;  /* 0x00008c1801007387 */ /* 0x0001e80000100800 */
[----:B0-----:R-:W5:Y:S04]  /*3c100*/  LDL.LU R24, [R1+0x7c] ;  /* 0x00007c0001187983 */ /* 0x001f680000300800 */
        /* <DEDUP_REMOVED lines=8> */
[----:B------:R-:W-:-:S02]  /*3c190*/  F2FP.SATFINITE.E5M2.F32.PACK_AB_MERGE_C R27, R27, R29, RZ ;  /* 0x0000001d1b1b723e */ /* 0x000fc400048060ff */
[----:B---3--:R-:W-:Y:S01]  /*3c1a0*/  F2FP.SATFINITE.E5M2.F32.PACK_AB_MERGE_C R26, R10, R26, RZ ;  /* 0x0000001a0a1a723e */ /* 0x008fe200048060ff */
[----:B------:R-:W-:Y:S01]  /*3c1b0*/  STL.64 [R1+0x12b0], R14 ;  /* 0x0012b00e01007387 */ /* 0x000fe20000100a00 */
[----:B----4-:R-:W-:-:S03]  /*3c1c0*/  F2FP.SATFINITE.E5M2.F32.PACK_AB_MERGE_C R25, R8, R25, RZ ;  /* 0x000000190819723e */ /* 0x010fc600048060ff */
[----:B------:R0:W-:Y:S04]  /*3c1d0*/  STL.64 [R1+0x12a8], R12 ;  /* 0x0012a80c01007387 */ /* 0x0001e80000100a00 */
[----:B------:R-:W-:Y:S04]  /*3c1e0*/  STL [R1+0x127c], R27 ;  /* 0x00127c1b01007387 */ /* 0x000fe80000100800 */
[----:B0-----:R-:W3:Y:S04]  /*3c1f0*/  LDL.LU R12, [R1+0x348] ;  /* 0x00034800010c7983 */ /* 0x001ee80000300800 */
[----:B------:R-:W3:Y:S04]  /*3c200*/  LDL.LU R10, [R1+0x34c] ;  /* 0x00034c00010a7983 */ /* 0x000ee80000300800 */
[----:B------:R-:W-:Y:S04]  /*3c210*/  STL [R1+0x1280], R26 ;  /* 0x0012801a01007387 */ /* 0x000fe80000100800 */
[----:B------:R0:W-:Y:S04]  /*3c220*/  STL [R1+0x1284], R25 ;  /* 0x0012841901007387 */ /* 0x0001e80000100800 */
[----:B0-----:R-:W4:Y:S01]  /*3c230*/  LDL R25, [R1+0x760] ;  /* 0x0007600001197983 */ /* 0x001f220000100800 */
[----:B------:R-:W-:Y:S01]  /*3c240*/  ULEA UR4, UR5, UR4, 0x18 ;  /* 0x0000000405047291 */ /* 0x000fe2000f8ec0ff */
[----:B------:R-:W0:Y:S01]  /*3c250*/  LDCU UR5, c[0x0][0x39c] ;  /* 0x00007380ff0577ac */ /* 0x000e220008000800 */
[----:B--2---:R-:W-:-:S02]  /*3c260*/  IMAD.SHL.U32 R8, R0, 0x100, RZ ;  /* 0x0000010000087824 */ /* 0x004fc400078e00ff */
[----:B------:R-:W-:Y:S01]  /*3c270*/  IMAD.SHL.U32 R0, R0, 0x40, RZ ;  /* 0x0000004000007824 */ /* 0x000fe200078e00ff */
[----:B-----5:R-:W-:Y:S02]  /*3c280*/  F2FP.SATFINITE.E5M2.F32.PACK_AB_MERGE_C R24, R24, R20, RZ ;  /* 0x000000141818723e */ /* 0x020fe400048060ff */
[----:B------:R-:W1:Y:S04]  /*3c290*/  LDL R20, [R1+0x122c] ;  /* 0x00122c0001147983 */ /* 0x000e680000100800 */
[----:B------:R-:W2:Y:S04]  /*3c2a0*/  LDL.LU R26, [R1+0x1e4] ;  /* 0x0001e400011a7983 */ /* 0x000ea80000300800 */
[----:B------:R-:W5:Y:S04]  /*3c2b0*/  LDL.LU R27, [R1+0x1d0] ;  /* 0x0001d000011b7983 */ /* 0x000f680000300800 */
[----:B------:R-:W5:Y:S04]  /*3c2c0*/  LDL.LU R13, [R1+0x1e0] ;  /* 0x0001e000010d7983 */ /* 0x000f680000300800 */
[----:B------:R-:W2:Y:S04]  /*3c2d0*/  LDL.LU R14, [R1+0x164] ;  /* 0x00016400010e7983 */ /* 0x000ea80000300800 */
[----:B------:R-:W2:Y:S01]  /*3c2e0*/  LDL.LU R29, [R1+0x16c] ;  /* 0x00016c00011d7983 */ /* 0x000ea20000300800 */
[----:B------:R-:W-:-:S03]  /*3c2f0*/  F2FP.SATFINITE.E5M2.F32.PACK_AB_MERGE_C R22, R22, R21, RZ ;  /* 0x000000151616723e */ /* 0x000fc600048060ff */
[----:B------:R-:W2:Y:S04]  /*3c300*/  LDL.LU R15, [R1+0x168] ;  /* 0x00016800010f7983 */ /* 0x000ea80000300800 */
[----:B------:R0:W-:Y:S01]  /*3c310*/  STL [R1+0x1288], R24 ;  /* 0x0012881801007387 */ /* 0x0001e20000100800 */
[----:B------:R-:W-:-:S03]  /*3c320*/  F2FP.SATFINITE.E5M2.F32.PACK_AB_MERGE_C R21, R9, R23, RZ ;  /* 0x000000170915723e */ /* 0x000fc600048060ff */
[----:B0-----:R-:W2:Y:S01]  /*3c330*/  LDL.LU R24, [R1+0x344] ;  /* 0x0003440001187983 */ /* 0x001ea20000300800 */
[----:B------:R-:W-:Y:S02]  /*3c340*/  LOP3.LUT R8, R8, 0x6000, RZ, 0xc0, !PT ;  /* 0x0000600008087812 */ /* 0x000fe400078ec0ff */
[----:B------:R-:W-:Y:S01]  /*3c350*/  LOP3.LUT R0, R0, 0x400, RZ, 0xc0, !PT ;  /* 0x0000040000007812 */ /* 0x000fe200078ec0ff */
[----:B------:R-:W2:Y:S03]  /*3c360*/  LDL.LU R9, [R1+0x340] ;  /* 0x0003400001097983 */ /* 0x000ea60000300800 */
[----:B------:R-:W-:Y:S01]  /*3c370*/  IADD3 R0, PT, PT, R8, UR4, R0 ;  /* 0x0000000408007c10 */ /* 0x000fe2000fffe000 */
[----:B------:R-:W-:Y:S04]  /*3c380*/  STL [R1+0x84], R22 ;  /* 0x0000841601007387 */ /* 0x000fe80000100800 */
[----:B------:R0:W-:Y:S01]  /*3c390*/  STL [R1+0x88], R21 ;  /* 0x0000881501007387 */ /* 0x0001e20000100800 */
[----:B---3--:R-:W-:Y:S01]  /*3c3a0*/  F2FP.SATFINITE.E5M2.F32.PACK_AB_MERGE_C R10, R10, R12, RZ ;  /* 0x0000000c0a0a723e */ /* 0x008fe200048060ff */
[C---:B----4-:R-:W-:Y:S01]  /*3c3b0*/  VIADD R8, R25.reuse, 0x1 ;  /* 0x0000000119087836 */ /* 0x050fe20000000000 */
[----:B-1----:R-:W-:Y:S01]  /*3c3c0*/  ISETP.GE.AND P0, PT, R20, UR14, PT ;  /* 0x0000000e14007c0c */ /* 0x002fe2000bf06270 */
[----:B------:R-:W1:Y:S01]  /*3c3d0*/  LDCU UR14, c[0x0][0x39c] ;  /* 0x00007380ff0e77ac */ /* 0x000e620008000800 */
[----:B------:R-:W3:Y:S02]  /*3c3e0*/  LDL.LU R20, [R1+0x128] ;  /* 0x0001280001147983 */ /* 0x000ee40000300800 */
[----:B------:R-:W-:Y:S01]  /*3c3f0*/  ISETP.LT.AND P2, PT, R8, UR11, !P0 ;  /* 0x0000000b08007c0c */ /* 0x000fe2000c741270 */
[----:B------:R-:W-:Y:S01]  /*3c400*/  VIADD R8, R25, 0x2 ;  /* 0x0000000219087836 */ /* 0x000fe20000000000 */
[----:B0-----:R-:W4:Y:S01]  /*3c410*/  LDL.LU R21, [R1+0x124] ;  /* 0x0001240001157983 */ /* 0x001f220000300800 */
[----:B------:R-:W0:Y:S03]  /*3c420*/  LDCU UR11, c[0x0][0x3b8] ;  /* 0x00007700ff0b77ac */ /* 0x000e260008000800 */
[----:B------:R-:W3:Y:S04]  /*3c430*/  LDL.LU R22, [R1+0xd8] ;  /* 0x0000d80001167983 */ /* 0x000ee80000300800 */
[----:B------:R-:W3:Y:S01]  /*3c440*/  LDL.LU R23, [R1+0xd4] ;  /* 0x0000d40001177983 */ /* 0x000ee20000300800 */
[----:B------:R-:W-:-:S02]  /*3c450*/  ISETP.LT.AND P5, PT, R8, UR12, !P0 ;  /* 0x0000000c08007c0c */ /* 0x000fc4000c7a1270 */
[----:B--2---:R-:W-:Y:S02]  /*3c460*/  F2FP.SATFINITE.E5M2.F32.PACK_AB_MERGE_C R24, R24, R9, RZ ;  /* 0x000000091818723e */ /* 0x004fe400048060ff */
[----:B------:R-:W2:Y:S03]  /*3c470*/  S2R R9, SR_TID.X ;  /* 0x0000000000097919 */ /* 0x000ea60000002100 */
[----:B------:R0:W-:Y:S04]  /*3c480*/  STL [R1+0xc], R24 ;  /* 0x00000c1801007387 */ /* 0x0001e80000100800 */
[----:B0-----:R-:W3:Y:S04]  /*3c490*/  LDL.LU R24, [R1+0x204] ;  /* 0x0002040001187983 */ /* 0x001ee80000300800 */
[----:B------:R-:W3:Y:S04]  /*3c4a0*/  LDL.LU R12, [R1+0x290] ;  /* 0x00029000010c7983 */ /* 0x000ee80000300800 */
[----:B------:R0:W-:Y:S04]  /*3c4b0*/  STL [R1+0x80], R10 ;  /* 0x0000800a01007387 */ /* 0x0001e80000100800 */
[----:B------:R-:W3:Y:S01]  /*3c4c0*/  LDL.LU R8, [R1+0x1d4] ;  /* 0x0001d40001087983 */ /* 0x000ee20000300800 */
[----:B--2---:R-:W-:-:S05]  /*3c4d0*/  IMAD.SHL.U32 R9, R9, 0x10, RZ ;  /* 0x0000001009097824 */ /* 0x004fca00078e00ff */
[----:B------:R-:W-:-:S05]  /*3c4e0*/  LOP3.LUT R9, R9, 0xf0, RZ, 0xc0, !PT ;  /* 0x000000f009097812 */ /* 0x000fca00078ec0ff */
[----:B------:R-:W-:Y:S02]  /*3c4f0*/  IMAD.IADD R0, R9, 0x1, R0 ;  /* 0x0000000109007824 */ /* 0x000fe400078e0200 */
[----:B------:R-:W-:-:S05]  /*3c500*/  VIADD R9, R25, 0x3 ;  /* 0x0000000319097836 */ /* 0x000fca0000000000 */
[----:B------:R-:W-:Y:S01]  /*3c510*/  ISETP.LT.AND P4, PT, R9, UR13, !P0 ;  /* 0x0000000d09007c0c */ /* 0x000fe2000c781270 */
[----:B0-----:R-:W-:Y:S01]  /*3c520*/  VIADD R10, R25, 0x4 ;  /* 0x00000004190a7836 */ /* 0x001fe20000000000 */
[----:B------:R-:W0:Y:S01]  /*3c530*/  S2R R9, SR_TID.X ;  /* 0x0000000000097919 */ /* 0x000e220000002100 */
[----:B------:R-:W-:Y:S01]  /*3c540*/  PRMT R11, R15, 0x5410, R11 ;  /* 0x000054100f0b7816 */ /* 0x000fe2000000000b */
[----:B------:R-:W2:Y:S02]  /*3c550*/  LDCU.64 UR12, c[0x0][0x390] ;  /* 0x00007200ff0c77ac */ /* 0x000ea40008000a00 */
[----:B------:R-:W-:Y:S02]  /*3c560*/  ISETP.LT.AND P1, PT, R10, UR5, !P0 ;  /* 0x000000050a007c0c */ /* 0x000fe4000c721270 */
[----:B------:R-:W-:Y:S01]  /*3c570*/  PRMT R10, R29, 0x5410, R14 ;  /* 0x000054101d0a7816 */ /* 0x000fe2000000000e */
[----:B------:R-:W0:Y:S02]  /*3c580*/  LDCU UR5, c[0x0][0x3b8] ;  /* 0x00007700ff0577ac */ /* 0x000e240008000800 */
[----:B0-----:R-:W-:-:S05]  /*3c590*/  LOP3.LUT R9, R9, 0x180, RZ, 0xc0, !PT ;  /* 0x0000018009097812 */ /* 0x001fca00078ec0ff */
[----:B------:R-:W-:Y:S01]  /*3c5a0*/  IMAD R0, R9, 0x2, R0 ;  /* 0x0000000209007824 */ /* 0x000fe200078e0200 */
[----:B-----5:R-:W-:Y:S02]  /*3c5b0*/  PRMT R9, R13, 0x5410, R27 ;  /* 0x000054100d097816 */ /* 0x020fe4000000001b */
[----:B---3--:R-:W-:Y:S02]  /*3c5c0*/  PRMT R8, R26, 0x5410, R8 ;  /* 0x000054101a087816 */ /* 0x008fe40000000008 */
[----:B------:R-:W3:Y:S04]  /*3c5d0*/  LDL.LU R26, [R1+0x200] ;  /* 0x00020000011a7983 */ /* 0x000ee80000300800 */
[----:B------:R-:W3:Y:S04]  /*3c5e0*/  LDL.LU R29, [R1+0x20c] ;  /* 0x00020c00011d7983 */ /* 0x000ee80000300800 */
[----:B------:R-:W5:Y:S04]  /*3c5f0*/  LDL.LU R27, [R1+0x174] ;  /* 0x00017400011b7983 */ /* 0x000f680000300800 */
[----:B------:R-:W5:Y:S04]  /*3c600*/  LDL.LU R13, [R1+0x184] ;  /* 0x00018400010d7983 */ /* 0x000f680000300800 */
[----:B------:R-:W2:Y:S04]  /*3c610*/  LDL.LU R14, [R1+0x170] ;  /* 0x00017000010e7983 */ /* 0x000ea80000300800 */
[----:B------:R-:W2:Y:S04]  /*3c620*/  LDL.LU R15, [R1+0x17c] ;  /* 0x00017c00010f7983 */ /* 0x000ea80000300800 */
[----:B------:R0:W-:Y:S04]  /*3c630*/  STSM.16.M88.4 [R0], R8 ;  /* 0x0000000800007844 */ /* 0x0001e80000000200 */
[----:B0-----:R-:W2:Y:S04]  /*3c640*/  LDL.LU R8, [R1+0x130] ;  /* 0x0001300001087983 */ /* 0x001ea80000300800 */
[----:B------:R-:W4:Y:S04]  /*3c650*/  LDL.LU R9, [R1+0x12c] ;  /* 0x00012c0001097983 */ /* 0x000f280000300800 */
[----:B------:R-:W3:Y:S04]  /*3c660*/  LDL.LU R10, [R1+0xe0] ;  /* 0x0000e000010a7983 */ /* 0x000ee80000300800 */
[----:B------:R-:W5:Y:S01]  /*3c670*/  LDL.LU R11, [R1+0xdc] ;  /* 0x0000dc00010b7983 */ /* 0x000f620000300800 */
[----:B--2---:R-:W-:-:S03]  /*3c680*/  PRMT R8, R8, 0x5410, R20 ;  /* 0x0000541008087816 */ /* 0x004fc60000000014 */
[----:B------:R-:W2:Y:S01]  /*3c690*/  LDL.LU R20, [R1+0x12c4] ;  /* 0x0012c40001147983 */ /* 0x000ea20000300800 */
[----:B----4-:R-:W-:-:S03]  /*3c6a0*/  PRMT R9, R9, 0x5410, R21 ;  /* 0x0000541009097816 */ /* 0x010fc60000000015 */
[----:B------:R-:W4:Y:S01]  /*3c6b0*/  LDL.LU R21, [R1+0x12c0] ;  /* 0x0012c00001157983 */ /* 0x000f220000300800 */
[----:B---3--:R-:W-:-:S03]  /*3c6c0*/  PRMT R10, R10, 0x5410, R22 ;  /* 0x000054100a0a7816 */ /* 0x008fc60000000016 */
[----:B------:R-:W3:Y:S01]  /*3c6d0*/  LDL.LU R22, [R1+0x12bc] ;  /* 0x0012bc0001167983 */ /* 0x000ee20000300800 */
[----:B-----5:R-:W-:-:S03]  /*3c6e0*/  PRMT R11, R11, 0x5410, R23 ;  /* 0x000054100b0b7816 */ /* 0x020fc60000000017 */
[----:B------:R-:W5:Y:S04]  /*3c6f0*/  LDL.LU R23, [R1+0x12b8] ;  /* 0x0012b80001177983 */ /* 0x000f680000300800 */
[----:B------:R0:W-:Y:S04]  /*3c700*/  STSM.16.M88.4 [R0+0x800], R8 ;  /* 0x0008000800007844 */ /* 0x0001e80000000200 */
[----:B0-----:R-:W5:Y:S04]  /*3c710*/  LDL.LU R10, [R1+0xb0] ;  /* 0x0000b000010a7983 */ /* 0x001f680000300800 */
[----:B------:R-:W3:Y:S01]  /*3c720*/  LDL.LU R11, [R1] ;  /* 0x00000000010b7983 */ /* 0x000ee20000300800 */
[----:B-----5:R-:W-:-:S02]  /*3c730*/  PRMT R8, R10, 0x5410, R23 ;  /* 0x000054100a087816 */ /* 0x020fc40000000017 */
[----:B------:R-:W0:Y:S01]  /*3c740*/  S2R R23, SR_TID.X ;  /* 0x0000000000177919 */ /* 0x000e220000002100 */
[----:B----4-:R-:W-:Y:S02]  /*3c750*/  PRMT R10, R21, 0x5410, R19 ;  /* 0x00005410150a7816 */ /* 0x010fe40000000013 */
[----:B---3--:R-:W-:Y:S02]  /*3c760*/  PRMT R9, R11, 0x5410, R22 ;  /* 0x000054100b097816 */ /* 0x008fe40000000016 */
[----:B--2---:R-:W-:-:S05]  /*3c770*/  PRMT R11, R20, 0x5410, R18 ;  /* 0x00005410140b7816 */ /* 0x004fca0000000012 */
[----:B------:R2:W-:Y:S02]  /*3c780*/  STSM.16.M88.4 [R0+0x1000], R8 ;  /* 0x0010000800007844 */ /* 0x0005e40000000200 */
[----:B--2---:R-:W-:Y:S02]  /*3c790*/  PRMT R8, R17, 0x5410, R7 ;  /* 0x0000541011087816 */ /* 0x004fe40000000007 */
[----:B------:R-:W-:Y:S02]  /*3c7a0*/  PRMT R9, R16, 0x5410, R6 ;  /* 0x0000541010097816 */ /* 0x000fe40000000006 */
[----:B------:R-:W-:Y:S02]  /*3c7b0*/  PRMT R10, R5, 0x5410, R2 ;  /* 0x00005410050a7816 */ /* 0x000fe40000000002 */
[----:B------:R-:W-:-:S05]  /*3c7c0*/  PRMT R11, R3, 0x5410, R4 ;  /* 0x00005410030b7816 */ /* 0x000fca0000000004 */
[----:B------:R2:W-:Y:S01]  /*3c7d0*/  STSM.16.M88.4 [R0+0x1800], R8 ;  /* 0x0018000800007844 */ /* 0x0005e20000000200 */
[----:B0-----:R-:W-:Y:S02]  /*3c7e0*/  LOP3.LUT R2, R23, 0x1ff, RZ, 0xc0, !PT ;  /* 0x000001ff17027812 */ /* 0x001fe400078ec0ff */
[----:B------:R-:W-:Y:S02]  /*3c7f0*/  PRMT R4, R12, 0x5410, R24 ;  /* 0x000054100c047816 */ /* 0x000fe40000000018 */
[----:B------:R-:W-:Y:S01]  /*3c800*/  LEA R12, R2, UR4, 0x4 ;  /* 0x00000004020c7c11 */ /* 0x000fe2000f8e20ff */
[----:B------:R-:W-:Y:S01]  /*3c810*/  BAR.SYNC.DEFER_BLOCKING 0x0 ;  /* 0x0000000000007b1d */ /* 0x000fe20000010000 */
[----:B------:R-:W-:Y:S02]  /*3c820*/  PRMT R5, R29, 0x5410, R26 ;  /* 0x000054101d057816 */ /* 0x000fe4000000001a */
[----:B------:R-:W-:Y:S02]  /*3c830*/  PRMT R6, R13, 0x5410, R27 ;  /* 0x000054100d067816 */ /* 0x000fe4000000001b */
[----:B------:R-:W-:Y:S01]  /*3c840*/  PRMT R7, R15, 0x5410, R14 ;  /* 0x000054100f077816 */ /* 0x000fe2000000000e */
[----:B------:R-:W0:Y:S01]  /*3c850*/  LDCU UR4, c[0x0][0x3b4] ;  /* 0x00007680ff0477ac */ /* 0x000e220008000800 */
[----:B--2---:R-:W2:Y:S04]  /*3c860*/  LDL.LU R8, [R1+0xa4] ;  /* 0x0000a40001087983 */ /* 0x004ea80000300800 */
[----:B------:R-:W2:Y:S04]  /*3c870*/  LDL.LU R9, [R1+0xac] ;  /* 0x0000ac0001097983 */ /* 0x000ea80000300800 */
[----:B------:R-:W3:Y:S04]  /*3c880*/  LDL.LU R10, [R1+0xa0] ;  /* 0x0000a000010a7983 */ /* 0x000ee80000300800 */
[----:B------:R-:W3:Y:S04]  /*3c890*/  LDL.LU R11, [R1+0xa8] ;  /* 0x0000a800010b7983 */ /* 0x000ee80000300800 */
[----:B------:R-:W4:Y:S04]  /*3c8a0*/  LDS.128 R20, [R12] ;  /* 0x000000000c147984 */ /* 0x000f280000000c00 */
[----:B------:R-:W5:Y:S04]  /*3c8b0*/  LDS.128 R16, [R12+0x2000] ;  /* 0x002000000c107984 */ /* 0x000f680000000c00 */
[----:B------:R-:W2:Y:S04]  /*3c8c0*/  LDL.LU R2, [R1+0xcc] ;  /* 0x0000cc0001027983 */ /* 0x000ea80000300800 */
[----:B------:R-:W2:Y:S04]  /*3c8d0*/  LDL.LU R29, [R1+0x158] ;  /* 0x00015800011d7983 */ /* 0x000ea80000300800 */
[----:B------:R-:W-:Y:S04]  /*3c8e0*/  STL [R1], R12 ;  /* 0x0000000c01007387 */ /* 0x000fe80000100800 */
[----:B------:R-:W2:Y:S04]  /*3c8f0*/  LDL.LU R3, [R1+0x8] ;  /* 0x0000080001037983 */ /* 0x000ea80000300800 */
[----:B------:R-:W2:Y:S04]  /*3c900*/  LDL.LU R24, [R1+0x4] ;  /* 0x0000040001187983 */ /* 0x000ea80000300800 */
[----:B------:R-:W2:Y:S04]  /*3c910*/  LDL.LU R26, [R1+0x308] ;  /* 0x00030800011a7983 */ /* 0x000ea80000300800 */
[----:B------:R-:W2:Y:S04]  /*3c920*/  LDL.LU R27, [R1+0x310] ;  /* 0x00031000011b7983 */ /* 0x000ea80000300800 */
[----:B----4-:R4:W-:Y:S04]  /*3c930*/  STL [R1+0x125c], R20 ;  /* 0x00125c1401007387 */ /* 0x0109e80000100800 */
[----:B----4-:R-:W4:Y:S04]  /*3c940*/  LDL.LU R20, [R1+0xc4] ;  /* 0x0000c40001147983 */ /* 0x010f280000300800 */
[----:B------:R0:W-:Y:S04]  /*3c950*/  STL [R1+0x1258], R21 ;  /* 0x0012581501007387 */ /* 0x0001e80000100800 */
[----:B0-----:R-:W2:Y:S04]  /*3c960*/  LDL.LU R21, [R1+0xd0] ;  /* 0x0000d00001157983 */ /* 0x001ea80000300800 */
[----:B------:R0:W-:Y:S04]  /*3c970*/  STL [R1+0x1254], R22 ;  /* 0x0012541601007387 */ /* 0x0001e80000100800 */
[----:B0-----:R-:W2:Y:S04]  /*3c980*/  LDL.LU R22, [R1+0xc8] ;  /* 0x0000c80001167983 */ /* 0x001ea80000300800 */
[----:B------:R0:W-:Y:S04]  /*3c990*/  STL [R1+0x1250], R23 ;  /* 0x0012501701007387 */ /* 0x0001e80000100800 */
[----:B0-----:R-:W2:Y:S04]  /*3c9a0*/  LDL.LU R23, [R1+0x11c] ;  /* 0x00011c0001177983 */ /* 0x001ea80000300800 */
[----:B-----5:R0:W-:Y:S04]  /*3c9b0*/  STL [R1+0x1278], R17 ;  /* 0x0012781101007387 */ /* 0x0201e80000100800 */
[----:B0-----:R-:W5:Y:S04]  /*3c9c0*/  LDL R17, [R1] ;  /* 0x0000000001117983 */ /* 0x001f680000100800 */
[----:B------:R0:W-:Y:S04]  /*3c9d0*/  STL [R1+0x1264], R18 ;  /* 0x0012641201007387 */ /* 0x0001e80000100800 */
[----:B0-----:R-:W2:Y:S04]  /*3c9e0*/  LDL.LU R18, [R1+0x114] ;  /* 0x0001140001127983 */ /* 0x001ea80000300800 */
[----:B------:R0:W-:Y:S04]  /*3c9f0*/  STL [R1+0x1260], R19 ;  /* 0x0012601301007387 */ /* 0x0001e80000100800 */
[----:B0-----:R-:W2:Y:S04]  /*3ca00*/  LDL.LU R19, [R1+0x120] ;  /* 0x0001200001137983 */ /* 0x001ea80000300800 */
[----:B-----5:R-:W0:Y:S04]  /*3ca10*/  LDS.128 R12, [R17+0x4000] ;  /* 0x00400000110c7984 */ /* 0x020e280000000c00 */
[----:B0-----:R-:W-:Y:S04]  /*3ca20*/  STL.64 [R1+0x20], R12 ;  /* 0x0000200c01007387 */ /* 0x001fe80000100a00 */
[----:B------:R-:W-:Y:S04]  /*3ca30*/  STL.64 [R1+0x28], R14 ;  /* 0x0000280e01007387 */ /* 0x000fe80000100a00 */
[----:B------:R-:W0:Y:S01]  /*3ca40*/  LDS.128 R12, [R17+0x6000] ;  /* 0x00600000110c7984 */ /* 0x000e220000000c00 */
[----:B------:R-:W-:Y:S06]  /*3ca50*/  BAR.SYNC.DEFER_BLOCKING 0x0 ;  /* 0x0000000000007b1d */ /* 0x000fec0000010000 */
[----:B------:R-:W-:Y:S04]  /*3ca60*/  STSM.16.M88.4 [R0], R4 ;  /* 0x0000000400007844 */ /* 0x000fe80000000200 */
[----:B0-----:R-:W-:Y:S04]  /*3ca70*/  STL.64 [R1+0x30], R12 ;  /* 0x0000300c01007387 */ /* 0x001fe80000100a00 */
[----:B------:R0:W-:Y:S04]  /*3ca80*/  STL.64 [R1+0x38], R14 ;  /* 0x0000380e01007387 */ /* 0x0001e80000100a00 */
[----:B0-----:R-:W5:Y:S04]  /*3ca90*/  LDL.LU.64 R14, [R1+0x12b0] ;  /* 0x0012b000010e7983 */ /* 0x001f680000300a00 */
[----:B------:R-:W5:Y:S04]  /*3caa0*/  LDL.LU.64 R12, [R1+0x12a8] ;  /* 0x0012a800010c7983 */ /* 0x000f680000300a00 */
[----:B------:R-:W2:Y:S04]  /*3cab0*/  LDL.LU R4, [R1+0x160] ;  /* 0x0001600001047983 */ /* 0x000ea80000300800 */
[----:B------:R-:W3:Y:S04]  /*3cac0*/  LDL.LU R5, [R1+0x154] ;  /* 0x0001540001057983 */ /* 0x000ee80000300800 */
[----:B------:R-:W3:Y:S04]  /*3cad0*/  LDL.LU R6, [R1+0x15c] ;  /* 0x00015c0001067983 */ /* 0x000ee80000300800 */
[----:B------:R-:W4:Y:S01]  /*3cae0*/  LDL.LU R7, [R1+0x118] ;  /* 0x0001180001077983 */ /* 0x000f220000300800 */
[----:B--2---:R-:W-:-:S03]  /*3caf0*/  PRMT R4, R4, 0x5410, R29 ;  /* 0x0000541004047816 */ /* 0x004fc6000000001d */
[----:B------:R-:W2:Y:S01]  /*3cb00*/  LDL.LU R29, [R1+0x12a0] ;  /* 0x0012a000011d7983 */ /* 0x000ea20000300800 */
[----:B---3--:R-:W-:Y:S02]  /*3cb10*/  PRMT R5, R6, 0x5410, R5 ;  /* 0x0000541006057816 */ /* 0x008fe40000000005 */
[----:B----4-:R-:W-:Y:S02]  /*3cb20*/  PRMT R6, R19, 0x5410, R7 ;  /* 0x0000541013067816 */ /* 0x010fe40000000007 */
[----:B------:R-:W-:-:S05]  /*3cb30*/  PRMT R7, R23, 0x5410, R18 ;  /* 0x0000541017077816 */ /* 0x000fca0000000012 */
[----:B------:R0:W-:Y:S02]  /*3cb40*/  STSM.16.M88.4 [R0+0x800], R4 ;  /* 0x0008000400007844 */ /* 0x0001e40000000200 */
[----:B0-----:R-:W-:Y:S02]  /*3cb50*/  PRMT R4, R21, 0x5410, R22 ;  /* 0x0000541015047816 */ /* 0x001fe40000000016 */
[----:B------:R-:W-:Y:S02]  /*3cb60*/  PRMT R5, R2, 0x5410, R20 ;  /* 0x0000541002057816 */ /* 0x000fe40000000014 */
[----:B------:R-:W-:Y:S02]  /*3cb70*/  PRMT R6, R9, 0x5410, R8 ;  /* 0x0000541009067816 */ /* 0x000fe40000000008 */
[----:B------:R-:W-:-:S05]  /*3cb80*/  PRMT R7, R11, 0x5410, R10 ;  /* 0x000054100b077816 */ /* 0x000fca000000000a */
[----:B------:R0:W-:Y:S02]  /*3cb90*/  STSM.16.M88.4 [R0+0x1000], R4 ;  /* 0x0010000400007844 */ /* 0x0001e40000000200 */
[----:B0-----:R-:W-:Y:S02]  /*3cba0*/  PRMT R5, R24, 0x5410, R28 ;  /* 0x0000541018057816 */ /* 0x001fe4000000001c */
[----:B-----5:R-:W-:Y:S02]  /*3cbb0*/  PRMT R6, R15, 0x5410, R13 ;  /* 0x000054100f067816 */ /* 0x020fe4000000000d */
[----:B------:R-:W-:Y:S02]  /*3cbc0*/  PRMT R7, R14, 0x5410, R12 ;  /* 0x000054100e077816 */ /* 0x000fe4000000000c */
[----:B--2---:R-:W-:Y:S01]  /*3cbd0*/  PRMT R4, R3, 0x5410, R29 ;  /* 0x0000541003047816 */ /* 0x004fe2000000001d */
[----:B------:R-:W-:-:S04]  /*3cbe0*/  IMAD.MOV.U32 R3, RZ, RZ, R25 ;  /* 0x000000ffff037224 */ /* 0x000fc800078e0019 */
[----:B------:R0:W-:Y:S04]  /*3cbf0*/  STSM.16.M88.4 [R0+0x1800], R4 ;  /* 0x0018000400007844 */ /* 0x0001e80000000200 */
[----:B0-----:R-:W2:Y:S01]  /*3cc00*/  LDL.LU R5, [R1+0x30c] ;  /* 0x00030c0001057983 */ /* 0x001ea20000300800 */
[----:B------:R-:W-:-:S03]  /*3cc10*/  PRMT R4, R27, 0x5410, R26 ;  /* 0x000054101b047816 */ /* 0x000fc6000000001a */
[----:B------:R-:W3:Y:S04]  /*3cc20*/  LDL.LU R6, [R1+0x1ec] ;  /* 0x0001ec0001067983 */ /* 0x000ee80000300800 */
[----:B------:R-:W4:Y:S04]  /*3cc30*/  LDL.LU R7, [R1+0x1e8] ;  /* 0x0001e80001077983 */ /* 0x000f280000300800 */
[----:B------:R-:W5:Y:S04]  /*3cc40*/  LDL.LU R24, [R1+0x1c4] ;  /* 0x0001c40001187983 */ /* 0x000f680000300800 */
[----:B------:R-:W5:Y:S04]  /*3cc50*/  LDL.LU R25, [R1+0x1c0] ;  /* 0x0001c00001197983 */ /* 0x000f680000300800 */
[----:B------:R-:W2:Y:S04]  /*3cc60*/  LDL.LU R26, [R1+0x148] ;  /* 0x00014800011a7983 */ /* 0x000ea80000300800 */
[----:B------:R-:W2:Y:S01]  /*3cc70*/  LDL.LU R27, [R1+0x144] ;  /* 0x00014400011b7983 */ /* 0x000ea20000300800 */
[----:B------:R-:W-:Y:S06]  /*3cc80*/  BAR.SYNC.DEFER_BLOCKING 0x0 ;  /* 0x0000000000007b1d */ /* 0x000fec0000010000 */
[----:B--2---:R0:W-:Y:S04]  /*3cc90*/  STL.64 [R1+0x1298], R26 ;  /* 0x0012981a01007387 */ /* 0x0041e80000100a00 */
[----:B0-----:R-:W3:Y:S04]  /*3cca0*/  LDL.LU R26, [R1+0x1dc] ;  /* 0x0001dc00011a7983 */ /* 0x001ee80000300800 */
[----:B------:R-:W4:Y:S04]  /*3ccb0*/  LDL.LU R27, [R1+0x1d8] ;  /* 0x0001d800011b7983 */ /* 0x000f280000300800 */
[----:B-----5:R0:W-:Y:S04]  /*3ccc0*/  STL.64 [R1+0x1290], R24 ;  /* 0x0012901801007387 */ /* 0x0201e80000100a00 */
[----:B0-----:R-:W2:Y:S04]  /*3ccd0*/  LDL.LU R25, [R1+0x304] ;  /* 0x0003040001197983 */ /* 0x001ea80000300800 */
        /* <DEDUP_REMOVED lines=17> */
[----:B---3--:R-:W-:-:S02]  /*3cdf0*/  PRMT R6, R6, 0x5410, R26 ;  /* 0x0000541006067816 */ /* 0x008fc4000000001a */
[----:B----4-:R-:W-:Y:S02]  /*3ce00*/  PRMT R7, R7, 0x5410, R27 ;  /* 0x0000541007077816 */ /* 0x010fe4000000001b */
[----:B--2---:R-:W-:Y:S02]  /*3ce10*/  PRMT R5, R5, 0x5410, R25 ;  /* 0x0000541005057816 */ /* 0x004fe40000000019 */
[----:B------:R-:W0:Y:S04]  /*3ce20*/  LDS.128 R24, [R17] ;  /* 0x0000000011187984 */ /* 0x000e280000000c00 */
[----:B0-----:R-:W-:Y:S04]  /*3ce30*/  STL.64 [R1+0x40], R24 ;  /* 0x0000401801007387 */ /* 0x001fe80000100a00 */
[----:B------:R-:W-:Y:S04]  /*3ce40*/  STL.64 [R1+0x48], R26 ;  /* 0x0000481a01007387 */ /* 0x000fe80000100a00 */
[----:B------:R-:W0:Y:S04]  /*3ce50*/  LDS.128 R24, [R17+0x2000] ;  /* 0x0020000011187984 */ /* 0x000e280000000c00 */
[----:B0-----:R-:W-:Y:S04]  /*3ce60*/  STL.64 [R1+0x50], R24 ;  /* 0x0000501801007387 */ /* 0x001fe80000100a00 */
[----:B------:R-:W-:Y:S04]  /*3ce70*/  STL.64 [R1+0x58], R26 ;  /* 0x0000581a01007387 */ /* 0x000fe80000100a00 */
[----:B------:R-:W0:Y:S04]  /*3ce80*/  LDS.128 R24, [R17+0x4000] ;  /* 0x0040000011187984 */ /* 0x000e280000000c00 */
[----:B0-----:R-:W-:Y:S04]  /*3ce90*/  STL.64 [R1+0x60], R24 ;  /* 0x0000601801007387 */ /* 0x001fe80000100a00 */
[----:B------:R-:W-:Y:S04]  /*3cea0*/  STL.64 [R1+0x68], R26 ;  /* 0x0000681a01007387 */ /* 0x000fe80000100a00 */
[----:B------:R-:W0:Y:S01]  /*3ceb0*/  LDS.128 R24, [R17+0x6000] ;  /* 0x0060000011187984 */ /* 0x000e220000000c00 */
[----:B------:R-:W-:Y:S06]  /*3cec0*/  BAR.SYNC.DEFER_BLOCKING 0x0 ;  /* 0x0000000000007b1d */ /* 0x000fec0000010000 */
[----:B------:R-:W-:Y:S04]  /*3ced0*/  STSM.16.M88.4 [R0], R4 ;  /* 0x0000000400007844 */ /* 0x000fe80000000200 */
[----:B0-----:R-:W-:Y:S04]  /*3cee0*/  STL.64 [R1+0x70], R24 ;  /* 0x0000701801007387 */ /* 0x001fe80000100a00 */
[----:B------:R0:W-:Y:S04]  /*3cef0*/  STL.64 [R1+0x78], R26 ;  /* 0x0000781a01007387 */ /* 0x0001e80000100a00 */
[----:B0-----:R-:W2:Y:S04]  /*3cf00*/  LDL.LU.64 R26, [R1+0x1298] ;  /* 0x00129800011a7983 */ /* 0x001ea80000300a00 */
[----:B------:R-:W3:Y:S04]  /*3cf10*/  LDL.LU.64 R24, [R1+0x1290] ;  /* 0x0012900001187983 */ /* 0x000ee80000300a00 */
[----:B------:R-:W3:Y:S04]  /*3cf20*/  LDL.LU R4, [R1+0x1cc] ;  /* 0x0001cc0001047983 */ /* 0x000ee80000300800 */
[----:B------:R-:W4:Y:S04]  /*3cf30*/  LDL.LU R5, [R1+0x1c8] ;  /* 0x0001c80001057983 */ /* 0x000f280000300800 */
[----:B------:R-:W2:Y:S04]  /*3cf40*/  LDL.LU R6, [R1+0x150] ;  /* 0x0001500001067983 */ /* 0x000ea80000300800 */
[----:B------:R-:W5:Y:S01]  /*3cf50*/  LDL.LU R7, [R1+0x14c] ;  /* 0x00014c0001077983 */ /* 0x000f620000300800 */
[----:B---3--:R-:W-:-:S03]  /*3cf60*/  PRMT R4, R4, 0x5410, R24 ;  /* 0x0000541004047816 */ /* 0x008fc60000000018 */
[----:B------:R-:W3:Y:S01]  /*3cf70*/  LDL.LU R24, [R1+0x1288] ;  /* 0x0012880001187983 */ /* 0x000ee20000300800 */
[----:B----4-:R-:W-:-:S03]  /*3cf80*/  PRMT R5, R5, 0x5410, R25 ;  /* 0x0000541005057816 */ /* 0x010fc60000000019 */
[----:B------:R-:W4:Y:S01]  /*3cf90*/  LDL.LU R25, [R1+0x1284] ;  /* 0x0012840001197983 */ /* 0x000f220000300800 */
[----:B--2---:R-:W-:-:S03]  /*3cfa0*/  PRMT R6, R6, 0x5410, R26 ;  /* 0x0000541006067816 */ /* 0x004fc6000000001a */
[----:B------:R-:W3:Y:S01]  /*3cfb0*/  LDL.LU R26, [R1+0x1280] ;  /* 0x00128000011a7983 */ /* 0x000ee20000300800 */
[----:B-----5:R-:W-:-:S03]  /*3cfc0*/  PRMT R7, R7, 0x5410, R27 ;  /* 0x0000541007077816 */ /* 0x020fc6000000001b */
[----:B------:R-:W4:Y:S04]  /*3cfd0*/  LDL.LU R27, [R1+0x127c] ;  /* 0x00127c00011b7983 */ /* 0x000f280000300800 */
[----:B------:R0:W-:Y:S04]  /*3cfe0*/  STSM.16.M88.4 [R0+0x800], R4 ;  /* 0x0008000400007844 */ /* 0x0001e80000000200 */
[----:B0-----:R-:W2:Y:S04]  /*3cff0*/  LDL.LU R5, [R1+0xf8] ;  /* 0x0000f80001057983 */ /* 0x001ea80000300800 */
[----:B------:R-:W2:Y:S04]  /*3d000*/  LDL.LU R6, [R1+0x110] ;  /* 0x0001100001067983 */ /* 0x000ea80000300800 */
[----:B------:R-:W5:Y:S01]  /*3d010*/  LDL.LU R7, [R1+0xf4] ;  /* 0x0000f40001077983 */ /* 0x000f620000300800 */
[----:B--2---:R-:W-:-:S02]  /*3d020*/  PRMT R4, R6, 0x5410, R5 ;  /* 0x0000541006047816 */ /* 0x004fc40000000005 */
[----:B------:R-:W-:Y:S02]  /*3d030*/  PRMT R6, R15, 0x5410, R12 ;  /* 0x000054100f067816 */ /* 0x000fe4000000000c */
[----:B-----5:R-:W-:Y:S02]  /*3d040*/  PRMT R5, R14, 0x5410, R7 ;  /* 0x000054100e057816 */ /* 0x020fe40000000007 */
[----:B------:R-:W-:-:S05]  /*3d050*/  PRMT R7, R28, 0x5410, R13 ;  /* 0x000054101c077816 */ /* 0x000fca000000000d */
[----:B------:R0:W-:Y:S02]  /*3d060*/  STSM.16.M88.4 [R0+0x1000], R4 ;  /* 0x0010000400007844 */ /* 0x0001e40000000200 */
[----:B0-----:R-:W-:Y:S02]  /*3d070*/  PRMT R4, R19, 0x5410, R29 ;  /* 0x0000541013047816 */ /* 0x001fe4000000001d */
[----:B------:R-:W-:Y:S02]  /*3d080*/  PRMT R5, R23, 0x5410, R18 ;  /* 0x0000541017057816 */ /* 0x000fe40000000012 */
[----:B----4-:R-:W-:Y:S02]  /*3d090*/  PRMT R6, R27, 0x5410, R25 ;  /* 0x000054101b067816 */ /* 0x010fe40000000019 */
[----:B---3--:R-:W-:-:S05]  /*3d0a0*/  PRMT R7, R26, 0x5410, R24 ;  /* 0x000054101a077816 */ /* 0x008fca0000000018 */
[----:B------:R-:W-:Y:S01]  /*3d0b0*/  STSM.16.M88.4 [R0+0x1800], R4 ;  /* 0x0018000400007844 */ /* 0x000fe20000000200 */
[----:B------:R-:W-:Y:S01]  /*3d0c0*/  BAR.SYNC.DEFER_BLOCKING 0x0 ;  /* 0x0000000000007b1d */ /* 0x000fe20000010000 */
[----:B------:R-:W-:Y:S02]  /*3d0d0*/  PRMT R26, R9, 0x5410, R8 ;  /* 0x00005410091a7816 */ /* 0x000fe40000000008 */
[----:B------:R-:W-:-:S03]  /*3d0e0*/  PRMT R27, R11, 0x5410, R10 ;  /* 0x000054100b1b7816 */ /* 0x000fc6000000000a */
[----:B------:R-:W0:Y:S01]  /*3d0f0*/  LDS.128 R12, [R17] ;  /* 0x00000000110c7984 */ /* 0x000e220000000c00 */
[----:B------:R-:W-:-:S03]  /*3d100*/  PRMT R24, R21, 0x5410, R22 ;  /* 0x0000541015187816 */ /* 0x000fc60000000016 */
[----:B------:R-:W2:Y:S01]  /*3d110*/  LDS.128 R8, [R17+0x2000] ;  /* 0x0020000011087984 */ /* 0x000ea20000000c00 */
[----:B------:R-:W-:-:S03]  /*3d120*/  PRMT R25, R2, 0x5410, R20 ;  /* 0x0000541002197816 */ /* 0x000fc60000000014 */
[----:B------:R-:W-:Y:S04]  /*3d130*/  STL.64 [R1+0x1270], R26 ;  /* 0x0012701a01007387 */ /* 0x000fe80000100a00 */
[----:B------:R-:W-:Y:S04]  /*3d140*/  STL.64 [R1+0x1268], R24 ;  /* 0x0012681801007387 */ /* 0x000fe80000100a00 */
[----:B------:R-:W3:Y:S04]  /*3d150*/  LDS.128 R24, [R17+0x6000] ;  /* 0x0060000011187984 */ /* 0x000ee80000000c00 */
[----:B------:R-:W4:Y:S04]  /*3d160*/  LDS.128 R4, [R17+0x4000] ;  /* 0x0040000011047984 */ /* 0x000f280000000c00 */
[----:B0-----:R0:W-:Y:S04]  /*3d170*/  STL [R1+0x123c], R12 ;  /* 0x00123c0c01007387 */ /* 0x0011e80000100800 */
[----:B------:R-:W5:Y:S04]  /*3d180*/  LDL.LU R18, [R1+0x280] ;  /* 0x0002800001127983 */ /* 0x000f680000300800 */
[----:B------:R-:W4:Y:S01]  /*3d190*/  LDL.LU R19, [R1+0x208] ;  /* 0x0002080001137983 */ /* 0x000f220000300800 */
[----:B0-----:R-:W-:-:S03]  /*3d1a0*/  IMAD.MOV.U32 R12, RZ, RZ, R3 ;  /* 0x000000ffff0c7224 */ /* 0x001fc600078e0003 */
        /* <DEDUP_REMOVED lines=8> */
[----:B------:R0:W-:Y:S04]  /*3d230*/  STL [R1+0x1238], R13 ;  /* 0x0012380d01007387 */ /* 0x0001e80000100800 */
[----:B0-----:R-:W4:Y:S04]  /*3d240*/  LDL.LU R13, [R1+0x88] ;  /* 0x00008800010d7983 */ /* 0x001f280000300800 */
[----:B------:R0:W-:Y:S04]  /*3d250*/  STL [R1+0x1234], R14 ;  /* 0x0012340e01007387 */ /* 0x0001e80000100800 */
[----:B0-----:R-:W4:Y:S04]  /*3d260*/  LDL.LU R14, [R1+0x80] ;  /* 0x00008000010e7983 */ /* 0x001f280000300800 */
[----:B------:R0:W-:Y:S04]  /*3d270*/  STL [R1+0x1230], R15 ;  /* 0x0012300f01007387 */ /* 0x0001e80000100800 */
[----:B0-----:R-:W4:Y:S04]  /*3d280*/  LDL.LU R15, [R1+0x94] ;  /* 0x00009400010f7983 */ /* 0x001f280000300800 */
[----:B--2---:R0:W-:Y:S04]  /*3d290*/  STL [R1+0x124c], R8 ;  /* 0x00124c0801007387 */ /* 0x0041e80000100800 */
[----:B0-----:R-:W2:Y:S04]  /*3d2a0*/  LDL.LU R8, [R1+0xe4] ;  /* 0x0000e40001087983 */ /* 0x001ea80000300800 */
[----:B------:R0:W-:Y:S04]  /*3d2b0*/  STL [R1+0x1248], R9 ;  /* 0x0012480901007387 */ /* 0x0001e80000100800 */
[----:B0-----:R-:W2:Y:S04]  /*3d2c0*/  LDL.LU R9, [R1+0x8c] ;  /* 0x00008c0001097983 */ /* 0x001ea80000300800 */
[----:B------:R0:W-:Y:S04]  /*3d2d0*/  STL [R1+0x1244], R10 ;  /* 0x0012440a01007387 */ /* 0x0001e80000100800 */
[----:B0-----:R-:W2:Y:S04]  /*3d2e0*/  LDL.LU R10, [R1+0x98] ;  /* 0x00009800010a7983 */ /* 0x001ea80000300800 */
[----:B------:R0:W-:Y:S04]  /*3d2f0*/  STL [R1+0x1240], R11 ;  /* 0x0012400b01007387 */ /* 0x0001e80000100800 */
[----:B0-----:R-:W2:Y:S04]  /*3d300*/  LDL.LU R11, [R1+0x90] ;  /* 0x00009000010b7983 */ /* 0x001ea80000300800 */
[----:B------:R-:W2:Y:S04]  /*3d310*/  LDL.LU R17, [R1+0x1278] ;  /* 0x0012780001117983 */ /* 0x000ea80000300800 */
[----:B---3--:R-:W-:Y:S04]  /*3d320*/  STL.64 [R1+0x10], R24 ;  /* 0x0000101801007387 */ /* 0x008fe80000100a00 */
[----:B------:R0:W-:Y:S04]  /*3d330*/  STL.64 [R1+0x18], R26 ;  /* 0x0000181a01007387 */ /* 0x0001e80000100a00 */
[----:B0-----:R-:W3:Y:S04]  /*3d340*/  LDL.LU.64 R26, [R1+0x1270] ;  /* 0x00127000011a7983 */ /* 0x001ee80000300a00 */
[----:B------:R-:W3:Y:S01]  /*3d350*/  LDL.LU.64 R24, [R1+0x1268] ;  /* 0x0012680001187983 */ /* 0x000ee20000300a00 */
[----:B------:R-:W-:Y:S06]  /*3d360*/  BAR.SYNC.DEFER_BLOCKING 0x0 ;  /* 0x0000000000007b1d */ /* 0x000fec0000010000 */
[----:B---3--:R0:W-:Y:S04]  /*3d370*/  STSM.16.M88.4 [R0], R24 ;  /* 0x0000001800007844 */ /* 0x0081e80000000200 */
[----:B0-----:R-:W5:Y:S04]  /*3d380*/  LDL.LU R24, [R1+0x288] ;  /* 0x0002880001187983 */ /* 0x001f680000300800 */
[----:B------:R-:W4:Y:S04]  /*3d390*/  LDL.LU R25, [R1+0x284] ;  /* 0x0002840001197983 */ /* 0x000f280000300800 */
[----:B------:R-:W3:Y:S04]  /*3d3a0*/  LDL.LU R26, [R1+0x18c] ;  /* 0x00018c00011a7983 */ /* 0x000ee80000300800 */
[----:B------:R-:W2:Y:S01]  /*3d3b0*/  LDL.LU R27, [R1+0x188] ;  /* 0x00018800011b7983 */ /* 0x000ea20000300800 */
[----:B-----5:R-:W-:-:S03]  /*3d3c0*/  PRMT R24, R24, 0x5410, R18 ;  /* 0x0000541018187816 */ /* 0x020fc60000000012 */
[----:B------:R-:W5:Y:S01]  /*3d3d0*/  LDL.LU R18, [R1+0x1264] ;  /* 0x0012640001127983 */ /* 0x000f620000300800 */
[----:B----4-:R-:W-:-:S03]  /*3d3e0*/  PRMT R25, R25, 0x5410, R19 ;  /* 0x0000541019197816 */ /* 0x010fc60000000013 */
[----:B------:R-:W4:Y:S01]  /*3d3f0*/  LDL.LU R19, [R1+0x1260] ;  /* 0x0012600001137983 */ /* 0x000f220000300800 */
[----:B---3--:R-:W-:-:S03]  /*3d400*/  PRMT R26, R26, 0x5410, R20 ;  /* 0x000054101a1a7816 */ /* 0x008fc60000000014 */
[----:B------:R-:W3:Y:S01]  /*3d410*/  LDL.LU R20, [R1+0x125c] ;  /* 0x00125c0001147983 */ /* 0x000ee20000300800 */
[----:B--2---:R-:W-:-:S03]  /*3d420*/  PRMT R27, R27, 0x5410, R21 ;  /* 0x000054101b1b7816 */ /* 0x004fc60000000015 */
[----:B------:R-:W2:Y:S04]  /*3d430*/  LDL.LU R21, [R1+0x1258] ;  /* 0x0012580001157983 */ /* 0x000ea80000300800 */
[----:B------:R0:W-:Y:S04]  /*3d440*/  STSM.16.M88.4 [R0+0x800], R24 ;  /* 0x0008001800007844 */ /* 0x0001e80000000200 */
[----:B0-----:R-:W2:Y:S04]  /*3d450*/  LDL.LU R24, [R1+0x140] ;  /* 0x0001400001187983 */ /* 0x001ea80000300800 */
[----:B------:R-:W3:Y:S04]  /*3d460*/  LDL.LU R25, [R1+0x13c] ;  /* 0x00013c0001197983 */ /* 0x000ee80000300800 */
[----:B------:R-:W4:Y:S04]  /*3d470*/  LDL.LU R26, [R1+0xe8] ;  /* 0x0000e800011a7983 */ /* 0x000f280000300800 */
[----:B------:R-:W4:Y:S01]  /*3d480*/  LDL.LU R27, [R1+0xf0] ;  /* 0x0000f000011b7983 */ /* 0x000f220000300800 */
[----:B------:R-:W-:Y:S01]  /*3d490*/  IMAD R3, R3, UR4, RZ ;  /* 0x0000000403037c24 */ /* 0x000fe2000f8e02ff */
[----:B------:R-:W0:Y:S01]  /*3d4a0*/  LDCU UR4, c[0x0][0x3b8] ;  /* 0x00007700ff0477ac */ /* 0x000e220008000800 */
[----:B------:R-:W-:Y:S01]  /*3d4b0*/  ISETP.LT.AND P3, PT, R12, UR15, !P0 ;  /* 0x0000000f0c007c0c */ /* 0x000fe2000c761270 */
[----:B------:R-:W0:Y:S01]  /*3d4c0*/  LDCU UR15, c[0x0][0x39c] ;  /* 0x00007380ff0f77ac */ /* 0x000e220008000800 */
[----:B--2---:R-:W-:-:S02]  /*3d4d0*/  PRMT R24, R24, 0x5410, R22 ;  /* 0x0000541018187816 */ /* 0x004fc40000000016 */
[----:B------:R-:W2:Y:S01]  /*3d4e0*/  LDL.LU R22, [R1+0x1254] ;  /* 0x0012540001167983 */ /* 0x000ea20000300800 */
[----:B---3--:R-:W-:-:S03]  /*3d4f0*/  PRMT R25, R25, 0x5410, R23 ;  /* 0x0000541019197816 */ /* 0x008fc60000000017 */
[----:B------:R-:W3:Y:S01]  /*3d500*/  LDL.LU R23, [R1+0x1250] ;  /* 0x0012500001177983 */ /* 0x000ee20000300800 */
[----:B----4-:R-:W-:Y:S02]  /*3d510*/  PRMT R26, R27, 0x5410, R26 ;  /* 0x000054101b1a7816 */ /* 0x010fe4000000001a */
[----:B------:R-:W-:-:S05]  /*3d520*/  PRMT R27, R2, 0x5410, R8 ;  /* 0x00005410021b7816 */ /* 0x000fca0000000008 */
[----:B------:R4:W-:Y:S02]  /*3d530*/  STSM.16.M88.4 [R0+0x1000], R24 ;  /* 0x0010001800007844 */ /* 0x0009e40000000200 */
[----:B----4-:R-:W-:Y:S02]  /*3d540*/  PRMT R24, R10, 0x5410, R11 ;  /* 0x000054100a187816 */ /* 0x010fe4000000000b */
[----:B------:R-:W4:Y:S04]  /*3d550*/  LDL.LU R11, [R1+0x20] ;  /* 0x00002000010b7983 */ /* 0x000f280000300800 */
[----:B------:R-:W3:Y:S01]  /*3d560*/  LDL.LU R10, [R1+0x24] ;  /* 0x00002400010a7983 */ /* 0x000ee20000300800 */
[----:B------:R-:W-:-:S03]  /*3d570*/  PRMT R25, R15, 0x5410, R9 ;  /* 0x000054100f197816 */ /* 0x000fc60000000009 */
[----:B------:R-:W4:Y:S01]  /*3d580*/  LDL.LU R9, [R1+0x28] ;  /* 0x0000280001097983 */ /* 0x000f220000300800 */
[----:B------:R-:W-:Y:S01]  /*3d590*/  IADD3 R2, P6, PT, R3, UR12, RZ ;  /* 0x0000000c03027c10 */ /* 0x000fe2000ffde0ff */
[----:B------:R-:W-:Y:S01]  /*3d5a0*/  IMAD R8, R12, UR5, RZ ;  /* 0x000000050c087c24 */ /* 0x000fe2000f8e02ff */
[----:B------:R-:W-:Y:S01]  /*3d5b0*/  PRMT R26, R29, 0x5410, R28 ;  /* 0x000054101d1a7816 */ /* 0x000fe2000000001c */
[----:B------:R-:W0:Y:S01]  /*3d5c0*/  LDCU UR5, c[0x0][0x3b8] ;  /* 0x00007700ff0577ac */ /* 0x000e220008000800 */
[----:B------:R-:W-:Y:S02]  /*3d5d0*/  PRMT R27, R13, 0x5410, R14 ;  /* 0x000054100d1b7816 */ /* 0x000fe4000000000e */
[----:B------:R-:W-:Y:S01]  /*3d5e0*/  LEA.HI.X.SX32 R3, R3, UR13, 0x1, P6 ;  /* 0x0000000d03037c11 */ /* 0x000fe2000b0f0eff */
[----:B------:R-:W0:Y:S01]  /*3d5f0*/  LDCU UR13, c[0x0][0x39c] ;  /* 0x00007380ff0d77ac */ /* 0x000e220008000800 */
[C---:B------:R-:W-:Y:S01]  /*3d600*/  IADD3 R28, P6, PT, R8.reuse, R2, RZ ;  /* 0x00000002081c7210 */ /* 0x040fe20007fde0ff */
[----:B------:R0:W-:Y:S01]  /*3d610*/  STSM.16.M88.4 [R0+0x1800], R24 ;  /* 0x0018001800007844 */ /* 0x0001e20000000200 */
[----:B------:R-:W1:Y:S02]  /*3d620*/  LDCU UR12, c[0x0][0x3b8] ;  /* 0x00007700ff0c77ac */ /* 0x000e640008000800 */
[C---:B------:R-:W-:Y:S01]  /*3d630*/  LEA.HI.X.SX32 R29, R8.reuse, R3, 0x1, P6 ;  /* 0x00000003081d7211 */ /* 0x040fe200030f0eff */
[----:B0-----:R-:W-:Y:S01]  /*3d640*/  VIADD R0, R8, UR4 ;  /* 0x0000000408007c36 */ /* 0x001fe20008000000 */
[----:B------:R-:W-:Y:S01]  /*3d650*/  PRMT R24, R20, 0x7770, RZ ;  /* 0x0000777014187816 */ /* 0x000fe200000000ff */
[----:B------:R-:W4:Y:S01]  /*3d660*/  LDL.LU R8, [R1+0x2c] ;  /* 0x00002c0001087983 */ /* 0x000f220000300800 */
[----:B------:R-:W-:Y:S01]  /*3d670*/  IMAD.MOV.U32 R27, RZ, RZ, R12 ;  /* 0x000000ffff1b7224 */ /* 0x000fe200078e000c */
[----:B------:R-:W0:Y:S02]  /*3d680*/  LDCU UR4, c[0x0][0x3b8] ;  /* 0x00007700ff0477ac */ /* 0x000e240008000800 */
[----:B------:R-:W4:Y:S04]  /*3d690*/  LDL.LU R15, [R1+0x30] ;  /* 0x00003000010f7983 */ /* 0x000f280000300800 */
[----:B------:R-:W4:Y:S04]  /*3d6a0*/  LDL.LU R14, [R1+0x34] ;  /* 0x00003400010e7983 */ /* 0x000f280000300800 */
[----:B------:R-:W4:Y:S01]  /*3d6b0*/  LDL.LU R13, [R1+0x38] ;  /* 0x00003800010d7983 */ /* 0x000f220000300800 */
[----:B------:R-:W-:Y:S06]  /*3d6c0*/  BAR.SYNC.DEFER_BLOCKING 0x0 ;  /* 0x0000000000007b1d */ /* 0x000fec0000010000 */
[----:B------:R-:W4:Y:S01]  /*3d6d0*/  LDL.LU R12, [R1+0x3c] ;  /* 0x00003c00010c7983 */ /* 0x000f220000300800 */
[----:B------:R-:W-:-:S03]  /*3d6e0*/  VIADD R25, R27, 0x5 ;  /* 0x000000051b197836 */ /* 0x000fc60000000000 */
[----:B------:R0:W-:Y:S02]  /*3d6f0*/  @P3 STG.E.U8 desc[UR6][R28.64], R24 ;  /* 0x000000181c003986 */ /* 0x0001e4000c101106 */
[----:B------:R-:W-:Y:S01]  /*3d700*/  ISETP.LT.AND P3, PT, R25, UR13, !P0 ;  /* 0x0000000d19007c0c */ /* 0x000fe2000c761270 */
[----:B------:R-:W1:Y:S01]  /*3d710*/  LDCU UR13, c[0x0][0x39c] ;  /* 0x00007380ff0d77ac */ /* 0x000e620008000800 */
[CC--:B0-----:R-:W-:Y:S01]  /*3d720*/  IADD3 R24, P6, PT, R0.reuse, R2.reuse, RZ ;  /* 0x0000000200187210 */ /* 0x0c1fe20007fde0ff */
[----:B------:R-:W-:Y:S02]  /*3d730*/  IMAD.MOV.U32 R29, RZ, RZ, R27 ;  /* 0x000000ffff1d7224 */ /* 0x000fe400078e001b */
[C---:B------:R-:W-:Y:S01]  /*3d740*/  VIADD R28, R0.reuse, UR11 ;  /* 0x0000000b001c7c36 */ /* 0x040fe20008000000 */
[----:B------:R-:W-:Y:S01]  /*3d750*/  LEA.HI.X.SX32 R25, R0, R3, 0x1, P6 ;  /* 0x0000000300197211 */ /* 0x000fe200030f0eff */
[----:B------:R-:W-:Y:S01]  /*3d760*/  VIADD R27, R29, 0x6 ;  /* 0x000000061d1b7836 */ /* 0x000fe20000000000 */
[----:B------:R-:W-:Y:S01]  /*3d770*/  PRMT R0, R20, 0x7771, RZ ;  /* 0x0000777114007816 */ /* 0x000fe200000000ff */
[----:B------:R-:W0:Y:S01]  /*3d780*/  LDCU UR11, c[0x0][0x3b8] ;  /* 0x00007700ff0b77ac */ /* 0x000e220008000800 */
[----:B------:R-:W-:-:S03]  /*3d790*/  IADD3 R26, P6, PT, R28, R2, RZ ;  /* 0x000000021c1a7210 */ /* 0x000fc60007fde0ff */
[----:B------:R5:W-:Y:S01]  /*3d7a0*/  @P2 STG.E.U8 desc[UR6][R24.64], R0 ;  /* 0x0000000018002986 */ /* 0x000be2000c101106 */
[----:B-1----:R-:W-:Y:S01]  /*3d7b0*/  ISETP.LT.AND P2, PT, R27, UR14, !P0 ;  /* 0x0000000e1b007c0c */ /* 0x002fe2000c741270 */
[----:B------:R-:W1:Y:S01]  /*3d7c0*/  LDCU UR14, c[0x0][0x39c] ;  /* 0x00007380ff0e77ac */ /* 0x000e620008000800 */
[C---:B------:R-:W-:Y:S02]  /*3d7d0*/  LEA.HI.X.SX32 R27, R28.reuse, R3, 0x1, P6 ;  /* 0x000000031c1b7211 */ /* 0x040fe400030f0eff */
[----:B-----5:R-:W-:Y:S01]  /*3d7e0*/  PRMT R24, R21, 0x7770, RZ ;  /* 0x0000777015187816 */ /* 0x020fe200000000ff */
[----:B------:R-:W-:Y:S01]  /*3d7f0*/  VIADD R0, R28, UR5 ;  /* 0x000000051c007c36 */ /* 0x000fe20008000000 */
[----:B------:R-:W5:Y:S01]  /*3d800*/  LDCU UR5, c[0x0][0x3b8] ;  /* 0x00007700ff0577ac */ /* 0x000f620008000800 */
[----:B------:R-:W-:Y:S02]  /*3d810*/  VIADD R25, R29, 0x7 ;  /* 0x000000071d197836 */ /* 0x000fe40000000000 */
[----:B------:R0:W-:Y:S01]  /*3d820*/  @P5 STG.E.U8 desc[UR6][R26.64], R24 ;  /* 0x000000181a005986 */ /* 0x0001e2000c101106 */
[C---:B------:R-:W-:Y:S01]  /*3d830*/  VIADD R28, R0.reuse, UR12 ;  /* 0x0000000c001c7c36 */ /* 0x040fe20008000000 */
[----:B------:R-:W1:Y:S01]  /*3d840*/  LDCU UR12, c[0x0][0x39c] ;  /* 0x00007380ff0c77ac */ /* 0x000e620008000800 */
[----:B------:R-:W-:Y:S01]  /*3d850*/  ISETP.LT.AND P5, PT, R25, UR13, !P0 ;  /* 0x0000000d19007c0c */ /* 0x000fe2000c7a1270 */
[----:B------:R-:W1:Y:S01]  /*3d860*/  LDCU UR13, c[0x0][0x39c] ;  /* 0x00007380ff0d77ac */ /* 0x000e620008000800 */
[----:B0-----:R-:W-:Y:S01]  /*3d870*/  IADD3 R24, P6, PT, R0, R2, RZ ;  /* 0x0000000200187210 */ /* 0x001fe20007fde0ff */
[----:B------:R-:W-:-:S03]  /*3d880*/  VIADD R27, R29, 0x8 ;  /* 0x000000081d1b7836 */ /* 0x000fc60000000000 */
[----:B------:R-:W-:Y:S02]  /*3d890*/  LEA.HI.X.SX32 R25, R0, R3, 0x1, P6 ;  /* 0x0000000300197211 */ /* 0x000fe400030f0eff */
[----:B------:R-:W-:Y:S02]  /*3d8a0*/  PRMT R0, R21, 0x7771, RZ ;  /* 0x0000777115007816 */ /* 0x000fe400000000ff */
[----:B------:R-:W-:-:S03]  /*3d8b0*/  IADD3 R26, P6, PT, R28, R2, RZ ;  /* 0x000000021c1a7210 */ /* 0x000fc60007fde0ff */
[----:B------:R0:W-:Y:S01]  /*3d8c0*/  @P4 STG.E.U8 desc[UR6][R24.64], R0 ;  /* 0x0000000018004986 */ /* 0x0001e2000c101106 */
[----:B-1----:R-:W-:Y:S01]  /*3d8d0*/  ISETP.LT.AND P4, PT, R27, UR14, !P0 ;  /* 0x0000000e1b007c0c */ /* 0x002fe2000c781270 */
[----:B------:R-:W1:Y:S01]  /*3d8e0*/  LDCU UR14, c[0x0][0x39c] ;  /* 0x00007380ff0e77ac */ /* 0x000e620008000800 */
[C---:B------:R-:W-:Y:S01]  /*3d8f0*/  LEA.HI.X.SX32 R27, R28.reuse, R3, 0x1, P6 ;  /* 0x000000031c1b7211 */ /* 0x040fe200030f0eff */
[----:B0-----:R-:W-:Y:S01]  /*3d900*/  VIADD R0, R28, UR4 ;  /* 0x000000041c007c36 */ /* 0x001fe20008000000 */
[----:B------:R-:W0:Y:S01]  /*3d910*/  LDCU UR4, c[0x0][0x3b8] ;  /* 0x00007700ff0477ac */ /* 0x000e220008000800 */
[----:B------:R-:W-:Y:S02]  /*3d920*/  VIADD R25, R29, 0x9 ;  /* 0x000000091d197836 */ /* 0x000fe40000000000 */
[----:B-----5:R-:W-:Y:S01]  /*3d930*/  VIADD R28, R0, UR5 ;  /* 0x00000005001c7c36 */ /* 0x020fe20008000000 */
[----:B------:R-:W5:Y:S01]  /*3d940*/  LDCU UR5, c[0x0][0x3b8] ;  /* 0x00007700ff0577ac */ /* 0x000f620008000800 */
[----:B--2---:R-:W-:-:S05]  /*3d950*/  PRMT R24, R22, 0x7770, RZ ;  /* 0x0000777016187816 */ /* 0x004fca00000000ff */
[----:B------:R2:W-:Y:S01]  /*3d960*/  @P1 STG.E.U8 desc[UR6][R26.64], R24 ;  /* 0x000000181a001986 */ /* 0x0005e2000c101106 */
[----:B------:R-:W-:Y:S01]  /*3d970*/  ISETP.LT.AND P1, PT, R25, UR13, !P0 ;  /* 0x0000000d19007c0c */ /* 0x000fe2000c721270 */
[----:B------:R-:W0:Y:S01]  /*3d980*/  LDCU UR13, c[0x0][0x39c] ;  /* 0x00007380ff0d77ac */ /* 0x000e220008000800 */
[----:B--2---:R-:W-:Y:S01]  /*3d990*/  IADD3 R24, P6, PT, R0, R2, RZ ;  /* 0x0000000200187210 */ /* 0x004fe20007fde0ff */
[----:B------:R-:W-:-:S03]  /*3d9a0*/  VIADD R27, R29, 0xa ;  /* 0x0000000a1d1b7836 */ /* 0x000fc60000000000 */
[----:B------:R-:W-:Y:S02]  /*3d9b0*/  LEA.HI.X.SX32 R25, R0, R3, 0x1, P6 ;  /* 0x0000000300197211 */ /* 0x000fe400030f0eff */
[----:B------:R-:W-:Y:S02]  /*3d9c0*/  PRMT R0, R22, 0x7771, RZ ;  /* 0x0000777116007816 */ /* 0x000fe400000000ff */
[----:B------:R-:W-:-:S03]  /*3d9d0*/  IADD3 R26, P6, PT, R28, R2, RZ ;  /* 0x000000021c1a7210 */ /* 0x000fc60007fde0ff */
[----:B------:R3:W-:Y:S01]  /*3d9e0*/  @P3 STG.E.U8 desc[UR6][R24.64], R0 ;  /* 0x0000000018003986 */ /* 0x0007e2000c101106 */
[----:B------:R-:W-:Y:S01]  /*3d9f0*/  ISETP.LT.AND P3, PT, R27, UR12, !P0 ;  /* 0x0000000c1b007c0c */ /* 0x000fe2000c761270 */
[----:B------:R-:W2:Y:S01]  /*3da00*/  LDCU UR12, c[0x0][0x39c] ;  /* 0x00007380ff0c77ac */ /* 0x000ea20008000800 */
[C---:B------:R-:W-:Y:S02]  /*3da10*/  LEA.HI.X.SX32 R27, R28.reuse, R3, 0x1, P6 ;  /* 0x000000031c1b7211 */ /* 0x040fe400030f0eff */
[----:B---3--:R-:W-:Y:S01]  /*3da20*/  PRMT R24, R23, 0x7770, RZ ;  /* 0x0000777017187816 */ /* 0x008fe200000000ff */
[----:B------:R-:W-:Y:S01]  /*3da30*/  VIADD R0, R28, UR11 ;  /* 0x0000000b1c007c36 */ /* 0x000fe20008000000 */
[----:B------:R-:W3:Y:S01]  /*3da40*/  LDCU UR11, c[0x0][0x3b8] ;  /* 0x00007700ff0b77ac */ /* 0x000ee20008000800 */
[----:B------:R-:W-:Y:S02]  /*3da50*/  VIADD R25, R29, 0xb ;  /* 0x0000000b1d197836 */ /* 0x000fe40000000000 */
[----:B------:R1:W-:Y:S01]  /*3da60*/  @P2 STG.E.U8 desc[UR6][R26.64], R24 ;  /* 0x000000181a002986 */ /* 0x0003e2000c101106 */
[C---:B0-----:R-:W-:Y:S01]  /*3da70*/  VIADD R28, R0.reuse, UR4 ;  /* 0x00000004001c7c36 */ /* 0x041fe20008000000 */
[----:B------:R-:W0:Y:S01]  /*3da80*/  LDCU UR4, c[0x0][0x3b8] ;  /* 0x00007700ff0477ac */ /* 0x000e220008000800 */
[----:B------:R-:W-:Y:S01]  /*3da90*/  ISETP.LT.AND P2, PT, R25, UR13, !P0 ;  /* 0x0000000d19007c0c */ /* 0x000fe2000c741270 */
[----:B------:R-:W0:Y:S01]  /*3daa0*/  LDCU UR13, c[0x0][0x39c] ;  /* 0x00007380ff0d77ac */ /* 0x000e220008000800 */
[----:B-1----:R-:W-:Y:S01]  /*3dab0*/  IADD3 R24, P6, PT, R0, R2, RZ ;  /* 0x0000000200187210 */ /* 0x002fe20007fde0ff */
[----:B------:R-:W-:-:S03]  /*3dac0*/  VIADD R27, R29, 0xc ;  /* 0x0000000c1d1b7836 */ /* 0x000fc60000000000 */
[----:B------:R-:W-:Y:S02]  /*3dad0*/  LEA.HI.X.SX32 R25, R0, R3, 0x1, P6 ;  /* 0x0000000300197211 */ /* 0x000fe400030f0eff */
[----:B------:R-:W-:Y:S02]  /*3dae0*/  PRMT R0, R23, 0x7771, RZ ;  /* 0x0000777117007816 */ /* 0x000fe400000000ff */
[----:B------:R-:W-:-:S03]  /*3daf0*/  IADD3 R26, P6, PT, R28, R2, RZ ;  /* 0x000000021c1a7210 */ /* 0x000fc60007fde0ff */
[----:B------:R1:W-:Y:S01]  /*3db00*/  @P5 STG.E.U8 desc[UR6][R24.64], R0 ;  /* 0x0000000018005986 */ /* 0x0003e2000c101106 */
[----:B--2---:R-:W-:Y:S01]  /*3db10*/  ISETP.LT.AND P5, PT, R27, UR12, !P0 ;  /* 0x0000000c1b007c0c */ /* 0x004fe2000c7a1270 */
[----:B------:R-:W2:Y:S01]  /*3db20*/  LDCU UR12, c[0x0][0x39c] ;  /* 0x00007380ff0c77ac */ /* 0x000ea20008000800 */
[----:B------:R-:W-:Y:S02]  /*3db30*/  LEA.HI.X.SX32 R27, R28, R3, 0x1, P6 ;  /* 0x000000031c1b7211 */ /* 0x000fe400030f0eff */
[----:B-1----:R-:W-:Y:S01]  /*3db40*/  PRMT R24, R16, 0x7770, RZ ;  /* 0x0000777010187816 */ /* 0x002fe200000000ff */
[----:B-----5:R-:W-:Y:S01]  /*3db50*/  VIADD R0, R28, UR5 ;  /* 0x000000051c007c36 */ /* 0x020fe20008000000 */
[----:B------:R-:W1:Y:S01]  /*3db60*/  LDCU UR5, c[0x0][0x3b8] ;  /* 0x00007700ff0577ac */ /* 0x000e620008000800 */
[----:B------:R-:W-:Y:S02]  /*3db70*/  VIADD R25, R29, 0xd ;  /* 0x0000000d1d197836 */ /* 0x000fe40000000000 */
[----:B------:R5:W-:Y:S01]  /*3db80*/  @P4 STG.E.U8 desc[UR6][R26.64], R24 ;  /* 0x000000181a004986 */ /* 0x000be2000c101106 */
[C---:B---3--:R-:W-:Y:S01]  /*3db90*/  VIADD R28, R0.reuse, UR11 ;  /* 0x0000000b001c7c36 */ /* 0x048fe20008000000 */
[----:B------:R-:W3:Y:S01]  /*3dba0*/  LDCU UR11, c[0x0][0x3b8] ;  /* 0x00007700ff0b77ac */ /* 0x000ee20008000800 */
[----:B0-----:R-:W-:Y:S01]  /*3dbb0*/  ISETP.LT.AND P4, PT, R25, UR13, !P0 ;  /* 0x0000000d19007c0c */ /* 0x001fe2000c781270 */
[----:B------:R-:W0:Y:S01]  /*3dbc0*/  LDCU UR13, c[0x0][0x39c] ;  /* 0x00007380ff0d77ac */ /* 0x000e220008000800 */
[----:B-----5:R-:W-:Y:S01]  /*3dbd0*/  IADD3 R24, P6, PT, R0, R2, RZ ;  /* 0x0000000200187210 */ /* 0x020fe20007fde0ff */
[----:B------:R-:W-:-:S03]  /*3dbe0*/  VIADD R27, R29, 0xe ;  /* 0x0000000e1d1b7836 */ /* 0x000fc60000000000 */
[----:B------:R-:W-:Y:S02]  /*3dbf0*/  LEA.HI.X.SX32 R25, R0, R3, 0x1, P6 ;  /* 0x0000000300197211 */ /* 0x000fe400030f0eff */
[----:B------:R-:W-:Y:S02]  /*3dc00*/  PRMT R0, R16, 0x7771, RZ ;  /* 0x0000777110007816 */ /* 0x000fe400000000ff */
[----:B------:R-:W-:-:S03]  /*3dc10*/  IADD3 R26, P6, PT, R28, R2, RZ ;  /* 0x000000021c1a7210 */ /* 0x000fc60007fde0ff */
[----:B------:R5:W-:Y:S01]  /*3dc20*/  @P1 STG.E.U8 desc[UR6][R24.64], R0 ;  /* 0x0000000018001986 */ /* 0x000be2000c101106 */
[----:B--2---:R-:W-:Y:S01]  /*3dc30*/  ISETP.LT.AND P1, PT, R27, UR12, !P0 ;  /* 0x0000000c1b007c0c */ /* 0x004fe2000c721270 */
[----:B------:R-:W2:Y:S01]  /*3dc40*/  LDCU UR12, c[0x0][0x39c] ;  /* 0x00007380ff0c77ac */ /* 0x000ea20008000800 */
[C---:B------:R-:W-:Y:S02]  /*3dc50*/  LEA.HI.X.SX32 R27, R28.reuse, R3, 0x1, P6 ;  /* 0x000000031c1b7211 */ /* 0x040fe400030f0eff */
[----:B-----5:R-:W-:Y:S01]  /*3dc60*/  PRMT R24, R17, 0x7770, RZ ;  /* 0x0000777011187816 */ /* 0x020fe200000000ff */
[----:B------:R-:W-:Y:S01]  /*3dc70*/  VIADD R0, R28, UR4 ;  /* 0x000000041c007c36 */ /* 0x000fe20008000000 */
[----:B------:R-:W5:Y:S01]  /*3dc80*/  LDCU UR4, c[0x0][0x3b8] ;  /* 0x00007700ff0477ac */ /* 0x000f620008000800 */
[----:B------:R-:W-:Y:S02]  /*3dc90*/  VIADD R25, R29, 0xf ;  /* 0x0000000f1d197836 */ /* 0x000fe40000000000 */
[----:B------:R2:W-:Y:S01]  /*3dca0*/  @P3 STG.E.U8 desc[UR6][R26.64], R24 ;  /* 0x000000181a003986 */ /* 0x0005e2000c101106 */
[C---:B-1----:R-:W-:Y:S01]  /*3dcb0*/  VIADD R28, R0.reuse, UR5 ;  /* 0x00000005001c7c36 */ /* 0x042fe20008000000 */
[----:B------:R-:W1:Y:S01]  /*3dcc0*/  LDCU UR5, c[0x0][0x3b8] ;  /* 0x00007700ff0577ac */ /* 0x000e620008000800 */
[----:B0-----:R-:W-:Y:S01]  /*3dcd0*/  ISETP.LT.AND P3, PT, R25, UR13, !P0 ;  /* 0x0000000d19007c0c */ /* 0x001fe2000c761270 */
        /* <DEDUP_REMOVED lines=8> */
[----:B------:R-:W0:Y:S01]  /*3dd60*/  LDCU UR12, c[0x0][0x39c] ;  /* 0x00007380ff0c77ac */ /* 0x000e220008000800 */
[----:B------:R-:W-:Y:S02]  /*3dd70*/  LEA.HI.X.SX32 R27, R28, R3, 0x1, P6 ;  /* 0x000000031c1b7211 */ /* 0x000fe400030f0eff */
[----:B--2---:R-:W-:Y:S01]  /*3dd80*/  PRMT R24, R18, 0x7770, RZ ;  /* 0x0000777012187816 */ /* 0x004fe200000000ff */
[----:B---3--:R-:W-:Y:S01]  /*3dd90*/  VIADD R0, R28, UR11 ;  /* 0x0000000b1c007c36 */ /* 0x008fe20008000000 */
[----:B------:R-:W2:Y:S01]  /*3dda0*/  LDCU UR11, c[0x0][0x3b8] ;  /* 0x00007700ff0b77ac */ /* 0x000ea20008000800 */
[----:B------:R-:W-:Y:S02]  /*3ddb0*/  VIADD R25, R29, 0x11 ;  /* 0x000000111d197836 */ /* 0x000fe40000000000 */
[----:B------:R3:W-:Y:S01]  /*3ddc0*/  @P5 STG.E.U8 desc[UR6][R26.64], R24 ;  /* 0x000000181a005986 */ /* 0x0007e2000c101106 */
[C---:B-----5:R-:W-:Y:S01]  /*3ddd0*/  VIADD R28, R0.reuse, UR4 ;  /* 0x00000004001c7c36 */ /* 0x060fe20008000000 */
[----:B------:R-:W5:Y:S01]  /*3dde0*/  LDCU UR4, c[0x0][0x3b8] ;  /* 0x00007700ff0477ac */ /* 0x000f620008000800 */
[----:B0-----:R-:W-:Y:S01]  /*3ddf0*/  ISETP.LT.AND P5, PT, R25, UR13, !P0 ;  /* 0x0000000d19007c0c */ /* 0x001fe2000c7a1270 */
[----:B------:R-:W0:Y:S01]  /*3de00*/  LDCU UR13, c[0x0][0x39c] ;  /* 0x00007380ff0d77ac */ /* 0x000e220008000800 */
[----:B---3--:R-:W-:Y:S01]  /*3de10*/  IADD3 R24, P6, PT, R0, R2, RZ ;  /* 0x0000000200187210 */ /* 0x008fe20007fde0ff */
[----:B------:R-:W-:-:S03]  /*3de20*/  VIADD R27, R29, 0x12 ;  /* 0x000000121d1b7836 */ /* 0x000fc60000000000 */
[----:B------:R-:W-:Y:S02]  /*3de30*/  LEA.HI.X.SX32 R25, R0, R3, 0x1, P6 ;  /* 0x0000000300197211 */ /* 0x000fe400030f0eff */
[----:B------:R-:W-:Y:S02]  /*3de40*/  PRMT R0, R18, 0x7771, RZ ;  /* 0x0000777112007816 */ /* 0x000fe400000000ff */
[----:B------:R-:W-:-:S03]  /*3de50*/  IADD3 R26, P6, PT, R28, R2, RZ ;  /* 0x000000021c1a7210 */ /* 0x000fc60007fde0ff */
[----:B------:R3:W-:Y:S01]  /*3de60*/  @P4 STG.E.U8 desc[UR6][R24.64], R0 ;  /* 0x0000000018004986 */ /* 0x0007e2000c101106 */
[----:B------:R-:W-:Y:S01]  /*3de70*/  ISETP.LT.AND P4, PT, R27, UR12, !P0 ;  /* 0x0000000c1b007c0c */ /* 0x000fe2000c781270 */
[----:B------:R-:W0:Y:S01]  /*3de80*/  LDCU UR12, c[0x0][0x39c] ;  /* 0x00007380ff0c77ac */ /* 0x000e220008000800 */
[C---:B------:R-:W-:Y:S02]  /*3de90*/  LEA.HI.X.SX32 R27, R28.reuse, R3, 0x1, P6 ;  /* 0x000000031c1b7211 */ /* 0x040fe400030f0eff */
[----:B---3--:R-:W-:Y:S01]  /*3dea0*/  PRMT R24, R19, 0x7770, RZ ;  /* 0x0000777013187816 */ /* 0x008fe200000000ff */
[----:B-1----:R-:W-:Y:S01]  /*3deb0*/  VIADD R0, R28, UR5 ;  /* 0x000000051c007c36 */ /* 0x002fe20008000000 */
[----:B------:R-:W1:Y:S01]  /*3dec0*/  LDCU UR5, c[0x0][0x3b8] ;  /* 0x00007700ff0577ac */ /* 0x000e620008000800 */
[----:B------:R-:W-:Y:S02]  /*3ded0*/  VIADD R25, R29, 0x13 ;  /* 0x000000131d197836 */ /* 0x000fe40000000000 */
[----:B------:R3:W-:Y:S01]  /*3dee0*/  @P1 STG.E.U8 desc[UR6][R26.64], R24 ;  /* 0x000000181a001986 */ /* 0x0007e2000c101106 */
[C---:B--2---:R-:W-:Y:S01]  /*3def0*/  VIADD R28, R0.reuse, UR11 ;  /* 0x0000000b001c7c36 */ /* 0x044fe20008000000 */
[----:B------:R-:W2:Y:S01]  /*3df00*/  LDCU UR11, c[0x0][0x3b8] ;  /* 0x00007700ff0b77ac */ /* 0x000ea20008000800 */
        /* <DEDUP_REMOVED lines=9> */
[----:B------:R-:W3:Y:S01]  /*3dfa0*/  LDCU UR12, c[0x0][0x39c] ;  /* 0x00007380ff0c77ac */ /* 0x000ee20008000800 */
[C---:B------:R-:W-:Y:S02]  /*3dfb0*/  LEA.HI.X.SX32 R27, R28.reuse, R3, 0x1, P6 ;  /* 0x000000031c1b7211 */ /* 0x040fe400030f0eff */
[----:B----4-:R-:W-:Y:S01]  /*3dfc0*/  PRMT R24, R11, 0x7770, RZ ;  /* 0x000077700b187816 */ /* 0x010fe200000000ff */
[----:B-----5:R-:W-:Y:S01]  /*3dfd0*/  VIADD R0, R28, UR4 ;  /* 0x000000041c007c36 */ /* 0x020fe20008000000 */
[----:B------:R-:W4:Y:S01]  /*3dfe0*/  LDCU UR4, c[0x0][0x3b8] ;  /* 0x00007700ff0477ac */ /* 0x000f220008000800 */
[----:B------:R-:W-:Y:S02]  /*3dff0*/  VIADD R25, R29, 0x15 ;  /* 0x000000151d197836 */ /* 0x000fe40000000000 */
[----:B------:R5:W-:Y:S01]  /*3e000*/  @P2 STG.E.U8 desc[UR6][R26.64], R24 ;  /* 0x000000181a002986 */ /* 0x000be2000c101106 */
[C---:B-1----:R-:W-:Y:S01]  /*3e010*/  VIADD R28, R0.reuse, UR5 ;  /* 0x00000005001c7c36 */ /* 0x042fe20008000000 */
[----:B------:R-:W1:Y:S01]  /*3e020*/  LDCU UR5, c[0x0][0x3b8] ;  /* 0x00007700ff0577ac */ /* 0x000e620008000800 */
        /* <DEDUP_REMOVED lines=8> */
[----:B---3--:R-:W-:Y:S01]  /*3e0b0*/  ISETP.LT.AND P5, PT, R27, UR12, !P0 ;  /* 0x0000000c1b007c0c */ /* 0x008fe2000c7a1270 */
[----:B------:R-:W3:Y:S01]  /*3e0c0*/  LDCU UR12, c[0x0][0x39c] ;  /* 0x00007380ff0c77ac */ /* 0x000ee20008000800 */
[----:B------:R-:W-:Y:S02]  /*3e0d0*/  LEA.HI.X.SX32 R27, R28, R3, 0x1, P6 ;  /* 0x000000031c1b7211 */ /* 0x000fe400030f0eff */
[----:B-----5:R-:W-:Y:S01]  /*3e0e0*/  PRMT R24, R10, 0x7770, RZ ;  /* 0x000077700a187816 */ /* 0x020fe200000000ff */
[----:B--2---:R-:W-:Y:S01]  /*3e0f0*/  VIADD R0, R28, UR11 ;  /* 0x0000000b1c007c36 */ /* 0x004fe20008000000 */
[----:B------:R-:W2:Y:S01]  /*3e100*/  LDCU UR11, c[0x0][0x3b8] ;  /* 0x00007700ff0b77ac */ /* 0x000ea20008000800 */
[----:B------:R-:W-:Y:S02]  /*3e110*/  VIADD R25, R29, 0x17 ;  /* 0x000000171d197836 */ /* 0x000fe40000000000 */
[----:B------:R5:W-:Y:S01]  /*3e120*/  @P4 STG.E.U8 desc[UR6][R26.64], R24 ;  /* 0x000000181a004986 */ /* 0x000be2000c101106 */
[C---:B----4-:R-:W-:Y:S01]  /*3e130*/  VIADD R28, R0.reuse, UR4 ;  /* 0x00000004001c7c36 */ /* 0x050fe20008000000 */
[----:B------:R-:W4:Y:S01]  /*3e140*/  LDCU UR4, c[0x0][0x3b8] ;  /* 0x00007700ff0477ac */ /* 0x000f220008000800 */
        /* <DEDUP_REMOVED lines=10> */
[C---:B------:R-:W-:Y:S02]  /*3e1f0*/  LEA.HI.X.SX32 R27, R28.reuse, R3, 0x1, P6 ;  /* 0x000000031c1b7211 */ /* 0x040fe400030f0eff */
[----:B-----5:R-:W-:Y:S01]  /*3e200*/  PRMT R24, R9, 0x7770, RZ ;  /* 0x0000777009187816 */ /* 0x020fe200000000ff */
        /* <DEDUP_REMOVED lines=18> */
[----:B----4-:R-:W-:Y:S01]  /*3e330*/  VIADD R0, R28, UR4 ;  /* 0x000000041c007c36 */ /* 0x010fe20008000000 */
        /* <DEDUP_REMOVED lines=97> */
[----:B-----5:R-:W-:-:S04]  /*3e950*/  IADD3 R24, P6, PT, R0, R2, RZ ;  /* 0x0000000200187210 */ /* 0x020fc80007fde0ff */
[----:B------:R-:W-:Y:S02]  /*3e960*/  LEA.HI.X.SX32 R25, R0, R3, 0x1, P6 ;  /* 0x0000000300197211 */ /* 0x000fe400030f0eff */
[----:B------:R-:W-:Y:S01]  /*3e970*/  PRMT R0, R20, 0x7773, RZ ;  /* 0x0000777314007816 */ /* 0x000fe200000000ff */
[----:B------:R-:W-:Y:S01]  /*3e980*/  VIADD R20, R29, 0x26 ;  /* 0x000000261d147836 */ /* 0x000fe20000000000 */
[----:B------:R-:W-:-:S03]  /*3e990*/  IADD3 R26, P6, PT, R28, R2, RZ ;  /* 0x000000021c1a7210 */ /* 0x000fc60007fde0ff */
[----:B------:R5:W-:Y:S01]  /*3e9a0*/  @P4 STG.E.U8 desc[UR6][R24.64], R0 ;  /* 0x0000000018004986 */ /* 0x000be2000c101106 */
[----:B---3--:R-:W-:Y:S01]  /*3e9b0*/  ISETP.LT.AND P4, PT, R20, UR12, !P0 ;  /* 0x0000000c14007c0c */ /* 0x008fe2000c781270 */
[----:B------:R-:W3:Y:S01]  /*3e9c0*/  LDCU UR12, c[0x0][0x39c] ;  /* 0x00007380ff0c77ac */ /* 0x000ee20008000800 */
[C---:B------:R-:W-:Y:S01]  /*3e9d0*/  LEA.HI.X.SX32 R27, R28.reuse, R3, 0x1, P6 ;  /* 0x000000031c1b7211 */ /* 0x040fe200030f0eff */
[----:B----4-:R-:W-:Y:S01]  /*3e9e0*/  VIADD R20, R28, UR4 ;  /* 0x000000041c147c36 */ /* 0x010fe20008000000 */
[----:B-----5:R-:W-:Y:S01]  /*3e9f0*/  PRMT R24, R21, 0x7772, RZ ;  /* 0x0000777215187816 */ /* 0x020fe200000000ff */
[----:B------:R-:W-:Y:S01]  /*3ea00*/  VIADD R0, R29, 0x27 ;  /* 0x000000271d007836 */ /* 0x000fe20000000000 */
[----:B------:R-:W4:Y:S01]  /*3ea10*/  LDCU UR4, c[0x0][0x3b8] ;  /* 0x00007700ff0477ac */ /* 0x000f220008000800 */
[----:B------:R-:W-:Y:S02]  /*3ea20*/  IMAD.MOV.U32 R28, RZ, RZ, R29 ;  /* 0x000000ffff1c7224 */ /* 0x000fe400078e001d */
[----:B------:R5:W-:Y:S01]  /*3ea30*/  @P1 STG.E.U8 desc[UR6][R26.64], R24 ;  /* 0x000000181a001986 */ /* 0x000be2000c101106 */
[----:B0-----:R-:W-:Y:S01]  /*3ea40*/  ISETP.LT.AND P1, PT, R0, UR13, !P0 ;  /* 0x0000000d00007c0c */ /* 0x001fe2000c721270 */
[----:B------:R-:W0:Y:S01]  /*3ea50*/  LDCU UR13, c[0x0][0x39c] ;  /* 0x00007380ff0d77ac */ /* 0x000e220008000800 */
[C---:B-1----:R-:W-:Y:S01]  /*3ea60*/  VIADD R0, R20.reuse, UR5 ;  /* 0x0000000514007c36 */ /* 0x042fe20008000000 */
[----:B------:R-:W-:Y:S01]  /*3ea70*/  PRMT R21, R21, 0x7773, RZ ;  /* 0x0000777315157816 */ /* 0x000fe200000000ff */
[----:B------:R-:W1:Y:S01]  /*3ea80*/  LDCU UR5, c[0x0][0x3b8] ;  /* 0x00007700ff0577ac */ /* 0x000e620008000800 */
[----:B-----5:R-:W-:Y:S01]  /*3ea90*/  IADD3 R24, P6, PT, R20, R2, RZ ;  /* 0x0000000214187210 */ /* 0x020fe20007fde0ff */
[----:B------:R-:W-:-:S03]  /*3eaa0*/  VIADD R26, R28, 0x28 ;  /* 0x000000281c1a7836 */ /* 0x000fc60000000000 */
[----:B------:R-:W-:Y:S02]  /*3eab0*/  LEA.HI.X.SX32 R25, R20, R3, 0x1, P6 ;  /* 0x0000000314197211 */ /* 0x000fe400030f0eff */
[----:B------:R-:W-:-:S03]  /*3eac0*/  IADD3 R20, P6, PT, R0, R2, RZ ;  /* 0x0000000200147210 */ /* 0x000fc60007fde0ff */
[----:B------:R5:W-:Y:S01]  /*3ead0*/  @P3 STG.E.U8 desc[UR6][R24.64], R21 ;  /* 0x0000001518003986 */ /* 0x000be2000c101106 */
[----:B---3--:R-:W-:Y:S01]  /*3eae0*/  ISETP.LT.AND P3, PT, R26, UR12, !P0 ;  /* 0x0000000c1a007c0c */ /* 0x008fe2000c761270 */
[----:B------:R-:W3:Y:S01]  /*3eaf0*/  LDCU UR12, c[0x0][0x39c] ;  /* 0x00007380ff0c77ac */ /* 0x000ee20008000800 */
[C---:B-----5:R-:W-:Y:S01]  /*3eb00*/  LEA.HI.X.SX32 R21, R0.reuse, R3, 0x1, P6 ;  /* 0x0000000300157211 */ /* 0x060fe200030f0eff */
[----:B--2---:R-:W-:Y:S01]  /*3eb10*/  VIADD R0, R0, UR11 ;  /* 0x0000000b00007c36 */ /* 0x004fe20008000000 */
[----:B------:R-:W-:Y:S01]  /*3eb20*/  PRMT R25, R22, 0x7772, RZ ;  /* 0x0000777216197816 */ /* 0x000fe200000000ff */
[----:B------:R-:W-:Y:S01]  /*3eb30*/  VIADD R24, R28, 0x29 ;  /* 0x000000291c187836 */ /* 0x000fe20000000000 */
[----:B------:R-:W2:Y:S03]  /*3eb40*/  LDCU UR11, c[0x0][0x3b8] ;  /* 0x00007700ff0b77ac */ /* 0x000ea60008000800 */
[----:B------:R5:W-:Y:S01]  /*3eb50*/  @P2 STG.E.U8 desc[UR6][R20.64], R25 ;  /* 0x0000001914002986 */ /* 0x000be2000c101106 */
[----:B0-----:R-:W-:Y:S01]  /*3eb60*/  ISETP.LT.AND P2, PT, R24, UR13, !P0 ;  /* 0x0000000d18007c0c */ /* 0x001fe2000c741270 */
[----:B------:R-:W0:Y:S01]  /*3eb70*/  LDCU UR13, c[0x0][0x39c] ;  /* 0x00007380ff0d77ac */ /* 0x000e220008000800 */
[C---:B----4-:R-:W-:Y:S01]  /*3eb80*/  VIADD R26, R0.reuse, UR4 ;  /* 0x00000004001a7c36 */ /* 0x050fe20008000000 */
[----:B------:R-:W4:Y:S01]  /*3eb90*/  LDCU UR4, c[0x0][0x3b8] ;  /* 0x00007700ff0477ac */ /* 0x000f220008000800 */
        /* <DEDUP_REMOVED lines=8> */
[C---:B------:R-:W-:Y:S02]  /*3ec20*/  LEA.HI.X.SX32 R25, R26.reuse, R3, 0x1, P6 ;  /* 0x000000031a197211 */ /* 0x040fe400030f0eff */
[C---:B-----5:R-:W-:Y:S01]  /*3ec30*/  PRMT R20, R23.reuse, 0x7772, RZ ;  /* 0x0000777217147816 */ /* 0x060fe200000000ff */
[----:B-1----:R-:W-:Y:S01]  /*3ec40*/  VIADD R21, R26, UR5 ;  /* 0x000000051a157c36 */ /* 0x002fe20008000000 */
[----:B------:R-:W1:Y:S01]  /*3ec50*/  LDCU UR5, c[0x0][0x3b8] ;  /* 0x00007700ff0577ac */ /* 0x000e620008000800 */
[----:B------:R-:W-:Y:S02]  /*3ec60*/  VIADD R0, R28, 0x2b ;  /* 0x0000002b1c007836 */ /* 0x000fe40000000000 */
[----:B------:R5:W-:Y:S01]  /*3ec70*/  @P4 STG.E.U8 desc[UR6][R24.64], R20 ;  /* 0x0000001418004986 */ /* 0x000be2000c101106 */
[----:B------:R-:W-:-:S02]  /*3ec80*/  PRMT R23, R23, 0x7773, RZ ;  /* 0x0000777317177816 */ /* 0x000fc400000000ff */
[----:B0-----:R-:W-:Y:S01]  /*3ec90*/  ISETP.LT.AND P4, PT, R0, UR13, !P0 ;  /* 0x0000000d00007c0c */ /* 0x001fe2000c781270 */
[----:B------:R-:W0:Y:S01]  /*3eca0*/  LDCU UR13, c[0x0][0x39c] ;  /* 0x00007380ff0d77ac */ /* 0x000e220008000800 */
[C---:B--2---:R-:W-:Y:S01]  /*3ecb0*/  VIADD R0, R21.reuse, UR11 ;  /* 0x0000000b15007c36 */ /* 0x044fe20008000000 */
[----:B------:R-:W2:Y:S01]  /*3ecc0*/  LDCU UR11, c[0x0][0x3b8] ;  /* 0x00007700ff0b77ac */ /* 0x000ea20008000800 */
        /* <DEDUP_REMOVED lines=8> */
[----:B----4-:R-:W-:Y:S01]  /*3ed50*/  VIADD R0, R0, UR4 ;  /* 0x0000000400007c36 */ /* 0x010fe20008000000 */
[----:B------:R-:W-:Y:S01]  /*3ed60*/  PRMT R21, R16, 0x7772, RZ ;  /* 0x0000777210157816 */ /* 0x000fe200000000ff */
[----:B------:R-:W-:Y:S01]  /*3ed70*/  VIADD R20, R28, 0x2d ;  /* 0x0000002d1c147836 */ /* 0x000fe20000000000 */
[----:B------:R-:W4:Y:S03]  /*3ed80*/  LDCU UR4, c[0x0][0x3b8] ;  /* 0x00007700ff0477ac */ /* 0x000f260008000800 */
[----:B------:R5:W-:Y:S01]  /*3ed90*/  @P3 STG.E.U8 desc[UR6][R22.64], R21 ;  /* 0x0000001516003986 */ /* 0x000be2000c101106 */
[----:B0-----:R-:W-:Y:S01]  /*3eda0*/  ISETP.LT.AND P3, PT, R20, UR13, !P0 ;  /* 0x0000000d14007c0c */ /* 0x001fe2000c761270 */
[----:B------:R-:W0:Y:S01]  /*3edb0*/  LDCU UR13, c[0x0][0x39c] ;  /* 0x00007380ff0d77ac */ /* 0x000e220008000800 */
[C---:B-1----:R-:W-:Y:S01]  /*3edc0*/  VIADD R24, R0.reuse, UR5 ;  /* 0x0000000500187c36 */ /* 0x042fe20008000000 */
[----:B------:R-:W1:Y:S01]  /*3edd0*/  LDCU UR5, c[0x0][0x3b8] ;  /* 0x00007700ff0577ac */ /* 0x000e620008000800 */
        /* <DEDUP_REMOVED lines=9> */
[----:B--2---:R-:W-:Y:S01]  /*3ee70*/  VIADD R16, R24, UR11 ;  /* 0x0000000b18107c36 */ /* 0x004fe20008000000 */
[----:B------:R-:W2:Y:S01]  /*3ee80*/  LDCU UR11, c[0x0][0x3b8] ;  /* 0x00007700ff0b77ac */ /* 0x000ea20008000800 */
[----:B-----5:R-:W-:Y:S01]  /*3ee90*/  PRMT R22, R17, 0x7772, RZ ;  /* 0x0000777211167816 */ /* 0x020fe200000000ff */
[----:B------:R-:W-:-:S04]  /*3eea0*/  VIADD R0, R28, 0x2f ;  /* 0x0000002f1c007836 */ /* 0x000fc80000000000 */
[----:B------:R5:W-:Y:S01]  /*3eeb0*/  @P5 STG.E.U8 desc[UR6][R20.64], R22 ;  /* 0x0000001614005986 */ /* 0x000be2000c101106 */
[----:B0-----:R-:W-:Y:S01]  /*3eec0*/  ISETP.LT.AND P5, PT, R0, UR13, !P0 ;  /* 0x0000000d00007c0c */ /* 0x001fe2000c7a1270 */
[----:B------:R-:W0:Y:S01]  /*3eed0*/  LDCU UR13, c[0x0][0x39c] ;  /* 0x00007380ff0d77ac */ /* 0x000e220008000800 */
[C---:B----4-:R-:W-:Y:S01]  /*3eee0*/  VIADD R0, R16.reuse, UR4 ;  /* 0x0000000410007c36 */ /* 0x050fe20008000000 */
[----:B------:R-:W-:Y:S01]  /*3eef0*/  PRMT R17, R17, 0x7773, RZ ;  /* 0x0000777311117816 */ /* 0x000fe200000000ff */
[----:B------:R-:W4:Y:S01]  /*3ef00*/  LDCU UR4, c[0x0][0x3b8] ;  /* 0x00007700ff0477ac */ /* 0x000f220008000800 */
        /* <DEDUP_REMOVED lines=8> */
[----:B-1----:R-:W-:Y:S01]  /*3ef90*/  VIADD R0, R0, UR5 ;  /* 0x0000000500007c36 */ /* 0x002fe20008000000 */
[----:B------:R-:W-:Y:S01]  /*3efa0*/  PRMT R21, R18, 0x7772, RZ ;  /* 0x0000777212157816 */ /* 0x000fe200000000ff */
[----:B------:R-:W-:Y:S01]  /*3efb0*/  VIADD R20, R28, 0x31 ;  /* 0x000000311c147836 */ /* 0x000fe20000000000 */
[----:B------:R-:W1:Y:S03]  /*3efc0*/  LDCU UR5, c[0x0][0x3b8] ;  /* 0x00007700ff0577ac */ /* 0x000e660008000800 */
[----:B------:R5:W-:Y:S01]  /*3efd0*/  @P1 STG.E.U8 desc[UR6][R16.64], R21 ;  /* 0x0000001510001986 */ /* 0x000be2000c101106 */
[----:B0-----:R-:W-:Y:S01]  /*3efe0*/  ISETP.LT.AND P1, PT, R20, UR13, !P0 ;  /* 0x0000000d14007c0c */ /* 0x001fe2000c721270 */
[----:B------:R-:W0:Y:S01]  /*3eff0*/  LDCU UR13, c[0x0][0x39c] ;  /* 0x00007380ff0d77ac */ /* 0x000e220008000800 */
[C---:B--2---:R-:W-:Y:S01]  /*3f000*/  VIADD R22, R0.reuse, UR11 ;  /* 0x0000000b00167c36 */ /* 0x044fe20008000000 */
[----:B------:R-:W2:Y:S01]  /*3f010*/  LDCU UR11, c[0x0][0x3b8] ;  /* 0x00007700ff0b77ac */ /* 0x000ea20008000800 */
        /* <DEDUP_REMOVED lines=10> */
[----:B----4-:R-:W-:Y:S01]  /*3f0c0*/  VIADD R17, R22, UR4 ;  /* 0x0000000416117c36 */ /* 0x010fe20008000000 */
[----:B------:R-:W4:Y:S01]  /*3f0d0*/  LDCU UR4, c[0x0][0x3b8] ;  /* 0x00007700ff0477ac */ /* 0x000f220008000800 */
[----:B------:R-:W-:Y:S02]  /*3f0e0*/  VIADD R0, R28, 0x33 ;  /* 0x000000331c007836 */ /* 0x000fe40000000000 */
[----:B------:R5:W-:Y:S01]  /*3f0f0*/  @P2 STG.E.U8 desc[UR6][R20.64], R16 ;  /* 0x0000001014002986 */ /* 0x000be2000c101106 */
[----:B------:R-:W-:-:S02]  /*3f100*/  PRMT R19, R19, 0x7773, RZ ;  /* 0x0000777313137816 */ /* 0x000fc400000000ff */
[----:B0-----:R-:W-:Y:S01]  /*3f110*/  ISETP.LT.AND P2, PT, R0, UR13, !P0 ;  /* 0x0000000d00007c0c */ /* 0x001fe2000c741270 */
[----:B------:R-:W0:Y:S01]  /*3f120*/  LDCU UR13, c[0x0][0x39c] ;  /* 0x00007380ff0d77ac */ /* 0x000e220008000800 */
[C---:B-1----:R-:W-:Y:S01]  /*3f130*/  VIADD R0, R17.reuse, UR5 ;  /* 0x0000000511007c36 */ /* 0x042fe20008000000 */
        /* <DEDUP_REMOVED lines=31> */
[----:B------:R5:W-:Y:S03]  /*3f330*/  @P3 STG.E.U8 desc[UR6][R16.64], R19 ;  /* 0x0000001310003986 */ /* 0x000be6000c101106 */
[----:B0-----:R-:W-:Y:S01]  /*3f340*/  ISETP.LT.AND P3, PT, R0, UR13, !P0 ;  /* 0x0000000d00007c0c */ /* 0x001fe2000c761270 */
[----:B------:R-:W0:Y:S01]  /*3f350*/  LDCU UR13, c[0x0][0x39c] ;  /* 0x00007380ff0d77ac */ /* 0x000e220008000800 */
[----:B--2---:R-:W-:-:S02]  /*3f360*/  VIADD R0, R18, UR11 ;  /* 0x0000000b12007c36 */ /* 0x004fc40008000000 */
[----:B------:R-:W-:Y:S01]  /*3f370*/  VIADD R20, R28, 0x38 ;  /* 0x000000381c147836 */ /* 0x000fe20000000000 */
[----:B------:R-:W2:Y:S01]  /*3f380*/  LDCU UR11, c[0x0][0x3b8] ;  /* 0x00007700ff0b77ac */ /* 0x000ea20008000800 */
[-C--:B-----5:R-:W-:Y:S02]  /*3f390*/  IADD3 R16, P6, PT, R18, R2.reuse, RZ ;  /* 0x0000000212107210 */ /* 0x0a0fe40007fde0ff */
[----:B------:R-:W-:Y:S02]  /*3f3a0*/  PRMT R19, R10, 0x7773, RZ ;  /* 0x000077730a137816 */ /* 0x000fe400000000ff */
        /* <DEDUP_REMOVED lines=12> */
[C---:B-1----:R-:W-:Y:S01]  /*3f470*/  VIADD R20, R0.reuse, UR5 ;  /* 0x0000000500147c36 */ /* 0x042fe20008000000 */
[----:B------:R-:W0:Y:S01]  /*3f480*/  LDCU UR13, c[0x0][0x39c] ;  /* 0x00007380ff0d77ac */ /* 0x000e220008000800 */
[----:B------:R-:W1:Y:S01]  /*3f490*/  LDCU UR5, c[0x0][0x3b8] ;  /* 0x00007700ff0577ac */ /* 0x000e620008000800 */
        /* <DEDUP_REMOVED lines=13> */
[----:B------:R5:W-:Y:S03]  /*3f570*/  @P1 STG.E.U8 desc[UR6][R16.64], R19 ;  /* 0x0000001310001986 */ /* 0x000be6000c101106 */
[----:B0-----:R-:W-:Y:S01]  /*3f580*/  ISETP.LT.AND P1, PT, R0, UR13, !P0 ;  /* 0x0000000d00007c0c */ /* 0x001fe2000c721270 */
[----:B------:R-:W0:Y:S01]  /*3f590*/  LDCU UR13, c[0x0][0x39c] ;  /* 0x00007380ff0d77ac */ /* 0x000e220008000800 */
[----:B----4-:R-:W-:-:S02]  /*3f5a0*/  VIADD R0, R18, UR4 ;  /* 0x0000000412007c36 */ /* 0x010fc40008000000 */
[----:B------:R-:W-:Y:S01]  /*3f5b0*/  VIADD R20, R28, 0x3c ;  /* 0x0000003c1c147836 */ /* 0x000fe20000000000 */
[----:B------:R-:W4:Y:S01]  /*3f5c0*/  LDCU UR4, c[0x0][0x3b8] ;  /* 0x00007700ff0477ac */ /* 0x000f220008000800 */
[----:B-----5:R-:W-:Y:S02]  /*3f5d0*/  PRMT R19, R8, 0x7773, RZ ;  /* 0x0000777308137816 */ /* 0x020fe400000000ff */
[----:B------:R-:W5:Y:S01]  /*3f5e0*/  LDL.LU R8, [R1+0x40] ;  /* 0x0000400001087983 */ /* 0x000f620000300800 */
[----:B------:R-:W-:-:S03]  /*3f5f0*/  IADD3 R16, P6, PT, R18, R2, RZ ;  /* 0x0000000212107210 */ /* 0x000fc60007fde0ff */
[----:B------:R-:W5:Y:S01]  /*3f600*/  LDL.LU R9, [R1+0x44] ;  /* 0x0000440001097983 */ /* 0x000f620000300800 */
[-C--:B------:R-:W-:Y:S02]  /*3f610*/  LEA.HI.X.SX32 R17, R18, R3.reuse, 0x1, P6 ;  /* 0x0000000312117211 */ /* 0x080fe400030f0eff */
[-C--:B------:R-:W-:Y:S01]  /*3f620*/  IADD3 R18, P6, PT, R0, R2.reuse, RZ ;  /* 0x0000000200127210 */ /* 0x080fe20007fde0ff */
[----:B------:R-:W5:Y:S04]  /*3f630*/  LDL.LU R10, [R1+0x48] ;  /* 0x00004800010a7983 */ /* 0x000f680000300800 */
[----:B------:R0:W-:Y:S01]  /*3f640*/  @P3 STG.E.U8 desc[UR6][R16.64], R19 ;  /* 0x0000001310003986 */ /* 0x0001e2000c101106 */
[----:B---3--:R-:W-:Y:S01]  /*3f650*/  ISETP.LT.AND P3, PT, R20, UR12, !P0 ;  /* 0x0000000c14007c0c */ /* 0x008fe2000c761270 */
[----:B------:R-:W3:Y:S02]  /*3f660*/  LDCU UR12, c[0x0][0x39c] ;  /* 0x00007380ff0c77ac */ /* 0x000ee40008000800 */
[----:B------:R-:W5:Y:S01]  /*3f670*/  LDL.LU R11, [R1+0x4c] ;  /* 0x00004c00010b7983 */ /* 0x000f620000300800 */
[C---:B0-----:R-:W-:Y:S01]  /*3f680*/  LEA.HI.X.SX32 R19, R0.reuse, R3, 0x1, P6 ;  /* 0x0000000300137211 */ /* 0x041fe200030f0eff */
[----:B-1----:R-:W-:Y:S01]  /*3f690*/  VIADD R0, R0, UR5 ;  /* 0x0000000500007c36 */ /* 0x002fe20008000000 */
[----:B------:R-:W-:Y:S01]  /*3f6a0*/  PRMT R17, R15, 0x7772, RZ ;  /* 0x000077720f117816 */ /* 0x000fe200000000ff */
[----:B------:R-:W-:Y:S01]  /*3f6b0*/  VIADD R16, R28, 0x3d ;  /* 0x0000003d1c107836 */ /* 0x000fe20000000000 */
[----:B------:R-:W0:Y:S03]  /*3f6c0*/  LDCU UR5, c[0x0][0x3b8] ;  /* 0x00007700ff0577ac */ /* 0x000e260008000800 */
[----:B------:R1:W-:Y:S01]  /*3f6d0*/  @P2 STG.E.U8 desc[UR6][R18.64], R17 ;  /* 0x0000001112002986 */ /* 0x0003e2000c101106 */
[----:B------:R-:W-:Y:S01]  /*3f6e0*/  ISETP.LT.AND P2, PT, R16, UR13, !P0 ;  /* 0x0000000d10007c0c */ /* 0x000fe2000c741270 */
[----:B------:R-:W0:Y:S01]  /*3f6f0*/  LDCU UR13, c[0x0][0x39c] ;  /* 0x00007380ff0d77ac */ /* 0x000e220008000800 */
[C---:B--2---:R-:W-:Y:S01]  /*3f700*/  VIADD R20, R0.reuse, UR11 ;  /* 0x0000000b00147c36 */ /* 0x044fe20008000000 */
[----:B------:R-:W2:Y:S01]  /*3f710*/  LDCU UR11, c[0x0][0x3b8] ;  /* 0x00007700ff0b77ac */ /* 0x000ea20008000800 */
[----:B-1----:R-:W-:Y:S01]  /*3f720*/  IADD3 R18, P6, PT, R0, R2, RZ ;  /* 0x0000000200127210 */ /* 0x002fe20007fde0ff */
        /* <DEDUP_REMOVED lines=8> */
[----:B-1----:R-:W-:Y:S01]  /*3f7b0*/  PRMT R19, R14, 0x7772, RZ ;  /* 0x000077720e137816 */ /* 0x002fe200000000ff */
[----:B----4-:R-:W-:Y:S01]  /*3f7c0*/  VIADD R18, R20, UR4 ;  /* 0x0000000414127c36 */ /* 0x010fe20008000000 */
[----:B------:R-:W1:Y:S01]  /*3f7d0*/  LDCU UR4, c[0x0][0x3b8] ;  /* 0x00007700ff0477ac */ /* 0x000e620008000800 */
[----:B------:R-:W-:Y:S02]  /*3f7e0*/  VIADD R0, R28, 0x3f ;  /* 0x0000003f1c007836 */ /* 0x000fe40000000000 */
[----:B------:R4:W-:Y:S03]  /*3f7f0*/  @P4 STG.E.U8 desc[UR6][R16.64], R19 ;  /* 0x0000001310004986 */ /* 0x0009e6000c101106 */
[----:B0-----:R-:W-:Y:S01]  /*3f800*/  ISETP.LT.AND P4, PT, R0, UR13, !P0 ;  /* 0x0000000d00007c0c */ /* 0x001fe2000c781270 */
[----:B------:R-:W-:Y:S01]  /*3f810*/  VIADD R0, R18, UR5 ;  /* 0x0000000512007c36 */ /* 0x000fe20008000000 */
[----:B------:R-:W0:Y:S01]  /*3f820*/  LDCU UR13, c[0x0][0x39c] ;  /* 0x00007380ff0d77ac */ /* 0x000e220008000800 */
[----:B------:R-:W-:Y:S01]  /*3f830*/  VIADD R20, R28, 0x40 ;  /* 0x000000401c147836 */ /* 0x000fe20000000000 */
[----:B------:R-:W0:Y:S01]  /*3f840*/  LDCU UR5, c[0x0][0x3b8] ;  /* 0x00007700ff0577ac */ /* 0x000e220008000800 */
[----:B----4-:R-:W-:-:S02]  /*3f850*/  IADD3 R16, P6, PT, R18, R2, RZ ;  /* 0x0000000212107210 */ /* 0x010fc40007fde0ff */
[----:B------:R-:W-:Y:S02]  /*3f860*/  PRMT R19, R14, 0x7773, RZ ;  /* 0x000077730e137816 */ /* 0x000fe400000000ff */
[----:B------:R-:W-:Y:S02]  /*3f870*/  LEA.HI.X.SX32 R17, R18, R3, 0x1, P6 ;  /* 0x0000000312117211 */ /* 0x000fe400030f0eff */
[----:B------:R-:W-:-:S03]  /*3f880*/  IADD3 R18, P6, PT, R0, R2, RZ ;  /* 0x0000000200127210 */ /* 0x000fc60007fde0ff */
[----:B------:R4:W-:Y:S01]  /*3f890*/  @P1 STG.E.U8 desc[UR6][R16.64], R19 ;  /* 0x0000001310001986 */ /* 0x0009e2000c101106 */
[----:B---3--:R-:W-:Y:S01]  /*3f8a0*/  ISETP.LT.AND P1, PT, R20, UR12, !P0 ;  /* 0x0000000c14007c0c */ /* 0x008fe2000c721270 */
[----:B------:R-:W3:Y:S01]  /*3f8b0*/  LDCU UR12, c[0x0][0x39c] ;  /* 0x00007380ff0c77ac */ /* 0x000ee20008000800 */
[C---:B----4-:R-:W-:Y:S01]  /*3f8c0*/  LEA.HI.X.SX32 R19, R0.reuse, R3, 0x1, P6 ;  /* 0x0000000300137211 */ /* 0x050fe200030f0eff */
[----:B--2---:R-:W-:Y:S01]  /*3f8d0*/  VIADD R0, R0, UR11 ;  /* 0x0000000b00007c36 */ /* 0x004fe20008000000 */
[----:B------:R-:W-:Y:S01]  /*3f8e0*/  PRMT R17, R13, 0x7772, RZ ;  /* 0x000077720d117816 */ /* 0x000fe200000000ff */
[----:B------:R-:W-:Y:S01]  /*3f8f0*/  VIADD R16, R28, 0x41 ;  /* 0x000000411c107836 */ /* 0x000fe20000000000 */
[----:B------:R-:W2:Y:S03]  /*3f900*/  LDCU UR11, c[0x0][0x3b8] ;  /* 0x00007700ff0b77ac */ /* 0x000ea60008000800 */
[----:B------:R4:W-:Y:S01]  /*3f910*/  @P3 STG.E.U8 desc[UR6][R18.64], R17 ;  /* 0x0000001112003986 */ /* 0x0009e2000c101106 */
[----:B-1----:R-:W-:Y:S01]  /*3f920*/  VIADD R20, R0, UR4 ;  /* 0x0000000400147c36 */ /* 0x002fe20008000000 */
[----:B0-----:R-:W-:Y:S01]  /*3f930*/  ISETP.LT.AND P3, PT, R16, UR13, !P0 ;  /* 0x0000000d10007c0c */ /* 0x001fe2000c761270 */
[----:B------:R-:W0:Y:S01]  /*3f940*/  LDCU UR13, c[0x0][0x39c] ;  /* 0x00007380ff0d77ac */ /* 0x000e220008000800 */
[----:B------:R-:W1:Y:S01]  /*3f950*/  LDCU UR4, c[0x0][0x3b8] ;  /* 0x00007700ff0477ac */ /* 0x000e620008000800 */
[----:B----4-:R-:W-:Y:S01]  /*3f960*/  IADD3 R18, P6, PT, R0, R2, RZ ;  /* 0x0000000200127210 */ /* 0x010fe20007fde0ff */
        /* <DEDUP_REMOVED lines=8> */
[----:B----4-:R-:W-:-:S05]  /*3f9f0*/  PRMT R19, R12, 0x7772, RZ ;  /* 0x000077720c137816 */ /* 0x010fca00000000ff */
[----:B------:R4:W-:Y:S02]  /*3fa00*/  @P5 STG.E.U8 desc[UR6][R16.64], R19 ;  /* 0x0000001310005986 */ /* 0x0009e4000c101106 */
[----:B----4-:R-:W-:Y:S02]  /*3fa10*/  PRMT R19, R12, 0x7773, RZ ;  /* 0x000077730c137816 */ /* 0x010fe400000000ff */
        /* <DEDUP_REMOVED lines=11> */
[----:B------:R-:W-:-:S02]  /*3fad0*/  VIADD R0, R28, 0x43 ;  /* 0x000000431c007836 */ /* 0x000fc40000000000 */
[----:B------:R-:W-:Y:S01]  /*3fae0*/  VIADD R18, R20, UR5 ;  /* 0x0000000514127c36 */ /* 0x000fe20008000000 */
[----:B------:R-:W4:Y:S01]  /*3faf0*/  LDL.LU R29, [R1+0x7c] ;  /* 0x00007c00011d7983 */ /* 0x000f220000300800 */
[----:B------:R-:W1:Y:S01]  /*3fb00*/  LDCU UR5, c[0x0][0x3b8] ;  /* 0x00007700ff0577ac */ /* 0x000e620008000800 */
[----:B0-----:R-:W-:Y:S02]  /*3fb10*/  ISETP.LT.AND P5, PT, R0, UR13, !P0 ;  /* 0x0000000d00007c0c */ /* 0x001fe4000c7a1270 */
[CC--:B------:R-:W-:Y:S01]  /*3fb20*/  IADD3 R16, P6, PT, R18.reuse, R2.reuse, RZ ;  /* 0x0000000212107210 */ /* 0x0c0fe20007fde0ff */
[----:B------:R-:W0:Y:S01]  /*3fb30*/  LDCU UR13, c[0x0][0x39c] ;  /* 0x00007380ff0d77ac */ /* 0x000e220008000800 */
[C---:B--2---:R-:W-:Y:S02]  /*3fb40*/  VIADD R0, R18.reuse, UR11 ;  /* 0x0000000b12007c36 */ /* 0x044fe40008000000 */
[----:B------:R-:W-:Y:S01]  /*3fb50*/  LEA.HI.X.SX32 R17, R18, R3, 0x1, P6 ;  /* 0x0000000312117211 */ /* 0x000fe200030f0eff */
[----:B------:R-:W-:Y:S01]  /*3fb60*/  VIADD R20, R28, 0x44 ;  /* 0x000000441c147836 */ /* 0x000fe20000000000 */
[----:B------:R-:W2:Y:S01]  /*3fb70*/  LDCU UR11, c[0x0][0x3b8] ;  /* 0x00007700ff0b77ac */ /* 0x000ea20008000800 */
[----:B------:R-:W-:-:S02]  /*3fb80*/  IADD3 R18, P6, PT, R0, R2, RZ ;  /* 0x0000000200127210 */ /* 0x000fc40007fde0ff */
[----:B------:R0:W-:Y:S01]  /*3fb90*/  @P4 STG.E.U8 desc[UR6][R16.64], R19 ;  /* 0x0000001310004986 */ /* 0x0001e2000c101106 */
[----:B---3--:R-:W-:Y:S01]  /*3fba0*/  ISETP.LT.AND P4, PT, R20, UR12, !P0 ;  /* 0x0000000c14007c0c */ /* 0x008fe2000c781270 */
[----:B------:R-:W3:Y:S01]  /*3fbb0*/  LDCU UR12, c[0x0][0x39c] ;  /* 0x00007380ff0c77ac */ /* 0x000ee20008000800 */
[----:B0-----:R-:W-:Y:S01]  /*3fbc0*/  LEA.HI.X.SX32 R19, R0, R3, 0x1, P6 ;  /* 0x0000000300137211 */ /* 0x001fe200030f0eff */
[----:B------:R-:W-:Y:S02]  /*3fbd0*/  VIADD R16, R28, 0x45 ;  /* 0x000000451c107836 */ /* 0x000fe40000000000 */
[----:B-1----:R-:W-:Y:S01]  /*3fbe0*/  VIADD R0, R0, UR4 ;  /* 0x0000000400007c36 */ /* 0x002fe20008000000 */
[----:B------:R-:W0:Y:S03]  /*3fbf0*/  LDCU UR4, c[0x0][0x3b8] ;  /* 0x00007700ff0477ac */ /* 0x000e260008000800 */
[----:B------:R-:W-:Y:S01]  /*3fc00*/  VIADD R20, R0, UR5 ;  /* 0x0000000500147c36 */ /* 0x000fe20008000000 */
[----:B------:R-:W1:Y:S01]  /*3fc10*/  LDCU UR5, c[0x0][0x3b8] ;  /* 0x00007700ff0577ac */ /* 0x000e620008000800 */
[----:B-----5:R-:W-:-:S05]  /*3fc20*/  PRMT R17, R8, 0x7770, RZ ;  /* 0x0000777008117816 */ /* 0x020fca00000000ff */
[----:B------:R5:W-:Y:S01]  /*3fc30*/  @P1 STG.E.U8 desc[UR6][R18.64], R17 ;  /* 0x0000001112001986 */ /* 0x000be2000c101106 */
[----:B------:R-:W-:Y:S01]  /*3fc40*/  ISETP.LT.AND P1, PT, R16, UR13, !P0 ;  /* 0x0000000d10007c0c */ /* 0x000fe2000c721270 */
        /* <DEDUP_REMOVED lines=11> */
[----:B------:R-:W-:Y:S02]  /*3fd00*/  VIADD R0, R28, 0x47 ;  /* 0x000000471c007836 */ /* 0x000fe40000000000 */
[----:B--2---:R-:W-:Y:S01]  /*3fd10*/  VIADD R18, R20, UR11 ;  /* 0x0000000b14127c36 */ /* 0x004fe20008000000 */
[----:B------:R-:W2:Y:S01]  /*3fd20*/  LDCU UR11, c[0x0][0x3b8] ;  /* 0x00007700ff0b77ac */ /* 0x000ea20008000800 */
[----:B------:R5:W-:Y:S01]  /*3fd30*/  @P2 STG.E.U8 desc[UR6][R16.64], R19 ;  /* 0x0000001310002986 */ /* 0x000be2000c101106 */
[----:B0-----:R-:W-:Y:S01]  /*3fd40*/  ISETP.LT.AND P2, PT, R0, UR13, !P0 ;  /* 0x0000000d00007c0c */ /* 0x001fe2000c741270 */
[----:B------:R-:W0:Y:S01]  /*3fd50*/  LDCU UR13, c[0x0][0x39c] ;  /* 0x00007380ff0d77ac */ /* 0x000e220008000800 */
[----:B------:R-:W-:-:S02]  /*3fd60*/  VIADD R0, R18, UR4 ;  /* 0x0000000412007c36 */ /* 0x000fc40008000000 */
[----:B------:R-:W-:Y:S01]  /*3fd70*/  VIADD R20, R28, 0x48 ;  /* 0x000000481c147836 */ /* 0x000fe20000000000 */
[----:B------:R-:W0:Y:S01]  /*3fd80*/  LDCU UR4, c[0x0][0x3b8] ;  /* 0x00007700ff0477ac */ /* 0x000e220008000800 */
[CC--:B-----5:R-:W-:Y:S02]  /*3fd90*/  IADD3 R16, P6, PT, R18.reuse, R2.reuse, RZ ;  /* 0x0000000212107210 */ /* 0x0e0fe40007fde0ff */
[----:B------:R-:W-:Y:S02]  /*3fda0*/  PRMT R19, R9, 0x7771, RZ ;  /* 0x0000777109137816 */ /* 0x000fe400000000ff */
[----:B------:R-:W-:Y:S02]  /*3fdb0*/  LEA.HI.X.SX32 R17, R18, R3, 0x1, P6 ;  /* 0x0000000312117211 */ /* 0x000fe400030f0eff */
[----:B------:R-:W-:-:S03]  /*3fdc0*/  IADD3 R18, P6, PT, R0, R2, RZ ;  /* 0x0000000200127210 */ /* 0x000fc60007fde0ff */
[----:B------:R5:W-:Y:S01]  /*3fdd0*/  @P5 STG.E.U8 desc[UR6][R16.64], R19 ;  /* 0x0000001310005986 */ /* 0x000be2000c101106 */
[----:B---3--:R-:W-:Y:S01]  /*3fde0*/  ISETP.LT.AND P5, PT, R20, UR12, !P0 ;  /* 0x0000000c14007c0c */ /* 0x008fe2000c7a1270 */
[----:B------:R-:W3:Y:S01]  /*3fdf0*/  LDCU UR12, c[0x0][0x39c] ;  /* 0x00007380ff0c77ac */ /* 0x000ee20008000800 */
[----:B-----5:R-:W-:Y:S01]  /*3fe00*/  LEA.HI.X.SX32 R19, R0, R3, 0x1, P6 ;  /* 0x0000000300137211 */ /* 0x020fe200030f0eff */
[----:B------:R-:W-:Y:S01]  /*3fe10*/  VIADD R16, R28, 0x49 ;  /* 0x000000491c107836 */ /* 0x000fe20000000000 */
[----:B------:R-:W-:Y:S01]  /*3fe20*/  PRMT R17, R10, 0x7770, RZ ;  /* 0x000077700a117816 */ /* 0x000fe200000000ff */
[----:B-1----:R-:W-:Y:S01]  /*3fe30*/  VIADD R0, R0, UR5 ;  /* 0x0000000500007c36 */ /* 0x002fe20008000000 */
[----:B------:R-:W1:Y:S03]  /*3fe40*/  LDCU UR5, c[0x0][0x3b8] ;  /* 0x00007700ff0577ac */ /* 0x000e660008000800 */
[----:B------:R5:W-:Y:S01]  /*3fe50*/  @P4 STG.E.U8 desc[UR6][R18.64], R17 ;  /* 0x0000001112004986 */ /* 0x000be2000c101106 */
[----:B0-----:R-:W-:Y:S01]  /*3fe60*/  ISETP.LT.AND P4, PT, R16, UR13, !P0 ;  /* 0x0000000d10007c0c */ /* 0x001fe2000c781270 */
[----:B------:R-:W0:Y:S01]  /*3fe70*/  LDCU UR13, c[0x0][0x39c] ;  /* 0x00007380ff0d77ac */ /* 0x000e220008000800 */
[C---:B--2---:R-:W-:Y:S01]  /*3fe80*/  VIADD R20, R0.reuse, UR11 ;  /* 0x0000000b00147c36 */ /* 0x044fe20008000000 */
[----:B------:R-:W2:Y:S01]  /*3fe90*/  LDCU UR11, c[0x0][0x3b8] ;  /* 0x00007700ff0b77ac */ /* 0x000ea20008000800 */
        /* <DEDUP_REMOVED lines=11> */
[----:B------:R-:W-:Y:S01]  /*3ff50*/  VIADD R18, R20, UR4 ;  /* 0x0000000414127c36 */ /* 0x000fe20008000000 */
[----:B------:R-:W5:Y:S01]  /*3ff60*/  LDCU UR4, c[0x0][0x3b8] ;  /* 0x00007700ff0477ac */ /* 0x000f620008000800 */
[----:B------:R2:W-:Y:S01]  /*3ff70*/  @P3 STG.E.U8 desc[UR6][R16.64], R19 ;  /* 0x0000001310003986 */ /* 0x0005e2000c101106 */
[----:B0-----:R-:W-:Y:S01]  /*3ff80*/  ISETP.LT.AND P3, PT, R0, UR13, !P0 ;  /* 0x0000000d00007c0c */ /* 0x001fe2000c761270 */
[----:B------:R-:W0:Y:S01]  /*3ff90*/  LDCU UR13, c[0x0][0x39c] ;  /* 0x00007380ff0d77ac */ /* 0x000e220008000800 */
[----:B-1----:R-:W-:-:S02]  /*3ffa0*/  VIADD R0, R18, UR5 ;  /* 0x0000000512007c36 */ /* 0x002fc40008000000 */
[----:B------:R-:W-:Y:S01]  /*3ffb0*/  VIADD R20, R28, 0x4c ;  /* 0x0000004c1c147836 */ /* 0x000fe20000000000 */
[----:B------:R-:W1:Y:S01]  /*3ffc0*/  LDCU UR5, c[0x0][0x3b8] ;  /* 0x00007700ff0577ac */ /* 0x000e620008000800 */
[CC--:B--2---:R-:W-:Y:S02]  /*3ffd0*/  IADD3 R16, P6, PT, R18.reuse, R2.reuse, RZ ;  /* 0x0000000212107210 */ /* 0x0c4fe40007fde0ff */
[----:B------:R-:W-:Y:S02]  /*3ffe0*/  PRMT R19, R11, 0x7771, RZ ;  /* 0x000077710b137816 */ /* 0x000fe400000000ff */
[----:B------:R-:W-:Y:S02]  /*3fff0*/  LEA.HI.X.SX32 R17, R18, R3, 0x1, P6 ;  /* 0x0000000312117211 */ /* 0x000fe400030f0eff */
[----:B------:R-:W-:-:S03]  /*40000*/  IADD3 R18, P6, PT, R0, R2, RZ ;  /* 0x0000000200127210 */ /* 0x000fc60007fde0ff */
[----:B------:R2:W-:Y:S01]  /*40010*/  @P2 STG.E.U8 desc[UR6][R16.64], R19 ;  /* 0x0000001310002986 */ /* 0x0005e2000c101106 */
[----:B---3--:R-:W-:Y:S01]  /*40020*/  ISETP.LT.AND P2, PT, R20, UR12, !P0 ;  /* 0x0000000c14007c0c */ /* 0x008fe2000c741270 */
[----:B------:R-:W3:Y:S01]  /*40030*/  LDCU UR12, c[0x0][0x39c] ;  /* 0x00007380ff0c77ac */ /* 0x000ee20008000800 */
[----:B--2---:R-:W-:Y:S01]  /*40040*/  LEA.HI.X.SX32 R19, R0, R3, 0x1, P6 ;  /* 0x0000000300137211 */ /* 0x004fe200030f0eff */
[----:B------:R-:W-:Y:S02]  /*40050*/  VIADD R16, R28, 0x4d ;  /* 0x0000004d1c107836 */ /* 0x000fe40000000000 */
[----:B------:R-:W-:Y:S01]  /*40060*/  VIADD R0, R0, UR11 ;  /* 0x0000000b00007c36 */ /* 0x000fe20008000000 */
[----:B------:R-:W2:Y:S01]  /*40070*/  LDCU UR11, c[0x0][0x3b8] ;  /* 0x00007700ff0b77ac */ /* 0x000ea20008000800 */
[----:B----4-:R-:W-:-:S05]  /*40080*/  PRMT R17, R12, 0x7770, RZ ;  /* 0x000077700c117816 */ /* 0x010fca00000000ff */
[----:B------:R4:W-:Y:S01]  /*40090*/  @P5 STG.E.U8 desc[UR6][R18.64], R17 ;  /* 0x0000001112005986 */ /* 0x0009e2000c101106 */
[----:B0-----:R-:W-:Y:S01]  /*400a0*/  ISETP.LT.AND P5, PT, R16, UR13, !P0 ;  /* 0x0000000d10007c0c */ /* 0x001fe2000c7a1270 */
[----:B------:R-:W0:Y:S01]  /*400b0*/  LDCU UR13, c[0x0][0x39c] ;  /* 0x00007380ff0d77ac */ /* 0x000e220008000800 */
[C---:B-----5:R-:W-:Y:S01]  /*400c0*/  VIADD R20, R0.reuse, UR4 ;  /* 0x0000000400147c36 */ /* 0x060fe20008000000 */
[----:B------:R-:W5:Y:S01]  /*400d0*/  LDCU UR4, c[0x0][0x3b8] ;  /* 0x00007700ff0477ac */ /* 0x000f620008000800 */
        /* <DEDUP_REMOVED lines=9> */
[----:B----4-:R-:W-:Y:S01]  /*40170*/  PRMT R19, R13, 0x7770, RZ ;  /* 0x000077700d137816 */ /* 0x010fe200000000ff */
[----:B------:R-:W-:Y:S02]  /*40180*/  VIADD R0, R28, 0x4f ;  /* 0x0000004f1c007836 */ /* 0x000fe40000000000 */
[----:B-1----:R-:W-:Y:S01]  /*40190*/  VIADD R18, R20, UR5 ;  /* 0x0000000514127c36 */ /* 0x002fe20008000000 */
[----:B------:R-:W1:Y:S01]  /*401a0*/  LDCU UR5, c[0x0][0x3b8] ;  /* 0x00007700ff0577ac */ /* 0x000e620008000800 */
[----:B------:R4:W-:Y:S01]  /*401b0*/  @P1 STG.E.U8 desc[UR6][R16.64], R19 ;  /* 0x0000001310001986 */ /* 0x0009e2000c101106 */
[----:B0-----:R-:W-:Y:S01]  /*401c0*/  ISETP.LT.AND P1, PT, R0, UR13, !P0 ;  /* 0x0000000d00007c0c */ /* 0x001fe2000c721270 */
[----:B------:R-:W0:Y:S01]  /*401d0*/  LDCU UR13, c[0x0][0x39c] ;  /* 0x00007380ff0d77ac */ /* 0x000e220008000800 */
[----:B--2---:R-:W-:-:S02]  /*401e0*/  VIADD R0, R18, UR11 ;  /* 0x0000000b12007c36 */ /* 0x004fc40008000000 */
[----:B------:R-:W-:Y:S01]  /*401f0*/  VIADD R20, R28, 0x50 ;  /* 0x000000501c147836 */ /* 0x000fe20000000000 */
[----:B------:R-:W2:Y:S01]  /*40200*/  LDCU UR11, c[0x0][0x3b8] ;  /* 0x00007700ff0b77ac */ /* 0x000ea20008000800 */
[CC--:B----4-:R-:W-:Y:S02]  /*40210*/  IADD3 R16, P6, PT, R18.reuse, R2.reuse, RZ ;  /* 0x0000000212107210 */ /* 0x0d0fe40007fde0ff */
[----:B------:R-:W-:Y:S02]  /*40220*/  PRMT R19, R13, 0x7771, RZ ;  /* 0x000077710d137816 */ /* 0x000fe400000000ff */
[----:B------:R-:W-:Y:S02]  /*40230*/  LEA.HI.X.SX32 R17, R18, R3, 0x1, P6 ;  /* 0x0000000312117211 */ /* 0x000fe400030f0eff */
[----:B------:R-:W-:-:S03]  /*40240*/  IADD3 R18, P6, PT, R0, R2, RZ ;  /* 0x0000000200127210 */ /* 0x000fc60007fde0ff */
[----:B------:R4:W-:Y:S01]  /*40250*/  @P3 STG.E.U8 desc[UR6][R16.64], R19 ;  /* 0x0000001310003986 */ /* 0x0009e2000c101106 */
[----:B---3--:R-:W-:Y:S01]  /*40260*/  ISETP.LT.AND P3, PT, R20, UR12, !P0 ;  /* 0x0000000c14007c0c */ /* 0x008fe2000c761270 */
[----:B------:R-:W3:Y:S01]  /*40270*/  LDCU UR12, c[0x0][0x39c] ;  /* 0x00007380ff0c77ac */ /* 0x000ee20008000800 */
[----:B----4-:R-:W-:Y:S01]  /*40280*/  LEA.HI.X.SX32 R19, R0, R3, 0x1, P6 ;  /* 0x0000000300137211 */ /* 0x010fe200030f0eff */
[----:B------:R-:W-:Y:S01]  /*40290*/  VIADD R16, R28, 0x51 ;  /* 0x000000511c107836 */ /* 0x000fe20000000000 */
[----:B------:R-:W-:Y:S01]  /*402a0*/  PRMT R17, R14, 0x7770, RZ ;  /* 0x000077700e117816 */ /* 0x000fe200000000ff */
[----:B-----5:R-:W-:Y:S01]  /*402b0*/  VIADD R0, R0, UR4 ;  /* 0x0000000400007c36 */ /* 0x020fe20008000000 */
[----:B------:R-:W4:Y:S03]  /*402c0*/  LDCU UR4, c[0x0][0x3b8] ;  /* 0x00007700ff0477ac */ /* 0x000f260008000800 */
[----:B------:R5:W-:Y:S01]  /*402d0*/  @P2 STG.E.U8 desc[UR6][R18.64], R17 ;  /* 0x0000001112002986 */ /* 0x000be2000c101106 */
[----:B0-----:R-:W-:Y:S01]  /*402e0*/  ISETP.LT.AND P2, PT, R16, UR13, !P0 ;  /* 0x0000000d10007c0c */ /* 0x001fe2000c741270 */
[----:B------:R-:W0:Y:S01]  /*402f0*/  LDCU UR13, c[0x0][0x39c] ;  /* 0x00007380ff0d77ac */ /* 0x000e220008000800 */
[C---:B-1----:R-:W-:Y:S01]  /*40300*/  VIADD R20, R0.reuse, UR5 ;  /* 0x0000000500147c36 */ /* 0x042fe20008000000 */
        /* <DEDUP_REMOVED lines=17> */
[----:B----4-:R-:W-:-:S02]  /*40420*/  VIADD R0, R18, UR4 ;  /* 0x0000000412007c36 */ /* 0x010fc40008000000 */
[----:B------:R-:W-:Y:S01]  /*40430*/  VIADD R20, R28, 0x54 ;  /* 0x000000541c147836 */ /* 0x000fe20000000000 */
[----:B------:R-:W4:Y:S01]  /*40440*/  LDCU UR4, c[0x0][0x3b8] ;  /* 0x00007700ff0477ac */ /* 0x000f220008000800 */
        /* <DEDUP_REMOVED lines=28> */
[----:B----4-:R-:W-:Y:S01]  /*40610*/  VIADD R18, R20, UR4 ;  /* 0x0000000414127c36 */ /* 0x010fe20008000000 */
[----:B------:R-:W4:Y:S01]  /*40620*/  LDCU UR4, c[0x0][0x3b8] ;  /* 0x00007700ff0477ac */ /* 0x000f220008000800 */
[----:B------:R5:W-:Y:S01]  /*40630*/  @P5 STG.E.U8 desc[UR6][R16.64], R19 ;  /* 0x0000001310005986 */ /* 0x000be2000c101106 */
[----:B0-----:R-:W-:Y:S01]  /*40640*/  ISETP.LT.AND P5, PT, R0, UR13, !P0 ;  /* 0x0000000d00007c0c */ /* 0x001fe2000c7a1270 */
[----:B------:R-:W0:Y:S01]  /*40650*/  LDCU UR13, c[0x0][0x39c] ;  /* 0x00007380ff0d77ac */ /* 0x000e220008000800 */
[----:B-1----:R-:W-:-:S02]  /*40660*/  VIADD R0, R18, UR5 ;  /* 0x0000000512007c36 */ /* 0x002fc40008000000 */
[----:B------:R-:W-:Y:S01]  /*40670*/  VIADD R20, R28, 0x58 ;  /* 0x000000581c147836 */ /* 0x000fe20000000000 */
[----:B------:R-:W1:Y:S01]  /*40680*/  LDCU UR5, c[0x0][0x3b8] ;  /* 0x00007700ff0577ac */ /* 0x000e620008000800 */
[-C--:B-----5:R-:W-:Y:S02]  /*40690*/  IADD3 R16, P6, PT, R18, R2.reuse, RZ ;  /* 0x0000000212107210 */ /* 0x0a0fe40007fde0ff */
        /* <DEDUP_REMOVED lines=9> */
[----:B--2---:R-:W-:Y:S01]  /*40730*/  VIADD R0, R0, UR11 ;  /* 0x0000000b00007c36 */ /* 0x004fe20008000000 */
        /* <DEDUP_REMOVED lines=35> */
[----:B----4-:R-:W-:Y:S01]  /*40970*/  VIADD R0, R0, UR4 ;  /* 0x0000000400007c36 */ /* 0x010fe20008000000 */
        /* <DEDUP_REMOVED lines=80> */
[-C--:B------:R-:W-:Y:S02]  /*40e80*/  LEA.HI.X.SX32 R19, R0, R3.reuse, 0x1, P6 ;  /* 0x0000000300137211 */ /* 0x080fe400030f0eff */
[----:B------:R-:W-:Y:S02]  /*40e90*/  PRMT R0, R8, 0x7773, RZ ;  /* 0x0000777308007816 */ /* 0x000fe400000000ff */
[C---:B------:R-:W-:Y:S01]  /*40ea0*/  IADD3 R16, P6, PT, R20.reuse, R2, RZ ;  /* 0x0000000214107210 */ /* 0x040fe20007fde0ff */
[----:B------:R-:W5:Y:S04]  /*40eb0*/  LDL.LU R8, [R1+0x124c] ;  /* 0x00124c0001087983 */ /* 0x000f680000300800 */
[----:B------:R0:W-:Y:S01]  /*40ec0*/  @P5 STG.E.U8 desc[UR6][R18.64], R0 ;  /* 0x0000000012005986 */ /* 0x0001e2000c101106 */
[----:B---3--:R-:W-:Y:S01]  /*40ed0*/  ISETP.LT.AND P5, PT, R17, UR12, !P0 ;  /* 0x0000000c11007c0c */ /* 0x008fe2000c7a1270 */
[----:B------:R-:W3:Y:S01]  /*40ee0*/  LDCU UR12, c[0x0][0x39c] ;  /* 0x00007380ff0c77ac */ /* 0x000ee20008000800 */
[----:B------:R-:W-:-:S02]  /*40ef0*/  LEA.HI.X.SX32 R17, R20, R3, 0x1, P6 ;  /* 0x0000000314117211 */ /* 0x000fc400030f0eff */
[----:B0-----:R-:W-:Y:S01]  /*40f00*/  PRMT R19, R9, 0x7772, RZ ;  /* 0x0000777209137816 */ /* 0x001fe200000000ff */
[----:B------:R-:W-:Y:S02]  /*40f10*/  VIADD R0, R28, 0x67 ;  /* 0x000000671c007836 */ /* 0x000fe40000000000 */
[----:B-1----:R-:W-:Y:S01]  /*40f20*/  VIADD R18, R20, UR5 ;  /* 0x0000000514127c36 */ /* 0x002fe20008000000 */
[----:B------:R-:W0:Y:S01]  /*40f30*/  LDCU UR5, c[0x0][0x3b8] ;  /* 0x00007700ff0577ac */ /* 0x000e220008000800 */
[----:B------:R1:W-:Y:S01]  /*40f40*/  @P4 STG.E.U8 desc[UR6][R16.64], R19 ;  /* 0x0000001310004986 */ /* 0x0003e2000c101106 */
[----:B------:R-:W-:Y:S01]  /*40f50*/  ISETP.LT.AND P4, PT, R0, UR13, !P0 ;  /* 0x0000000d00007c0c */ /* 0x000fe2000c781270 */
[----:B------:R-:W0:Y:S01]  /*40f60*/  LDCU UR13, c[0x0][0x39c] ;  /* 0x00007380ff0d77ac */ /* 0x000e220008000800 */
[----:B--2---:R-:W-:Y:S02]  /*40f70*/  VIADD R0, R18, UR11 ;  /* 0x0000000b12007c36 */ /* 0x004fe40008000000 */
[----:B------:R-:W-:Y:S01]  /*40f80*/  VIADD R20, R28, 0x68 ;  /* 0x000000681c147836 */ /* 0x000fe20000000000 */
[----:B------:R-:W2:Y:S01]  /*40f90*/  LDCU UR11, c[0x0][0x3b8] ;  /* 0x00007700ff0b77ac */ /* 0x000ea20008000800 */
[----:B-1----:R-:W-:-:S02]  /*40fa0*/  IADD3 R16, P6, PT, R18, R2, RZ ;  /* 0x0000000212107210 */ /* 0x002fc40007fde0ff */
[----:B------:R-:W-:Y:S02]  /*40fb0*/  PRMT R19, R9, 0x7773, RZ ;  /* 0x0000777309137816 */ /* 0x000fe400000000ff */
[----:B------:R-:W-:Y:S01]  /*40fc0*/  LEA.HI.X.SX32 R17, R18, R3, 0x1, P6 ;  /* 0x0000000312117211 */ /* 0x000fe200030f0eff */
[----:B------:R-:W5:Y:S01]  /*40fd0*/  LDL.LU R9, [R1+0x1248] ;  /* 0x0012480001097983 */ /* 0x000f620000300800 */
[----:B------:R-:W-:-:S03]  /*40fe0*/  IADD3 R18, P6, PT, R0, R2, RZ ;  /* 0x0000000200127210 */ /* 0x000fc60007fde0ff */
[----:B------:R1:W-:Y:S01]  /*40ff0*/  @P1 STG.E.U8 desc[UR6][R16.64], R19 ;  /* 0x0000001310001986 */ /* 0x0003e2000c101106 */
[----:B---3--:R-:W-:Y:S01]  /*41000*/  ISETP.LT.AND P1, PT, R20, UR12, !P0 ;  /* 0x0000000c14007c0c */ /* 0x008fe2000c721270 */
[----:B------:R-:W3:Y:S01]  /*41010*/  LDCU UR12, c[0x0][0x39c] ;  /* 0x00007380ff0c77ac */ /* 0x000ee20008000800 */
[----:B-1----:R-:W-:Y:S01]  /*41020*/  LEA.HI.X.SX32 R19, R0, R3, 0x1, P6 ;  /* 0x0000000300137211 */ /* 0x002fe200030f0eff */
[----:B------:R-:W-:Y:S01]  /*41030*/  VIADD R16, R28, 0x69 ;  /* 0x000000691c107836 */ /* 0x000fe20000000000 */
[----:B------:R-:W-:Y:S01]  /*41040*/  PRMT R17, R10, 0x7772, RZ ;  /* 0x000077720a117816 */ /* 0x000fe200000000ff */
[----:B----4-:R-:W-:Y:S01]  /*41050*/  VIADD R0, R0, UR4 ;  /* 0x0000000400007c36 */ /* 0x010fe20008000000 */
[----:B------:R-:W1:Y:S03]  /*41060*/  LDCU UR4, c[0x0][0x3b8] ;  /* 0x00007700ff0477ac */ /* 0x000e660008000800 */
[----:B------:R4:W-:Y:S01]  /*41070*/  @P3 STG.E.U8 desc[UR6][R18.64], R17 ;  /* 0x0000001112003986 */ /* 0x0009e2000c101106 */
[----:B0-----:R-:W-:Y:S01]  /*41080*/  ISETP.LT.AND P3, PT, R16, UR13, !P0 ;  /* 0x0000000d10007c0c */ /* 0x001fe2000c761270 */
[----:B------:R-:W0:Y:S01]  /*41090*/  LDCU UR13, c[0x0][0x39c] ;  /* 0x00007380ff0d77ac */ /* 0x000e220008000800 */
[C---:B------:R-:W-:Y:S01]  /*410a0*/  VIADD R20, R0.reuse, UR5 ;  /* 0x0000000500147c36 */ /* 0x040fe20008000000 */
[----:B------:R-:W0:Y:S01]  /*410b0*/  LDCU UR5, c[0x0][0x3b8] ;  /* 0x00007700ff0577ac */ /* 0x000e220008000800 */
[----:B----4-:R-:W-:Y:S01]  /*410c0*/  IADD3 R18, P6, PT, R0, R2, RZ ;  /* 0x0000000200127210 */ /* 0x010fe20007fde0ff */
[----:B------:R-:W-:-:S03]  /*410d0*/  VIADD R17, R28, 0x6a ;  /* 0x0000006a1c117836 */ /* 0x000fc60000000000 */
[-C--:B------:R-:W-:Y:S02]  /*410e0*/  LEA.HI.X.SX32 R19, R0, R3.reuse, 0x1, P6 ;  /* 0x0000000300137211 */ /* 0x080fe400030f0eff */
[----:B------:R-:W-:Y:S02]  /*410f0*/  PRMT R0, R10, 0x7773, RZ ;  /* 0x000077730a007816 */ /* 0x000fe400000000ff */
[C---:B------:R-:W-:Y:S01]  /*41100*/  IADD3 R16, P6, PT, R20.reuse, R2, RZ ;  /* 0x0000000214107210 */ /* 0x040fe20007fde0ff */
[----:B------:R-:W4:Y:S04]  /*41110*/  LDL.LU R10, [R1+0x1244] ;  /* 0x00124400010a7983 */ /* 0x000f280000300800 */
[----:B------:R0:W-:Y:S01]  /*41120*/  @P2 STG.E.U8 desc[UR6][R18.64], R0 ;  /* 0x0000000012002986 */ /* 0x0001e2000c101106 */
[----:B---3--:R-:W-:Y:S01]  /*41130*/  ISETP.LT.AND P2, PT, R17, UR12, !P0 ;  /* 0x0000000c11007c0c */ /* 0x008fe2000c741270 */
[----:B------:R-:W3:Y:S01]  /*41140*/  LDCU UR12, c[0x0][0x39c] ;  /* 0x00007380ff0c77ac */ /* 0x000ee20008000800 */
[----:B------:R-:W-:-:S02]  /*41150*/  LEA.HI.X.SX32 R17, R20, R3, 0x1, P6 ;  /* 0x0000000314117211 */ /* 0x000fc400030f0eff */
[----:B0-----:R-:W-:Y:S01]  /*41160*/  PRMT R19, R11, 0x7772, RZ ;  /* 0x000077720b137816 */ /* 0x001fe200000000ff */
[----:B------:R-:W-:Y:S02]  /*41170*/  VIADD R0, R28, 0x6b ;  /* 0x0000006b1c007836 */ /* 0x000fe40000000000 */
[----:B--2---:R-:W-:Y:S01]  /*41180*/  VIADD R18, R20, UR11 ;  /* 0x0000000b14127c36 */ /* 0x004fe20008000000 */
[----:B------:R-:W0:Y:S01]  /*41190*/  LDCU UR11, c[0x0][0x3b8] ;  /* 0x00007700ff0b77ac */ /* 0x000e220008000800 */
[----:B------:R2:W-:Y:S01]  /*411a0*/  @P5 STG.E.U8 desc[UR6][R16.64], R19 ;  /* 0x0000001310005986 */ /* 0x0005e2000c101106 */
[----:B------:R-:W-:Y:S01]  /*411b0*/  ISETP.LT.AND P5, PT, R0, UR13, !P0 ;  /* 0x0000000d00007c0c */ /* 0x000fe2000c7a1270 */
[----:B-1----:R-:W-:Y:S01]  /*411c0*/  VIADD R0, R18, UR4 ;  /* 0x0000000412007c36 */ /* 0x002fe20008000000 */
[----:B------:R-:W1:Y:S01]  /*411d0*/  LDCU UR13, c[0x0][0x39c] ;  /* 0x00007380ff0d77ac */ /* 0x000e620008000800 */
[----:B------:R-:W-:Y:S01]  /*411e0*/  VIADD R20, R28, 0x6c ;  /* 0x0000006c1c147836 */ /* 0x000fe20000000000 */
[----:B------:R-:W0:Y:S01]  /*411f0*/  LDCU UR4, c[0x0][0x3b8] ;  /* 0x00007700ff0477ac */ /* 0x000e220008000800 */
[----:B--2---:R-:W-:-:S02]  /*41200*/  IADD3 R16, P6, PT, R18, R2, RZ ;  /* 0x0000000212107210 */ /* 0x004fc40007fde0ff */
[----:B------:R-:W-:Y:S02]  /*41210*/  PRMT R19, R11, 0x7773, RZ ;  /* 0x000077730b137816 */ /* 0x000fe400000000ff */
[----:B------:R-:W-:Y:S01]  /*41220*/  LEA.HI.X.SX32 R17, R18, R3, 0x1, P6 ;  /* 0x0000000312117211 */ /* 0x000fe200030f0eff */
[----:B------:R-:W2:Y:S01]  /*41230*/  LDL.LU R11, [R1+0x1240] ;  /* 0x00124000010b7983 */ /* 0x000ea20000300800 */
[----:B------:R-:W-:-:S03]  /*41240*/  IADD3 R18, P6, PT, R0, R2, RZ ;  /* 0x0000000200127210 */ /* 0x000fc60007fde0ff */
[----:B------:R0:W-:Y:S01]  /*41250*/  @P4 STG.E.U8 desc[UR6][R16.64], R19 ;  /* 0x0000001310004986 */ /* 0x0001e2000c101106 */
[----:B---3--:R-:W-:Y:S01]  /*41260*/  ISETP.LT.AND P4, PT, R20, UR12, !P0 ;  /* 0x0000000c14007c0c */ /* 0x008fe2000c781270 */
[----:B------:R-:W3:Y:S01]  /*41270*/  LDCU UR12, c[0x0][0x39c] ;  /* 0x00007380ff0c77ac */ /* 0x000ee20008000800 */
[C---:B0-----:R-:W-:Y:S01]  /*41280*/  LEA.HI.X.SX32 R19, R0.reuse, R3, 0x1, P6 ;  /* 0x0000000300137211 */ /* 0x041fe200030f0eff */
[----:B------:R-:W-:Y:S01]  /*41290*/  VIADD R0, R0, UR5 ;  /* 0x0000000500007c36 */ /* 0x000fe20008000000 */
[----:B------:R-:W-:Y:S01]  /*412a0*/  PRMT R17, R12, 0x7772, RZ ;  /* 0x000077720c117816 */ /* 0x000fe200000000ff */
[----:B------:R-:W-:Y:S01]  /*412b0*/  VIADD R16, R28, 0x6d ;  /* 0x0000006d1c107836 */ /* 0x000fe20000000000 */
[----:B------:R-:W0:Y:S03]  /*412c0*/  LDCU UR5, c[0x0][0x3b8] ;  /* 0x00007700ff0577ac */ /* 0x000e260008000800 */
[----:B------:R3:W-:Y:S01]  /*412d0*/  @P1 STG.E.U8 desc[UR6][R18.64], R17 ;  /* 0x0000001112001986 */ /* 0x0007e2000c101106 */
[----:B-1----:R-:W-:Y:S01]  /*412e0*/  ISETP.LT.AND P1, PT, R16, UR13, !P0 ;  /* 0x0000000d10007c0c */ /* 0x002fe2000c721270 */
[----:B------:R-:W1:Y:S01]  /*412f0*/  LDCU UR13, c[0x0][0x39c] ;  /* 0x00007380ff0d77ac */ /* 0x000e620008000800 */
[C---:B------:R-:W-:Y:S01]  /*41300*/  VIADD R20, R0.reuse, UR11 ;  /* 0x0000000b00147c36 */ /* 0x040fe20008000000 */
[----:B------:R-:W0:Y:S01]  /*41310*/  LDCU UR11, c[0x0][0x3b8] ;  /* 0x00007700ff0b77ac */ /* 0x000e220008000800 */
[----:B---3--:R-:W-:-:S04]  /*41320*/  IADD3 R18, P6, PT, R0, R2, RZ ;  /* 0x0000000200127210 */ /* 0x008fc80007fde0ff */
[-C--:B------:R-:W-:Y:S02]  /*41330*/  LEA.HI.X.SX32 R19, R0, R3.reuse, 0x1, P6 ;  /* 0x0000000300137211 */ /* 0x080fe400030f0eff */
[----:B------:R-:W-:Y:S02]  /*41340*/  PRMT R0, R12, 0x7773, RZ ;  /* 0x000077730c007816 */ /* 0x000fe400000000ff */
[----:B------:R-:W3:Y:S01]  /*41350*/  LDL.LU R12, [R1+0x123c] ;  /* 0x00123c00010c7983 */ /* 0x000ee20000300800 */
[----:B------:R-:W-:Y:S01]  /*41360*/  VIADD R17, R28, 0x6e ;  /* 0x0000006e1c117836 */ /* 0x000fe20000000000 */
[C---:B------:R-:W-:Y:S02]  /*41370*/  IADD3 R16, P6, PT, R20.reuse, R2, RZ ;  /* 0x0000000214107210 */ /* 0x040fe40007fde0ff */
[----:B------:R0:W-:Y:S02]  /*41380*/  @P3 STG.E.U8 desc[UR6][R18.64], R0 ;  /* 0x0000000012003986 */ /* 0x0001e4000c101106 */
[----:B------:R-:W-:Y:S01]  /*41390*/  ISETP.LT.AND P3, PT, R17, UR12, !P0 ;  /* 0x0000000c11007c0c */ /* 0x000fe2000c761270 */
[----:B------:R-:W1:Y:S01]  /*413a0*/  LDCU UR12, c[0x0][0x39c] ;  /* 0x00007380ff0c77ac */ /* 0x000e620008000800 */
[----:B------:R-:W-:-:S02]  /*413b0*/  LEA.HI.X.SX32 R17, R20, R3, 0x1, P6 ;  /* 0x0000000314117211 */ /* 0x000fc400030f0eff */
[----:B0-----:R-:W-:Y:S01]  /*413c0*/  PRMT R19, R13, 0x7772, RZ ;  /* 0x000077720d137816 */ /* 0x001fe200000000ff */
[----:B------:R-:W-:Y:S02]  /*413d0*/  VIADD R0, R28, 0x6f ;  /* 0x0000006f1c007836 */ /* 0x000fe40000000000 */
[----:B------:R-:W-:Y:S01]  /*413e0*/  VIADD R18, R20, UR4 ;  /* 0x0000000414127c36 */ /* 0x000fe20008000000 */
[----:B------:R-:W0:Y:S01]  /*413f0*/  LDCU UR4, c[0x0][0x3b8] ;  /* 0x00007700ff0477ac */ /* 0x000e220008000800 */
[----:B------:R0:W-:Y:S01]  /*41400*/  @P2 STG.E.U8 desc[UR6][R16.64], R19 ;  /* 0x0000001310002986 */ /* 0x0001e2000c101106 */
[----:B-1----:R-:W-:Y:S01]  /*41410*/  ISETP.LT.AND P2, PT, R0, UR13, !P0 ;  /* 0x0000000d00007c0c */ /* 0x002fe2000c741270 */
[----:B------:R-:W-:Y:S01]  /*41420*/  VIADD R0, R18, UR5 ;  /* 0x0000000512007c36 */ /* 0x000fe20008000000 */
[----:B------:R-:W1:Y:S01]  /*41430*/  LDCU UR13, c[0x0][0x39c] ;  /* 0x00007380ff0d77ac */ /* 0x000e620008000800 */
[----:B------:R-:W-:Y:S01]  /*41440*/  VIADD R20, R28, 0x70 ;  /* 0x000000701c147836 */ /* 0x000fe20000000000 */
[----:B------:R-:W1:Y:S01]  /*41450*/  LDCU UR5, c[0x0][0x3b8] ;  /* 0x00007700ff0577ac */ /* 0x000e620008000800 */
[----:B0-----:R-:W-:-:S02]  /*41460*/  IADD3 R16, P6, PT, R18, R2, RZ ;  /* 0x0000000212107210 */ /* 0x001fc40007fde0ff */
[----:B------:R-:W-:Y:S02]  /*41470*/  PRMT R19, R13, 0x7773, RZ ;  /* 0x000077730d137816 */ /* 0x000fe400000000ff */
[----:B------:R-:W2:Y:S01]  /*41480*/  LDL.LU R13, [R1+0x1238] ;  /* 0x00123800010d7983 */ /* 0x000ea20000300800 */
[----:B------:R-:W-:Y:S02]  /*41490*/  LEA.HI.X.SX32 R17, R18, R3, 0x1, P6 ;  /* 0x0000000312117211 */ /* 0x000fe400030f0eff */
[----:B------:R-:W-:-:S03]  /*414a0*/  IADD3 R18, P6, PT, R0, R2, RZ ;  /* 0x0000000200127210 */ /* 0x000fc60007fde0ff */
[----:B------:R0:W-:Y:S01]  /*414b0*/  @P5 STG.E.U8 desc[UR6][R16.64], R19 ;  /* 0x0000001310005986 */ /* 0x0001e2000c101106 */
[----:B------:R-:W-:Y:S01]  /*414c0*/  ISETP.LT.AND P5, PT, R20, UR12, !P0 ;  /* 0x0000000c14007c0c */ /* 0x000fe2000c7a1270 */
[----:B------:R-:W1:Y:S01]  /*414d0*/  LDCU UR12, c[0x0][0x39c] ;  /* 0x00007380ff0c77ac */ /* 0x000e620008000800 */
[CC--:B0-----:R-:W-:Y:S01]  /*414e0*/  LEA.HI.X.SX32 R19, R0.reuse, R3.reuse, 0x1, P6 ;  /* 0x0000000300137211 */ /* 0x0c1fe200030f0eff */
[----:B------:R-:W-:Y:S01]  /*414f0*/  VIADD R0, R0, UR11 ;  /* 0x0000000b00007c36 */ /* 0x000fe20008000000 */
[----:B------:R-:W-:Y:S01]  /*41500*/  PRMT R17, R14, 0x7772, RZ ;  /* 0x000077720e117816 */ /* 0x000fe200000000ff */
[----:B------:R-:W-:Y:S01]  /*41510*/  VIADD R16, R28, 0x71 ;  /* 0x000000711c107836 */ /* 0x000fe20000000000 */
[----:B------:R-:W0:Y:S03]  /*41520*/  LDCU UR11, c[0x0][0x3b8] ;  /* 0x00007700ff0b77ac */ /* 0x000e260008000800 */
[----:B------:R1:W-:Y:S01]  /*41530*/  @P4 STG.E.U8 desc[UR6][R18.64], R17 ;  /* 0x0000001112004986 */ /* 0x0003e2000c101106 */
[C---:B------:R-:W-:Y:S01]  /*41540*/  VIADD R20, R0.reuse, UR4 ;  /* 0x0000000400147c36 */ /* 0x040fe20008000000 */
[----:B-1----:R-:W-:Y:S01]  /*41550*/  IADD3 R18, P6, PT, R0, R2, RZ ;  /* 0x0000000200127210 */ /* 0x002fe20007fde0ff */
[----:B------:R-:W-:Y:S01]  /*41560*/  VIADD R17, R28, 0x72 ;  /* 0x000000721c117836 */ /* 0x000fe20000000000 */
[----:B------:R-:W-:Y:S01]  /*41570*/  ISETP.LT.AND P4, PT, R16, UR13, !P0 ;  /* 0x0000000d10007c0c */ /* 0x000fe2000c781270 */
[----:B------:R-:W1:Y:S01]  /*41580*/  LDCU UR13, c[0x0][0x39c] ;  /* 0x00007380ff0d77ac */ /* 0x000e620008000800 */
[----:B------:R-:W-:-:S02]  /*41590*/  LEA.HI.X.SX32 R19, R0, R3, 0x1, P6 ;  /* 0x0000000300137211 */ /* 0x000fc400030f0eff */
[----:B------:R-:W-:Y:S01]  /*415a0*/  PRMT R0, R14, 0x7773, RZ ;  /* 0x000077730e007816 */ /* 0x000fe200000000ff */
[----:B------:R-:W0:Y:S01]  /*415b0*/  LDCU UR4, c[0x0][0x3b8] ;  /* 0x00007700ff0477ac */ /* 0x000e220008000800 */
[----:B------:R-:W2:Y:S01]  /*415c0*/  LDL.LU R14, [R1+0x1234] ;  /* 0x00123400010e7983 */ /* 0x000ea20000300800 */
[----:B------:R-:W-:-:S03]  /*415d0*/  IADD3 R16, P6, PT, R20, R2, RZ ;  /* 0x0000000214107210 */ /* 0x000fc60007fde0ff */
[----:B------:R1:W-:Y:S01]  /*415e0*/  @P1 STG.E.U8 desc[UR6][R18.64], R0 ;  /* 0x0000000012001986 */ /* 0x0003e2000c101106 */
[----:B------:R-:W-:Y:S01]  /*415f0*/  ISETP.LT.AND P1, PT, R17, UR12, !P0 ;  /* 0x0000000c11007c0c */ /* 0x000fe2000c721270 */
[----:B------:R-:W0:Y:S01]  /*41600*/  LDCU UR12, c[0x0][0x39c] ;  /* 0x00007380ff0c77ac */ /* 0x000e220008000800 */
[----:B------:R-:W-:Y:S02]  /*41610*/  LEA.HI.X.SX32 R17, R20, R3, 0x1, P6 ;  /* 0x0000000314117211 */ /* 0x000fe400030f0eff */
[----:B-1----:R-:W-:-:S05]  /*41620*/  PRMT R19, R15, 0x7772, RZ ;  /* 0x000077720f137816 */ /* 0x002fca00000000ff */
[----:B------:R1:W-:Y:S02]  /*41630*/  @P3 STG.E.U8 desc[UR6][R16.64], R19 ;  /* 0x0000001310003986 */ /* 0x0003e4000c101106 */
[----:B-1----:R-:W-:Y:S02]  /*41640*/  PRMT R19, R15, 0x7773, RZ ;  /* 0x000077730f137816 */ /* 0x002fe400000000ff */
[----:B------:R-:W3:Y:S01]  /*41650*/  LDL.LU R15, [R1+0x1230] ;  /* 0x00123000010f7983 */ /* 0x000ee20000300800 */
[----:B------:R-:W-:Y:S01]  /*41660*/  VIADD R18, R20, UR5 ;  /* 0x0000000514127c36 */ /* 0x000fe20008000000 */
[----:B------:R-:W1:Y:S01]  /*41670*/  LDCU UR5, c[0x0][0x3b8] ;  /* 0x00007700ff0577ac */ /* 0x000e620008000800 */
[----:B------:R-:W-:-:S03]  /*41680*/  VIADD R0, R28, 0x73 ;  /* 0x000000731c007836 */ /* 0x000fc60000000000 */
[-C--:B------:R-:W-:Y:S02]  /*41690*/  IADD3 R16, P6, PT, R18, R2.reuse, RZ ;  /* 0x0000000212107210 */ /* 0x080fe40007fde0ff */
[----:B------:R-:W-:Y:S01]  /*416a0*/  ISETP.LT.AND P3, PT, R0, UR13, !P0 ;  /* 0x0000000d00007c0c */ /* 0x000fe2000c761270 */
[----:B------:R-:W1:Y:S01]  /*416b0*/  LDCU UR13, c[0x0][0x39c] ;  /* 0x00007380ff0d77ac */ /* 0x000e620008000800 */
[C---:B0-----:R-:W-:Y:S01]  /*416c0*/  VIADD R0, R18.reuse, UR11 ;  /* 0x0000000b12007c36 */ /* 0x041fe20008000000 */
[-C--:B------:R-:W-:Y:S01]  /*416d0*/  LEA.HI.X.SX32 R17, R18, R3.reuse, 0x1, P6 ;  /* 0x0000000312117211 */ /* 0x080fe200030f0eff */
[----:B------:R-:W-:Y:S01]  /*416e0*/  VIADD R20, R28, 0x74 ;  /* 0x000000741c147836 */ /* 0x000fe20000000000 */
[----:B------:R-:W0:Y:S02]  /*416f0*/  LDCU UR11, c[0x0][0x3b8] ;  /* 0x00007700ff0b77ac */ /* 0x000e240008000800 */
[-C--:B------:R-:W-:Y:S01]  /*41700*/  IADD3 R18, P6, PT, R0, R2.reuse, RZ ;  /* 0x0000000200127210 */ /* 0x080fe20007fde0ff */
[----:B------:R1:W-:Y:S01]  /*41710*/  @P2 STG.E.U8 desc[UR6][R16.64], R19 ;  /* 0x0000001310002986 */ /* 0x0003e2000c101106 */
[----:B------:R-:W-:Y:S01]  /*41720*/  ISETP.LT.AND P2, PT, R20, UR12, !P0 ;  /* 0x0000000c14007c0c */ /* 0x000fe2000c741270 */
[----:B------:R-:W0:Y:S01]  /*41730*/  LDCU UR12, c[0x0][0x39c] ;  /* 0x00007380ff0c77ac */ /* 0x000e220008000800 */
[C---:B-1----:R-:W-:Y:S01]  /*41740*/  LEA.HI.X.SX32 R19, R0.reuse, R3, 0x1, P6 ;  /* 0x0000000300137211 */ /* 0x042fe200030f0eff */
[----:B------:R-:W-:Y:S01]  /*41750*/  VIADD R0, R0, UR4 ;  /* 0x0000000400007c36 */ /* 0x000fe20008000000 */
[----:B------:R-:W-:Y:S01]  /*41760*/  PRMT R17, R21, 0x7772, RZ ;  /* 0x0000777215117816 */ /* 0x000fe200000000ff */
[----:B------:R-:W-:Y:S01]  /*41770*/  VIADD R16, R28, 0x75 ;  /* 0x000000751c107836 */ /* 0x000fe20000000000 */
[----:B------:R-:W1:Y:S03]  /*41780*/  LDCU UR4, c[0x0][0x3b8] ;  /* 0x00007700ff0477ac */ /* 0x000e660008000800 */
[----:B------:R0:W-:Y:S01]  /*41790*/  @P5 STG.E.U8 desc[UR6][R18.64], R17 ;  /* 0x0000001112005986 */ /* 0x0001e2000c101106 */
[----:B------:R-:W-:Y:S01]  /*417a0*/  ISETP.LT.AND P5, PT, R16, UR13, !P0 ;  /* 0x0000000d10007c0c */ /* 0x000fe2000c7a1270 */
[----:B------:R-:W1:Y:S01]  /*417b0*/  LDCU UR13, c[0x0][0x39c] ;  /* 0x00007380ff0d77ac */ /* 0x000e620008000800 */
[C---:B------:R-:W-:Y:S01]  /*417c0*/  VIADD R20, R0.reuse, UR5 ;  /* 0x0000000500147c36 */ /* 0x040fe20008000000 */
[----:B------:R-:W1:Y:S01]  /*417d0*/  LDCU UR5, c[0x0][0x3b8] ;  /* 0x00007700ff0577ac */ /* 0x000e620008000800 */
[----:B0-----:R-:W-:Y:S01]  /*417e0*/  IADD3 R18, P6, PT, R0, R2, RZ ;  /* 0x0000000200127210 */ /* 0x001fe20007fde0ff */
[----:B------:R-:W-:-:S03]  /*417f0*/  VIADD R17, R28, 0x76 ;  /* 0x000000761c117836 */ /* 0x000fc60000000000 */
[----:B------:R-:W-:Y:S02]  /*41800*/  LEA.HI.X.SX32 R19, R0, R3, 0x1, P6 ;  /* 0x0000000300137211 */ /* 0x000fe400030f0eff */
[----:B------:R-:W-:Y:S02]  /*41810*/  PRMT R0, R21, 0x7773, RZ ;  /* 0x0000777315007816 */ /* 0x000fe400000000ff */
[----:B------:R-:W-:-:S03]  /*41820*/  IADD3 R16, P6, PT, R20, R2, RZ ;  /* 0x0000000214107210 */ /* 0x000fc60007fde0ff */
[----:B------:R0:W-:Y:S01]  /*41830*/  @P4 STG.E.U8 desc[UR6][R18.64], R0 ;  /* 0x0000000012004986 */ /* 0x0001e2000c101106 */
[----:B------:R-:W-:Y:S01]  /*41840*/  ISETP.LT.AND P4, PT, R17, UR12, !P0 ;  /* 0x0000000c11007c0c */ /* 0x000fe2000c781270 */
[----:B------:R-:W1:Y:S01]  /*41850*/  LDCU UR12, c[0x0][0x39c] ;  /* 0x00007380ff0c77ac */ /* 0x000e620008000800 */
[----:B------:R-:W-:Y:S02]  /*41860*/  LEA.HI.X.SX32 R17, R20, R3, 0x1, P6 ;  /* 0x0000000314117211 */ /* 0x000fe400030f0eff */
[----:B0-----:R-:W-:Y:S01]  /*41870*/  PRMT R19, R22, 0x7772, RZ ;  /* 0x0000777216137816 */ /* 0x001fe200000000ff */
[----:B------:R-:W-:Y:S01]  /*41880*/  VIADD R18, R20, UR11 ;  /* 0x0000000b14127c36 */ /* 0x000fe20008000000 */
[----:B------:R-:W0:Y:S01]  /*41890*/  LDCU UR11, c[0x0][0x3b8] ;  /* 0x00007700ff0b77ac */ /* 0x000e220008000800 */
[----:B------:R-:W-:Y:S02]  /*418a0*/  VIADD R0, R28, 0x77 ;  /* 0x000000771c007836 */ /* 0x000fe40000000000 */
[----:B------:R5:W-:Y:S03]  /*418b0*/  @P1 STG.E.U8 desc[UR6][R16.64], R19 ;  /* 0x0000001310001986 */ /* 0x000be6000c101106 */
[----:B-1----:R-:W-:Y:S01]  /*418c0*/  ISETP.LT.AND P1, PT, R0, UR13, !P0 ;  /* 0x0000000d00007c0c */ /* 0x002fe2000c721270 */
[----:B------:R-:W1:Y:S01]  /*418d0*/  LDCU UR13, c[0x0][0x39c] ;  /* 0x00007380ff0d77ac */ /* 0x000e620008000800 */
[----:B------:R-:W-:-:S02]  /*418e0*/  VIADD R0, R18, UR4 ;  /* 0x0000000412007c36 */ /* 0x000fc40008000000 */
[----:B------:R-:W-:Y:S01]  /*418f0*/  VIADD R20, R28, 0x78 ;  /* 0x000000781c147836 */ /* 0x000fe20000000000 */
[----:B------:R-:W0:Y:S01]  /*41900*/  LDCU UR4, c[0x0][0x3b8] ;  /* 0x00007700ff0477ac */ /* 0x000e220008000800 */
[-C--:B-----5:R-:W-:Y:S02]  /*41910*/  IADD3 R16, P6, PT, R18, R2.reuse, RZ ;  /* 0x0000000212107210 */ /* 0x0a0fe40007fde0ff */
[----:B------:R-:W-:Y:S02]  /*41920*/  PRMT R19, R22, 0x7773, RZ ;  /* 0x0000777316137816 */ /* 0x000fe400000000ff */
[----:B------:R-:W-:Y:S02]  /*41930*/  LEA.HI.X.SX32 R17, R18, R3, 0x1, P6 ;  /* 0x0000000312117211 */ /* 0x000fe400030f0eff */
[----:B------:R-:W-:-:S03]  /*41940*/  IADD3 R18, P6, PT, R0, R2, RZ ;  /* 0x0000000200127210 */ /* 0x000fc60007fde0ff */
[----:B------:R5:W-:Y:S01]  /*41950*/  @P3 STG.E.U8 desc[UR6][R16.64], R19 ;  /* 0x0000001310003986 */ /* 0x000be2000c101106 */
[----:B------:R-:W-:Y:S01]  /*41960*/  ISETP.LT.AND P3, PT, R20, UR12, !P0 ;  /* 0x0000000c14007c0c */ /* 0x000fe2000c761270 */
[----:B------:R-:W0:Y:S01]  /*41970*/  LDCU UR12, c[0x0][0x39c] ;  /* 0x00007380ff0c77ac */ /* 0x000e220008000800 */
[C---:B-----5:R-:W-:Y:S01]  /*41980*/  LEA.HI.X.SX32 R19, R0.reuse, R3, 0x1, P6 ;  /* 0x0000000300137211 */ /* 0x060fe200030f0eff */
[----:B------:R-:W-:Y:S01]  /*41990*/  VIADD R0, R0, UR5 ;  /* 0x0000000500007c36 */ /* 0x000fe20008000000 */
[----:B------:R-:W-:Y:S01]  /*419a0*/  PRMT R17, R24, 0x7772, RZ ;  /* 0x0000777218117816 */ /* 0x000fe200000000ff */
[----:B------:R-:W-:Y:S01]  /*419b0*/  VIADD R16, R28, 0x79 ;  /* 0x000000791c107836 */ /* 0x000fe20000000000 */
[----:B------:R-:W5:Y:S03]  /*419c0*/  LDCU UR5, c[0x0][0x3b8] ;  /* 0x00007700ff0577ac */ /* 0x000f660008000800 */
[----:B------:R4:W-:Y:S01]  /*419d0*/  @P2 STG.E.U8 desc[UR6][R18.64], R17 ;  /* 0x0000001112002986 */ /* 0x0009e2000c101106 */
[----:B-1----:R-:W-:Y:S01]  /*419e0*/  ISETP.LT.AND P2, PT, R16, UR13, !P0 ;  /* 0x0000000d10007c0c */ /* 0x002fe2000c741270 */
[----:B------:R-:W1:Y:S01]  /*419f0*/  LDCU UR13, c[0x0][0x39c] ;  /* 0x00007380ff0d77ac */ /* 0x000e620008000800 */
[C---:B0-----:R-:W-:Y:S01]  /*41a00*/  VIADD R20, R0.reuse, UR11 ;  /* 0x0000000b00147c36 */ /* 0x041fe20008000000 */
[----:B------:R-:W0:Y:S01]  /*41a10*/  LDCU UR11, c[0x0][0x3b8] ;  /* 0x00007700ff0b77ac */ /* 0x000e220008000800 */
[----:B----4-:R-:W-:Y:S01]  /*41a20*/  IADD3 R18, P6, PT, R0, R2, RZ ;  /* 0x0000000200127210 */ /* 0x010fe20007fde0ff */
        /* <DEDUP_REMOVED lines=8> */
[----:B----4-:R-:W-:Y:S01]  /*41ab0*/  PRMT R19, R23, 0x7772, RZ ;  /* 0x0000777217137816 */ /* 0x010fe200000000ff */
[----:B------:R-:W-:Y:S01]  /*41ac0*/  VIADD R18, R20, UR4 ;  /* 0x0000000414127c36 */ /* 0x000fe20008000000 */
[----:B------:R-:W4:Y:S01]  /*41ad0*/  LDCU UR4, c[0x0][0x3b8] ;  /* 0x00007700ff0477ac */ /* 0x000f220008000800 */
[----:B------:R-:W-:Y:S02]  /*41ae0*/  VIADD R0, R28, 0x7b ;  /* 0x0000007b1c007836 */ /* 0x000fe40000000000 */
[----:B------:R0:W-:Y:S03]  /*41af0*/  @P4 STG.E.U8 desc[UR6][R16.64], R19 ;  /* 0x0000001310004986 */ /* 0x0001e6000c101106 */
[----:B-1----:R-:W-:Y:S01]  /*41b00*/  ISETP.LT.AND P4, PT, R0, UR13, !P0 ;  /* 0x0000000d00007c0c */ /* 0x002fe2000c781270 */
[----:B-----5:R-:W-:Y:S01]  /*41b10*/  VIADD R0, R18, UR5 ;  /* 0x0000000512007c36 */ /* 0x020fe20008000000 */
[----:B------:R-:W1:Y:S01]  /*41b20*/  LDCU UR13, c[0x0][0x39c] ;  /* 0x00007380ff0d77ac */ /* 0x000e620008000800 */
[----:B------:R-:W-:Y:S01]  /*41b30*/  VIADD R20, R28, 0x7c ;  /* 0x0000007c1c147836 */ /* 0x000fe20000000000 */
[----:B------:R-:W5:Y:S01]  /*41b40*/  LDCU UR5, c[0x0][0x3b8] ;  /* 0x00007700ff0577ac */ /* 0x000f620008000800 */
[----:B0-----:R-:W-:-:S02]  /*41b50*/  IADD3 R16, P6, PT, R18, R2, RZ ;  /* 0x0000000212107210 */ /* 0x001fc40007fde0ff */
[----:B------:R-:W-:Y:S02]  /*41b60*/  PRMT R19, R23, 0x7773, RZ ;  /* 0x0000777317137816 */ /* 0x000fe400000000ff */
[----:B------:R-:W-:Y:S02]  /*41b70*/  LEA.HI.X.SX32 R17, R18, R3, 0x1, P6 ;  /* 0x0000000312117211 */ /* 0x000fe400030f0eff */
[----:B------:R-:W-:-:S03]  /*41b80*/  IADD3 R18, P6, PT, R0, R2, RZ ;  /* 0x0000000200127210 */ /* 0x000fc60007fde0ff */
[----:B------:R0:W-:Y:S01]  /*41b90*/  @P1 STG.E.U8 desc[UR6][R16.64], R19 ;  /* 0x0000001310001986 */ /* 0x0001e2000c101106 */
[----:B------:R-:W-:Y:S01]  /*41ba0*/  ISETP.LT.AND P1, PT, R20, UR12, !P0 ;  /* 0x0000000c14007c0c */ /* 0x000fe2000c721270 */
[----:B------:R-:W1:Y:S01]  /*41bb0*/  LDCU UR12, c[0x0][0x39c] ;  /* 0x00007380ff0c77ac */ /* 0x000e620008000800 */
[C---:B0-----:R-:W-:Y:S01]  /*41bc0*/  LEA.HI.X.SX32 R19, R0.reuse, R3, 0x1, P6 ;  /* 0x0000000300137211 */ /* 0x041fe200030f0eff */
[----:B------:R-:W-:Y:S01]  /*41bd0*/  VIADD R0, R0, UR11 ;  /* 0x0000000b00007c36 */ /* 0x000fe20008000000 */
[----:B------:R-:W-:Y:S01]  /*41be0*/  PRMT R17, R25, 0x7772, RZ ;  /* 0x0000777219117816 */ /* 0x000fe200000000ff */
[----:B------:R-:W-:Y:S01]  /*41bf0*/  VIADD R16, R28, 0x7d ;  /* 0x0000007d1c107836 */ /* 0x000fe20000000000 */
[----:B------:R-:W0:Y:S03]  /*41c00*/  LDCU UR11, c[0x0][0x3b8] ;  /* 0x00007700ff0b77ac */ /* 0x000e260008000800 */
[----:B------:R5:W-:Y:S01]  /*41c10*/  @P3 STG.E.U8 desc[UR6][R18.64], R17 ;  /* 0x0000001112003986 */ /* 0x000be2000c101106 */
[----:B-1----:R-:W-:Y:S01]  /*41c20*/  ISETP.LT.AND P3, PT, R16, UR13, !P0 ;  /* 0x0000000d10007c0c */ /* 0x002fe2000c761270 */
[----:B----4-:R-:W-:Y:S01]  /*41c30*/  VIADD R20, R0, UR4 ;  /* 0x0000000400147c36 */ /* 0x010fe20008000000 */
[----:B------:R-:W1:Y:S01]  /*41c40*/  LDCU UR13, c[0x0][0x39c] ;  /* 0x00007380ff0d77ac */ /* 0x000e620008000800 */
[----:B------:R-:W-:Y:S01]  /*41c50*/  VIADD R21, R28, 0x7f ;  /* 0x0000007f1c157836 */ /* 0x000fe20000000000 */
[----:B------:R-:W4:Y:S01]  /*41c60*/  LDCU UR4, c[0x0][0x3b8] ;  /* 0x00007700ff0477ac */ /* 0x000f220008000800 */
[----:B-----5:R-:W-:Y:S01]  /*41c70*/  IADD3 R18, P6, PT, R0, R2, RZ ;  /* 0x0000000200127210 */ /* 0x020fe20007fde0ff */
[----:B------:R-:W-:-:S03]  /*41c80*/  VIADD R17, R28, 0x7e ;  /* 0x0000007e1c117836 */ /* 0x000fc60000000000 */
[----:B------:R-:W-:Y:S02]  /*41c90*/  LEA.HI.X.SX32 R19, R0, R3, 0x1, P6 ;  /* 0x0000000300137211 */ /* 0x000fe400030f0eff */
[----:B------:R-:W-:Y:S02]  /*41ca0*/  PRMT R0, R25, 0x7773, RZ ;  /* 0x0000777319007816 */ /* 0x000fe400000000ff */
[----:B------:R-:W-:-:S03]  /*41cb0*/  IADD3 R16, P6, PT, R20, R2, RZ ;  /* 0x0000000214107210 */ /* 0x000fc60007fde0ff */
[----:B------:R0:W-:Y:S01]  /*41cc0*/  @P2 STG.E.U8 desc[UR6][R18.64], R0 ;  /* 0x0000000012002986 */ /* 0x0001e2000c101106 */
[----:B------:R-:W-:Y:S01]  /*41cd0*/  ISETP.LT.AND P2, PT, R17, UR12, !P0 ;  /* 0x0000000c11007c0c */ /* 0x000fe2000c741270 */
[----:B------:R-:W5:Y:S01]  /*41ce0*/  LDCU UR12, c[0x0][0x39c] ;  /* 0x00007380ff0c77ac */ /* 0x000f620008000800 */
[CC--:B------:R-:W-:Y:S01]  /*41cf0*/  LEA.HI.X.SX32 R17, R20.reuse, R3.reuse, 0x1, P6 ;  /* 0x0000000314117211 */ /* 0x0c0fe200030f0eff */
[----:B------:R-:W-:Y:S01]  /*41d00*/  VIADD R20, R20, UR5 ;  /* 0x0000000514147c36 */ /* 0x000fe20008000000 */
[----:B------:R-:W-:Y:S01]  /*41d10*/  PRMT R25, R26, 0x7772, RZ ;  /* 0x000077721a197816 */ /* 0x000fe200000000ff */
[----:B------:R-:W2:Y:S04]  /*41d20*/  LDCU UR5, c[0x0][0x3b8] ;  /* 0x00007700ff0577ac */ /* 0x000ea80008000800 */
[----:B------:R4:W-:Y:S01]  /*41d30*/  @P5 STG.E.U8 desc[UR6][R16.64], R25 ;  /* 0x0000001910005986 */ /* 0x0009e2000c101106 */
[----:B-1----:R-:W-:Y:S01]  /*41d40*/  ISETP.LT.AND P5, PT, R21, UR13, !P0 ;  /* 0x0000000d15007c0c */ /* 0x002fe2000c7a1270 */
[----:B------:R-:W1:Y:S01]  /*41d50*/  LDCU UR13, c[0x0][0x39c] ;  /* 0x00007380ff0d77ac */ /* 0x000e620008000800 */
[----:B0-----:R-:W-:Y:S01]  /*41d60*/  VIADD R0, R20, UR11 ;  /* 0x0000000b14007c36 */ /* 0x001fe20008000000 */
[----:B------:R-:W-:Y:S01]  /*41d70*/  PRMT R23, R26, 0x7773, RZ ;  /* 0x000077731a177816 */ /* 0x000fe200000000ff */
[----:B------:R-:W-:Y:S01]  /*41d80*/  VIADD R19, R28, 0x80 ;  /* 0x000000801c137836 */ /* 0x000fe20000000000 */
[----:B------:R-:W0:Y:S01]  /*41d90*/  LDCU UR11, c[0x0][0x3b8] ;  /* 0x00007700ff0b77ac */ /* 0x000e220008000800 */
[-C--:B----4-:R-:W-:Y:S01]  /*41da0*/  IADD3 R16, P6, PT, R20, R2.reuse, RZ ;  /* 0x0000000214107210 */ /* 0x090fe20007fde0ff */
[----:B------:R-:W-:Y:S01]  /*41db0*/  VIADD R21, R0, UR4 ;  /* 0x0000000400157c36 */ /* 0x000fe20008000000 */
[----:B------:R-:W-:Y:S01]  /*41dc0*/  PRMT R25, R27, 0x7772, RZ ;  /* 0x000077721b197816 */ /* 0x000fe200000000ff */
[----:B------:R-:W4:Y:S01]  /*41dd0*/  LDCU UR4, c[0x0][0x3b8] ;  /* 0x00007700ff0477ac */ /* 0x000f220008000800 */
[----:B------:R-:W-:Y:S01]  /*41de0*/  LEA.HI.X.SX32 R17, R20, R3, 0x1, P6 ;  /* 0x0000000314117211 */ /* 0x000fe200030f0eff */
[----:B------:R-:W3:Y:S01]  /*41df0*/  LDL.LU R26, [R1+0x1c] ;  /* 0x00001c00011a7983 */ /* 0x000ee20000300800 */
[----:B------:R-:W-:-:S03]  /*41e00*/  IADD3 R18, P6, PT, R0, R2, RZ ;  /* 0x0000000200127210 */ /* 0x000fc60007fde0ff */
[----:B------:R0:W-:Y:S01]  /*41e10*/  @P4 STG.E.U8 desc[UR6][R16.64], R23 ;  /* 0x0000001710004986 */ /* 0x0001e2000c101106 */
[----:B-----5:R-:W-:Y:S01]  /*41e20*/  ISETP.LT.AND P4, PT, R19, UR12, !P0 ;  /* 0x0000000c13007c0c */ /* 0x020fe2000c781270 */
[----:B------:R-:W5:Y:S01]  /*41e30*/  LDCU UR12, c[0x0][0x39c] ;  /* 0x00007380ff0c77ac */ /* 0x000f620008000800 */
[----:B------:R-:W-:Y:S01]  /*41e40*/  LEA.HI.X.SX32 R19, R0, R3, 0x1, P6 ;  /* 0x0000000300137211 */ /* 0x000fe200030f0eff */
[----:B------:R-:W-:-:S04]  /*41e50*/  VIADD R20, R28, 0x81 ;  /* 0x000000811c147836 */ /* 0x000fc80000000000 */
[----:B------:R2:W-:Y:S01]  /*41e60*/  @P1 STG.E.U8 desc[UR6][R18.64], R25 ;  /* 0x0000001912001986 */ /* 0x0005e2000c101106 */
[----:B-1----:R-:W-:Y:S01]  /*41e70*/  ISETP.LT.AND P1, PT, R20, UR13, !P0 ;  /* 0x0000000d14007c0c */ /* 0x002fe2000c721270 */
[----:B------:R-:W1:Y:S01]  /*41e80*/  LDCU UR13, c[0x0][0x39c] ;  /* 0x00007380ff0d77ac */ /* 0x000e620008000800 */
[----:B0-----:R-:W-:Y:S01]  /*41e90*/  PRMT R23, R27, 0x7773, RZ ;  /* 0x000077731b177816 */ /* 0x001fe200000000ff */
[----:B------:R-:W-:Y:S01]  /*41ea0*/  VIADD R17, R28, 0x82 ;  /* 0x000000821c117836 */ /* 0x000fe20000000000 */
[CC--:B--2---:R-:W-:Y:S01]  /*41eb0*/  IADD3 R18, P6, PT, R21.reuse, R2.reuse, RZ ;  /* 0x0000000215127210 */ /* 0x0c4fe20007fde0ff */
[C---:B------:R-:W-:Y:S01]  /*41ec0*/  VIADD R0, R21.reuse, UR5 ;  /* 0x0000000515007c36 */ /* 0x040fe20008000000 */
[----:B------:R-:W0:Y:S02]  /*41ed0*/  LDCU UR5, c[0x0][0x3b8] ;  /* 0x00007700ff0577ac */ /* 0x000e240008000800 */
[----:B------:R-:W-:Y:S02]  /*41ee0*/  LEA.HI.X.SX32 R19, R21, R3, 0x1, P6 ;  /* 0x0000000315137211 */ /* 0x000fe400030f0eff */
[----:B------:R-:W-:-:S03]  /*41ef0*/  IADD3 R16, P6, PT, R0, R2, RZ ;  /* 0x0000000200107210 */ /* 0x000fc60007fde0ff */
[----:B------:R2:W-:Y:S01]  /*41f00*/  @P3 STG.E.U8 desc[UR6][R18.64], R23 ;  /* 0x0000001712003986 */ /* 0x0005e2000c101106 */
[----:B-----5:R-:W-:Y:S01]  /*41f10*/  ISETP.LT.AND P3, PT, R17, UR12, !P0 ;  /* 0x0000000c11007c0c */ /* 0x020fe2000c761270 */
[----:B------:R-:W5:Y:S01]  /*41f20*/  LDCU UR12, c[0x0][0x39c] ;  /* 0x00007380ff0c77ac */ /* 0x000f620008000800 */
        /* <DEDUP_REMOVED lines=9> */
[-C--:B------:R-:W-:Y:S01]  /*41fc0*/  LEA.HI.X.SX32 R21, R22, R3.reuse, 0x1, P6 ;  /* 0x0000000316157211 */ /* 0x080fe200030f0eff */
[----:B--2---:R-:W-:Y:S01]  /*41fd0*/  VIADD R19, R28, 0x84 ;  /* 0x000000841c137836 */ /* 0x004fe20000000000 */
[----:B------:R-:W-:Y:S01]  /*41fe0*/  PRMT R23, R29, 0x7773, RZ ;  /* 0x000077731d177816 */ /* 0x000fe200000000ff */
[----:B----4-:R-:W-:Y:S01]  /*41ff0*/  VIADD R0, R22, UR4 ;  /* 0x0000000416007c36 */ /* 0x010fe20008000000 */
[----:B------:R-:W2:Y:S01]  /*42000*/  LDCU UR4, c[0x0][0x3b8] ;  /* 0x00007700ff0477ac */ /* 0x000ea20008000800 */
[----:B------:R-:W-:Y:S01]  /*42010*/  PRMT R27, R13, 0x7771, RZ ;  /* 0x000077710d1b7816 */ /* 0x000fe200000000ff */
[----:B------:R-:W4:Y:S04]  /*42020*/  LDL.LU R29, [R1] ;  /* 0x00000000011d7983 */ /* 0x000f280000300800 */
[----:B------:R1:W-:Y:S01]  /*42030*/  @P5 STG.E.U8 desc[UR6][R20.64], R23 ;  /* 0x0000001714005986 */ /* 0x0003e2000c101106 */
[----:B-----5:R-:W-:Y:S01]  /*42040*/  ISETP.LT.AND P5, PT, R19, UR12, !P0 ;  /* 0x0000000c13007c0c */ /* 0x020fe2000c7a1270 */
[----:B------:R-:W5:Y:S01]  /*42050*/  LDCU UR12, c[0x0][0x39c] ;  /* 0x00007380ff0c77ac */ /* 0x000f620008000800 */
[CC--:B------:R-:W-:Y:S01]  /*42060*/  IADD3 R18, P6, PT, R0.reuse, R2.reuse, RZ ;  /* 0x0000000200127210 */ /* 0x0c0fe20007fde0ff */
[----:B0-----:R-:W-:Y:S01]  /*42070*/  VIADD R22, R0, UR5 ;  /* 0x0000000500167c36 */ /* 0x001fe20008000000 */
[----:B---3--:R-:W-:Y:S01]  /*42080*/  PRMT R25, R12, 0x7770, RZ ;  /* 0x000077700c197816 */ /* 0x008fe200000000ff */
[----:B------:R-:W-:Y:S01]  /*42090*/  VIADD R17, R28, 0x85 ;  /* 0x000000851c117836 */ /* 0x000fe20000000000 */
[----:B------:R-:W-:Y:S01]  /*420a0*/  LEA.HI.X.SX32 R19, R0, R3, 0x1, P6 ;  /* 0x0000000300137211 */ /* 0x000fe200030f0eff */
[----:B------:R-:W0:Y:S01]  /*420b0*/  LDCU UR5, c[0x0][0x3b8] ;  /* 0x00007700ff0577ac */ /* 0x000e220008000800 */
[----:B------:R-:W-:-:S03]  /*420c0*/  IADD3 R16, P6, PT, R22, R2, RZ ;  /* 0x0000000216107210 */ /* 0x000fc60007fde0ff */
[----:B------:R3:W-:Y:S01]  /*420d0*/  @P4 STG.E.U8 desc[UR6][R18.64], R25 ;  /* 0x0000001912004986 */ /* 0x0007e2000c101106 */
[----:B-1----:R-:W-:Y:S01]  /*420e0*/  ISETP.LT.AND P4, PT, R17, UR13, !P0 ;  /* 0x0000000d11007c0c */ /* 0x002fe2000c781270 */
[----:B------:R-:W1:Y:S01]  /*420f0*/  LDCU UR13, c[0x0][0x39c] ;  /* 0x00007380ff0d77ac */ /* 0x000e620008000800 */
[-C--:B------:R-:W-:Y:S01]  /*42100*/  LEA.HI.X.SX32 R17, R22, R3.reuse, 0x1, P6 ;  /* 0x0000000316117211 */ /* 0x080fe200030f0eff */
[----:B------:R-:W-:Y:S01]  /*42110*/  VIADD R20, R28, 0x86 ;  /* 0x000000861c147836 */ /* 0x000fe20000000000 */
[----:B------:R-:W-:Y:S01]  /*42120*/  PRMT R21, R12, 0x7771, RZ ;  /* 0x000077710c157816 */ /* 0x000fe200000000ff */
[----:B------:R-:W-:Y:S01]  /*42130*/  VIADD R0, R22, UR11 ;  /* 0x0000000b16007c36 */ /* 0x000fe20008000000 */
[----:B------:R-:W0:Y:S03]  /*42140*/  LDCU UR11, c[0x0][0x3b8] ;  /* 0x00007700ff0b77ac */ /* 0x000e260008000800 */
[----:B------:R0:W-:Y:S01]  /*42150*/  @P1 STG.E.U8 desc[UR6][R16.64], R21 ;  /* 0x0000001510001986 */ /* 0x0001e2000c101106 */
[----:B-----5:R-:W-:Y:S01]  /*42160*/  ISETP.LT.AND P1, PT, R20, UR12, !P0 ;  /* 0x0000000c14007c0c */ /* 0x020fe2000c721270 */
[----:B------:R-:W5:Y:S01]  /*42170*/  LDCU UR12, c[0x0][0x39c] ;  /* 0x00007380ff0c77ac */ /* 0x000f620008000800 */
[CC--:B------:R-:W-:Y:S01]  /*42180*/  IADD3 R22, P6, PT, R0.reuse, R2.reuse, RZ ;  /* 0x0000000200167210 */ /* 0x0c0fe20007fde0ff */
[----:B--2---:R-:W-:Y:S01]  /*42190*/  VIADD R20, R0, UR4 ;  /* 0x0000000400147c36 */ /* 0x004fe20008000000 */
[----:B---3--:R-:W-:Y:S01]  /*421a0*/  PRMT R25, R13, 0x7770, RZ ;  /* 0x000077700d197816 */ /* 0x008fe200000000ff */
[----:B------:R-:W-:Y:S01]  /*421b0*/  VIADD R19, R28, 0x87 ;  /* 0x000000871c137836 */ /* 0x000fe20000000000 */
[----:B------:R-:W-:Y:S01]  /*421c0*/  LEA.HI.X.SX32 R23, R0, R3, 0x1, P6 ;  /* 0x0000000300177211 */ /* 0x000fe200030f0eff */
[----:B------:R-:W2:Y:S01]  /*421d0*/  LDCU UR4, c[0x0][0x3b8] ;  /* 0x00007700ff0477ac */ /* 0x000ea20008000800 */
[----:B------:R-:W-:-:S03]  /*421e0*/  IADD3 R18, P6, PT, R20, R2, RZ ;  /* 0x0000000214127210 */ /* 0x000fc60007fde0ff */
[----:B------:R3:W-:Y:S01]  /*421f0*/  @P3 STG.E.U8 desc[UR6][R22.64], R25 ;  /* 0x0000001916003986 */ /* 0x0007e2000c101106 */
[----:B-1----:R-:W-:Y:S01]  /*42200*/  ISETP.LT.AND P3, PT, R19, UR13, !P0 ;  /* 0x0000000d13007c0c */ /* 0x002fe2000c761270 */
[----:B------:R-:W1:Y:S01]  /*42210*/  LDCU UR13, c[0x0][0x39c] ;  /* 0x00007380ff0d77ac */ /* 0x000e620008000800 */
[-C--:B------:R-:W-:Y:S01]  /*42220*/  LEA.HI.X.SX32 R19, R20, R3.reuse, 0x1, P6 ;  /* 0x0000000314137211 */ /* 0x080fe200030f0eff */
[----:B0-----:R-:W-:Y:S02]  /*42230*/  VIADD R16, R28, 0x88 ;  /* 0x000000881c107836 */ /* 0x001fe40000000000 */
[----:B------:R-:W-:Y:S01]  /*42240*/  VIADD R0, R20, UR5 ;  /* 0x0000000514007c36 */ /* 0x000fe20008000000 */
[----:B------:R-:W0:Y:S01]  /*42250*/  LDCU UR5, c[0x0][0x3b8] ;  /* 0x00007700ff0577ac */ /* 0x000e220008000800 */
[----:B------:R1:W-:Y:S01]  /*42260*/  @P2 STG.E.U8 desc[UR6][R18.64], R27 ;  /* 0x0000001b12002986 */ /* 0x0003e2000c101106 */
[----:B-----5:R-:W-:Y:S01]  /*42270*/  ISETP.LT.AND P2, PT, R16, UR12, !P0 ;  /* 0x0000000c10007c0c */ /* 0x020fe2000c741270 */
[----:B------:R-:W5:Y:S01]  /*42280*/  LDCU UR12, c[0x0][0x39c] ;  /* 0x00007380ff0c77ac */ /* 0x000f620008000800 */
[CC--:B------:R-:W-:Y:S01]  /*42290*/  IADD3 R20, P6, PT, R0.reuse, R2.reuse, RZ ;  /* 0x0000000200147210 */ /* 0x0c0fe20007fde0ff */
[----:B---3--:R-:W-:Y:S01]  /*422a0*/  VIADD R22, R0, UR11 ;  /* 0x0000000b00167c36 */ /* 0x008fe20008000000 */
[----:B------:R-:W-:Y:S01]  /*422b0*/  PRMT R25, R14, 0x7770, RZ ;  /* 0x000077700e197816 */ /* 0x000fe200000000ff */
[----:B------:R-:W-:Y:S01]  /*422c0*/  VIADD R17, R28, 0x89 ;  /* 0x000000891c117836 */ /* 0x000fe20000000000 */
[----:B------:R-:W-:Y:S01]  /*422d0*/  LEA.HI.X.SX32 R21, R0, R3, 0x1, P6 ;  /* 0x0000000300157211 */ /* 0x000fe200030f0eff */
[----:B------:R-:W3:Y:S01]  /*422e0*/  LDCU UR11, c[0x0][0x3b8] ;  /* 0x00007700ff0b77ac */ /* 0x000ee20008000800 */
[----:B------:R-:W-:-:S03]  /*422f0*/  IADD3 R16, P6, PT, R22, R2, RZ ;  /* 0x0000000216107210 */ /* 0x000fc60007fde0ff */
[----:B------:R0:W-:Y:S01]  /*42300*/  @P5 STG.E.U8 desc[UR6][R20.64], R25 ;  /* 0x0000001914005986 */ /* 0x0001e2000c101106 */
[----:B-1----:R-:W-:Y:S01]  /*42310*/  ISETP.LT.AND P5, PT, R17, UR13, !P0 ;  /* 0x0000000d11007c0c */ /* 0x002fe2000c7a1270 */
[----:B------:R-:W1:Y:S01]  /*42320*/  LDCU UR13, c[0x0][0x39c] ;  /* 0x00007380ff0d77ac */ /* 0x000e620008000800 */
[-C--:B------:R-:W-:Y:S01]  /*42330*/  LEA.HI.X.SX32 R17, R22, R3.reuse, 0x1, P6 ;  /* 0x0000000316117211 */ /* 0x080fe200030f0eff */
[----:B------:R-:W-:Y:S01]  /*42340*/  VIADD R19, R28, 0x8a ;  /* 0x0000008a1c137836 */ /* 0x000fe20000000000 */
[----:B------:R-:W-:Y:S01]  /*42350*/  PRMT R23, R14, 0x7771, RZ ;  /* 0x000077710e177816 */ /* 0x000fe200000000ff */
[----:B--2---:R-:W-:Y:S01]  /*42360*/  VIADD R0, R22, UR4 ;  /* 0x0000000416007c36 */ /* 0x004fe20008000000 */
[----:B------:R-:W2:Y:S03]  /*42370*/  LDCU UR4, c[0x0][0x3b8] ;  /* 0x00007700ff0477ac */ /* 0x000ea60008000800 */
[----:B------:R1:W-:Y:S01]  /*42380*/  @P4 STG.E.U8 desc[UR6][R16.64], R23 ;  /* 0x0000001710004986 */ /* 0x0003e2000c101106 */
[----:B-----5:R-:W-:Y:S01]  /*42390*/  ISETP.LT.AND P4, PT, R19, UR12, !P0 ;  /* 0x0000000c13007c0c */ /* 0x020fe2000c781270 */
[----:B------:R-:W5:Y:S01]  /*423a0*/  LDCU UR12, c[0x0][0x39c] ;  /* 0x00007380ff0c77ac */ /* 0x000f620008000800 */
[CC--:B------:R-:W-:Y:S01]  /*423b0*/  IADD3 R18, P6, PT, R0.reuse, R2.reuse, RZ ;  /* 0x0000000200127210 */ /* 0x0c0fe20007fde0ff */
[----:B0-----:R-:W-:Y:S01]  /*423c0*/  VIADD R22, R0, UR5 ;  /* 0x0000000500167c36 */ /* 0x001fe20008000000 */
[----:B------:R-:W-:Y:S01]  /*423d0*/  PRMT R27, R15, 0x7770, RZ ;  /* 0x000077700f1b7816 */ /* 0x000fe200000000ff */
        /* <DEDUP_REMOVED lines=10> */
[----:B---3--:R-:W-:Y:S01]  /*42480*/  VIADD R0, R22, UR11 ;  /* 0x0000000b16007c36 */ /* 0x008fe20008000000 */
[----:B------:R-:W3:Y:S03]  /*42490*/  LDCU UR11, c[0x0][0x3b8] ;  /* 0x00007700ff0b77ac */ /* 0x000ee60008000800 */
[----:B------:R1:W-:Y:S01]  /*424a0*/  @P3 STG.E.U8 desc[UR6][R20.64], R23 ;  /* 0x0000001714003986 */ /* 0x0003e2000c101106 */
[----:B-----5:R-:W-:Y:S01]  /*424b0*/  ISETP.LT.AND P3, PT, R16, UR12, !P0 ;  /* 0x0000000c10007c0c */ /* 0x020fe2000c761270 */
[----:B------:R-:W5:Y:S01]  /*424c0*/  LDCU UR12, c[0x0][0x39c] ;  /* 0x00007380ff0c77ac */ /* 0x000f620008000800 */
[CC--:B------:R-:W-:Y:S01]  /*424d0*/  IADD3 R24, P6, PT, R0.reuse, R2.reuse, RZ ;  /* 0x0000000200187210 */ /* 0x0c0fe20007fde0ff */
[----:B--2---:R-:W-:Y:S01]  /*424e0*/  VIADD R18, R0, UR4 ;  /* 0x0000000400127c36 */ /* 0x004fe20008000000 */
[----:B------:R-:W-:Y:S01]  /*424f0*/  PRMT R19, R8, 0x7770, RZ ;  /* 0x0000777008137816 */ /* 0x000fe200000000ff */
[----:B------:R-:W-:Y:S01]  /*42500*/  VIADD R17, R28, 0x8d ;  /* 0x0000008d1c117836 */ /* 0x000fe20000000000 */
[----:B------:R-:W-:Y:S01]  /*42510*/  LEA.HI.X.SX32 R25, R0, R3, 0x1, P6 ;  /* 0x0000000300197211 */ /* 0x000fe200030f0eff */
[----:B------:R-:W2:Y:S01]  /*42520*/  LDCU UR4, c[0x0][0x3b8] ;  /* 0x00007700ff0477ac */ /* 0x000ea20008000800 */
[C---:B------:R-:W-:Y:S01]  /*42530*/  IADD3 R16, P6, PT, R18.reuse, R2, RZ ;  /* 0x0000000212107210 */ /* 0x040fe20007fde0ff */
[----:B0-----:R-:W-:-:S02]  /*42540*/  VIADD R0, R18, UR5 ;  /* 0x0000000512007c36 */ /* 0x001fc40008000000 */
[----:B------:R0:W-:Y:S01]  /*42550*/  @P2 STG.E.U8 desc[UR6][R24.64], R19 ;  /* 0x0000001318002986 */ /* 0x0001e2000c101106 */
[----:B-1----:R-:W-:Y:S01]  /*42560*/  ISETP.LT.AND P2, PT, R17, UR13, !P0 ;  /* 0x0000000d11007c0c */ /* 0x002fe2000c741270 */
[----:B------:R-:W1:Y:S01]  /*42570*/  LDCU UR13, c[0x0][0x39c] ;  /* 0x00007380ff0d77ac */ /* 0x000e620008000800 */
[----:B------:R-:W-:Y:S01]  /*42580*/  LEA.HI.X.SX32 R17, R18, R3, 0x1, P6 ;  /* 0x0000000312117211 */ /* 0x000fe200030f0eff */
[----:B------:R-:W-:Y:S01]  /*42590*/  VIADD R18, R28, 0x8e ;  /* 0x0000008e1c127836 */ /* 0x000fe20000000000 */
[----:B------:R-:W-:Y:S01]  /*425a0*/  PRMT R21, R8, 0x7771, RZ ;  /* 0x0000777108157816 */ /* 0x000fe200000000ff */
[----:B------:R-:W2:Y:S01]  /*425b0*/  LDCU UR5, c[0x0][0x3b8] ;  /* 0x00007700ff0577ac */ /* 0x000ea20008000800 */
[----:B------:R-:W-:-:S03]  /*425c0*/  IADD3 R22, P6, PT, R0, R2, RZ ;  /* 0x0000000200167210 */ /* 0x000fc60007fde0ff */
[----:B------:R1:W-:Y:S01]  /*425d0*/  @P5 STG.E.U8 desc[UR6][R16.64], R21 ;  /* 0x0000001510005986 */ /* 0x0003e2000c101106 */
[----:B-----5:R-:W-:Y:S01]  /*425e0*/  ISETP.LT.AND P5, PT, R18, UR12, !P0 ;  /* 0x0000000c12007c0c */ /* 0x020fe2000c7a1270 */
[----:B------:R-:W5:Y:S01]  /*425f0*/  LDCU UR12, c[0x0][0x39c] ;  /* 0x00007380ff0c77ac */ /* 0x000f620008000800 */
[C---:B---3--:R-:W-:Y:S01]  /*42600*/  VIADD R20, R0.reuse, UR11 ;  /* 0x0000000b00147c36 */ /* 0x048fe20008000000 */
[----:B------:R-:W-:Y:S01]  /*42610*/  LEA.HI.X.SX32 R23, R0, R3, 0x1, P6 ;  /* 0x0000000300177211 */ /* 0x000fe200030f0eff */
[----:B0-----:R-:W-:Y:S01]  /*42620*/  VIADD R19, R28, 0x8f ;  /* 0x0000008f1c137836 */ /* 0x001fe20000000000 */
[----:B------:R-:W-:Y:S01]  /*42630*/  PRMT R25, R9, 0x7770, RZ ;  /* 0x0000777009197816 */ /* 0x000fe200000000ff */
        /* <DEDUP_REMOVED lines=24> */
[----:B0-----:R-:W-:Y:S01]  /*427c0*/  VIADD R19, R28, 0x92 ;  /* 0x000000921c137836 */ /* 0x001fe20000000000 */
        /* <DEDUP_REMOVED lines=17> */
[----:B0-----:R-:W-:Y:S01]  /*428e0*/  VIADD R16, R28, 0x94 ;  /* 0x000000941c107836 */ /* 0x001fe20000000000 */
[----:B------:R-:W-:Y:S01]  /*428f0*/  PRMT R23, R11, 0x7771, RZ ;  /* 0x000077710b177816 */ /* 0x000fe200000000ff */
[----:B---3--:R-:W-:Y:S01]  /*42900*/  VIADD R0, R22, UR5 ;  /* 0x0000000516007c36 */ /* 0x008fe20008000000 */
        /* <DEDUP_REMOVED lines=11> */
[----:B------:R-:W-:-:S02]  /*429c0*/  VIADD R0, R18, UR4 ;  /* 0x0000000412007c36 */ /* 0x000fc40008000000 */
[----:B------:R0:W-:Y:S01]  /*429d0*/  @P1 STG.E.U8 desc[UR6][R24.64], R19 ;  /* 0x0000001318001986 */ /* 0x0001e2000c101106 */
[----:B-1----:R-:W-:Y:S01]  /*429e0*/  ISETP.LT.AND P1, PT, R17, UR13, !P0 ;  /* 0x0000000d11007c0c */ /* 0x002fe2000c721270 */
[----:B------:R-:W1:Y:S01]  /*429f0*/  LDCU UR13, c[0x0][0x39c] ;  /* 0x00007380ff0d77ac */ /* 0x000e620008000800 */
[----:B------:R-:W-:Y:S01]  /*42a00*/  LEA.HI.X.SX32 R17, R18, R3, 0x1, P6 ;  /* 0x0000000312117211 */ /* 0x000fe200030f0eff */
[----:B------:R-:W-:Y:S01]  /*42a10*/  VIADD R18, R28, 0x96 ;  /* 0x000000961c127836 */ /* 0x000fe20000000000 */
[----:B---3--:R-:W-:Y:S01]  /*42a20*/  PRMT R21, R4, 0x7771, RZ ;  /* 0x0000777104157816 */ /* 0x008fe200000000ff */
[----:B------:R-:W3:Y:S01]  /*42a30*/  LDCU UR4, c[0x0][0x3b8] ;  /* 0x00007700ff0477ac */ /* 0x000ee20008000800 */
[----:B------:R-:W-:-:S03]  /*42a40*/  IADD3 R22, P6, PT, R0, R2, RZ ;  /* 0x0000000200167210 */ /* 0x000fc60007fde0ff */
[----:B------:R1:W-:Y:S01]  /*42a50*/  @P3 STG.E.U8 desc[UR6][R16.64], R21 ;  /* 0x0000001510003986 */ /* 0x0003e2000c101106 */
[----:B-----5:R-:W-:Y:S01]  /*42a60*/  ISETP.LT.AND P3, PT, R18, UR12, !P0 ;  /* 0x0000000c12007c0c */ /* 0x020fe2000c761270 */
[----:B------:R-:W5:Y:S01]  /*42a70*/  LDCU UR12, c[0x0][0x39c] ;  /* 0x00007380ff0c77ac */ /* 0x000f620008000800 */
[C---:B0-----:R-:W-:Y:S01]  /*42a80*/  VIADD R20, R0.reuse, UR5 ;  /* 0x0000000500147c36 */ /* 0x041fe20008000000 */
        /* <DEDUP_REMOVED lines=22> */
[C---:B------:R-:W-:Y:S01]  /*42bf0*/  IADD3 R16, P6, PT, R22.reuse, R2, RZ ;  /* 0x0000000216107210 */ /* 0x040fe20007fde0ff */
[----:B0-----:R-:W-:-:S02]  /*42c00*/  VIADD R0, R22, UR5 ;  /* 0x0000000516007c36 */ /* 0x001fc40008000000 */
[----:B------:R0:W-:Y:S01]  /*42c10*/  @P4 STG.E.U8 desc[UR6][R20.64], R25 ;  /* 0x0000001914004986 */ /* 0x0001e2000c101106 */
[----:B-1----:R-:W-:Y:S01]  /*42c20*/  ISETP.LT.AND P4, PT, R17, UR13, !P0 ;  /* 0x0000000d11007c0c */ /* 0x002fe2000c781270 */
[----:B------:R-:W-:Y:S01]  /*42c30*/  VIADD R19, R28, 0x9a ;  /* 0x0000009a1c137836 */ /* 0x000fe20000000000 */
[----:B------:R-:W-:Y:S01]  /*42c40*/  LEA.HI.X.SX32 R17, R22, R3, 0x1, P6 ;  /* 0x0000000316117211 */ /* 0x000fe200030f0eff */
[----:B------:R-:W1:Y:S01]  /*42c50*/  LDCU UR13, c[0x0][0x39c] ;  /* 0x00007380ff0d77ac */ /* 0x000e620008000800 */
[----:B------:R-:W-:Y:S02]  /*42c60*/  PRMT R23, R6, 0x7771, RZ ;  /* 0x0000777106177816 */ /* 0x000fe400000000ff */
[----:B------:R-:W-:Y:S01]  /*42c70*/  IADD3 R18, P6, PT, R0, R2, RZ ;  /* 0x0000000200127210 */ /* 0x000fe20007fde0ff */
[----:B------:R-:W1:Y:S02]  /*42c80*/  LDCU UR5, c[0x0][0x3b8] ;  /* 0x00007700ff0577ac */ /* 0x000e640008000800 */
[----:B------:R-:W-:Y:S01]  /*42c90*/  @P1 STG.E.U8 desc[UR6][R16.64], R23 ;  /* 0x0000001710001986 */ /* 0x000fe2000c101106 */
[----:B-----5:R-:W-:-:S02]  /*42ca0*/  ISETP.LT.AND P1, PT, R19, UR12, !P0 ;  /* 0x0000000c13007c0c */ /* 0x020fc4000c721270 */
[----:B------:R-:W-:Y:S01]  /*42cb0*/  PRMT R27, R7, 0x7770, RZ ;  /* 0x00007770071b7816 */ /* 0x000fe200000000ff */
[C---:B--2---:R-:W-:Y:S01]  /*42cc0*/  VIADD R22, R0.reuse, UR11 ;  /* 0x0000000b00167c36 */ /* 0x044fe20008000000 */
[-C--:B------:R-:W-:Y:S01]  /*42cd0*/  LEA.HI.X.SX32 R19, R0, R3.reuse, 0x1, P6 ;  /* 0x0000000300137211 */ /* 0x080fe200030f0eff */
[----:B0-----:R-:W-:Y:S01]  /*42ce0*/  VIADD R21, R28, 0x9b ;  /* 0x0000009b1c157836 */ /* 0x001fe20000000000 */
[----:B------:R-:W0:Y:S03]  /*42cf0*/  LDCU UR12, c[0x0][0x39c] ;  /* 0x00007380ff0c77ac */ /* 0x000e260008000800 */
[----:B------:R2:W-:Y:S01]  /*42d00*/  @P3 STG.E.U8 desc[UR6][R18.64], R27 ;  /* 0x0000001b12003986 */ /* 0x0005e2000c101106 */
[----:B------:R-:W5:Y:S03]  /*42d10*/  LDCU UR11, c[0x0][0x3b8] ;  /* 0x00007700ff0b77ac */ /* 0x000f660008000800 */
[----:B--2---:R-:W2:Y:S01]  /*42d20*/  LDL R27, [R1+0x10] ;  /* 0x00001000011b7983 */ /* 0x004ea20000100800 */
[C---:B------:R-:W-:Y:S01]  /*42d30*/  IADD3 R20, P6, PT, R22.reuse, R2, RZ ;  /* 0x0000000216147210 */ /* 0x040fe20007fde0ff */
[C---:B---3--:R-:W-:Y:S01]  /*42d40*/  VIADD R0, R22.reuse, UR4 ;  /* 0x0000000416007c36 */ /* 0x048fe20008000000 */
[----:B-1----:R-:W-:Y:S01]  /*42d50*/  ISETP.LT.AND P3, PT, R21, UR13, !P0 ;  /* 0x0000000d15007c0c */ /* 0x002fe2000c761270 */
[----:B------:R-:W1:Y:S01]  /*42d60*/  LDCU UR13, c[0x0][0x39c] ;  /* 0x00007380ff0d77ac */ /* 0x000e620008000800 */
[----:B------:R-:W-:-:S02]  /*42d70*/  LEA.HI.X.SX32 R21, R22, R3, 0x1, P6 ;  /* 0x0000000316157211 */ /* 0x000fc400030f0eff */
[----:B------:R-:W-:Y:S02]  /*42d80*/  IADD3 R24, P6, PT, R0, R2, RZ ;  /* 0x0000000200187210 */ /* 0x000fe40007fde0ff */
[----:B------:R-:W-:Y:S01]  /*42d90*/  PRMT R23, R7, 0x7771, RZ ;  /* 0x0000777107177816 */ /* 0x000fe200000000ff */
[----:B------:R-:W-:Y:S01]  /*42da0*/  VIADD R16, R28, 0x9c ;  /* 0x0000009c1c107836 */ /* 0x000fe20000000000 */
[----:B------:R-:W-:Y:S01]  /*42db0*/  LEA.HI.X.SX32 R25, R0, R3, 0x1, P6 ;  /* 0x0000000300197211 */ /* 0x000fe200030f0eff */
[----:B------:R-:W-:Y:S01]  /*42dc0*/  VIADD R17, R28, 0x9d ;  /* 0x0000009d1c117836 */ /* 0x000fe20000000000 */
[----:B------:R-:W3:Y:S01]  /*42dd0*/  LDCU UR4, c[0x0][0x3b8] ;  /* 0x00007700ff0477ac */ /* 0x000ee20008000800 */
[----:B------:R-:W-:Y:S01]  /*42de0*/  @P2 STG.E.U8 desc[UR6][R20.64], R23 ;  /* 0x0000001714002986 */ /* 0x000fe2000c101106 */
[----:B--2---:R-:W-:-:S05]  /*42df0*/  PRMT R19, R27, 0x7770, RZ ;  /* 0x000077701b137816 */ /* 0x004fca00000000ff */
[----:B------:R2:W-:Y:S04]  /*42e00*/  @P5 STG.E.U8 desc[UR6][R24.64], R19 ;  /* 0x0000001318005986 */ /* 0x0005e8000c101106 */
[----:B--2---:R-:W2:Y:S04]  /*42e10*/  LDL R25, [R1+0x14] ;  /* 0x0000140001197983 */ /* 0x004ea80000100800 */
[----:B------:R-:W4:Y:S01]  /*42e20*/  LDL.LU R24, [R1+0x18] ;  /* 0x0000180001187983 */ /* 0x000f220000300800 */
[----:B0-----:R-:W-:Y:S01]  /*42e30*/  ISETP.LT.AND P2, PT, R16, UR12, !P0 ;  /* 0x0000000c10007c0c */ /* 0x001fe2000c741270 */
[----:B------:R-:W0:Y:S01]  /*42e40*/  LDCU UR12, c[0x0][0x39c] ;  /* 0x00007380ff0c77ac */ /* 0x000e220008000800 */
[----:B------:R-:W-:Y:S01]  /*42e50*/  VIADD R18, R0, UR5 ;  /* 0x0000000500127c36 */ /* 0x000fe20008000000 */
[----:B-1----:R-:W-:Y:S01]  /*42e60*/  ISETP.LT.AND P5, PT, R17, UR13, !P0 ;  /* 0x0000000d11007c0c */ /* 0x002fe2000c7a1270 */
[----:B------:R-:W1:Y:S02]  /*42e70*/  LDCU UR13, c[0x0][0x39c] ;  /* 0x00007380ff0d77ac */ /* 0x000e640008000800 */
[C---:B-----5:R-:W-:Y:S01]  /*42e80*/  VIADD R0, R18.reuse, UR11 ;  /* 0x0000000b12007c36 */ /* 0x060fe20008000000 */
[----:B------:R-:W-:Y:S01]  /*42e90*/  IADD3 R16, P6, PT, R18, R2, RZ ;  /* 0x0000000212107210 */ /* 0x000fe20007fde0ff */
[----:B------:R-:W5:Y:S01]  /*42ea0*/  LDCU UR5, c[0x0][0x3b8] ;  /* 0x00007700ff0577ac */ /* 0x000f620008000800 */
[----:B------:R-:W-:-:S02]  /*42eb0*/  PRMT R21, R27, 0x7771, RZ ;  /* 0x000077711b157816 */ /* 0x000fc400000000ff */
[-C--:B------:R-:W-:Y:S01]  /*42ec0*/  LEA.HI.X.SX32 R17, R18, R3.reuse, 0x1, P6 ;  /* 0x0000000312117211 */ /* 0x080fe200030f0eff */
[----:B------:R-:W-:Y:S01]  /*42ed0*/  VIADD R18, R28, 0x9e ;  /* 0x0000009e1c127836 */ /* 0x000fe20000000000 */
[-C--:B------:R-:W-:Y:S01]  /*42ee0*/  IADD3 R22, P6, PT, R0, R2.reuse, RZ ;  /* 0x0000000200167210 */ /* 0x080fe20007fde0ff */
[----:B------:R-:W-:Y:S01]  /*42ef0*/  VIADD R19, R28, 0x9f ;  /* 0x0000009f1c137836 */ /* 0x000fe20000000000 */
[----:B------:R-:W1:Y:S01]  /*42f00*/  LDCU UR11, c[0x0][0x3b8] ;  /* 0x00007700ff0b77ac */ /* 0x000e620008000800 */
[----:B------:R5:W-:Y:S01]  /*42f10*/  @P4 STG.E.U8 desc[UR6][R16.64], R21 ;  /* 0x0000001510004986 */ /* 0x000be2000c101106 */
[----:B------:R-:W-:Y:S02]  /*42f20*/  LEA.HI.X.SX32 R23, R0, R3, 0x1, P6 ;  /* 0x0000000300177211 */ /* 0x000fe400030f0eff */
[----:B0-----:R-:W-:Y:S01]  /*42f30*/  ISETP.LT.AND P4, PT, R18, UR12, !P0 ;  /* 0x0000000c12007c0c */ /* 0x001fe2000c781270 */
[----:B------:R-:W0:Y:S01]  /*42f40*/  LDCU UR12, c[0x0][0x39c] ;  /* 0x00007380ff0c77ac */ /* 0x000e220008000800 */
[----:B---3--:R-:W-:Y:S01]  /*42f50*/  VIADD R20, R0, UR4 ;  /* 0x0000000400147c36 */ /* 0x008fe20008000000 */
[----:B------:R-:W3:Y:S04]  /*42f60*/  LDCU UR4, c[0x0][0x3b8] ;  /* 0x00007700ff0477ac */ /* 0x000ee80008000800 */
[C---:B------:R-:W-:Y:S01]  /*42f70*/  IADD3 R18, P6, PT, R20.reuse, R2, RZ ;  /* 0x0000000214127210 */ /* 0x040fe20007fde0ff */
[----:B-----5:R-:W-:Y:S01]  /*42f80*/  VIADD R0, R20, UR5 ;  /* 0x0000000514007c36 */ /* 0x020fe20008000000 */
[----:B------:R-:W5:Y:S01]  /*42f90*/  LDCU UR5, c[0x0][0x3b8] ;  /* 0x00007700ff0577ac */ /* 0x000f620008000800 */
[----:B------:R-:W-:-:S02]  /*42fa0*/  VIADD R16, R28, 0xa0 ;  /* 0x000000a01c107836 */ /* 0x000fc40000000000 */
[----:B------:R-:W-:Y:S01]  /*42fb0*/  VIADD R17, R28, 0xa1 ;  /* 0x000000a11c117836 */ /* 0x000fe20000000000 */
[----:B--2---:R-:W-:-:S05]  /*42fc0*/  PRMT R27, R25, 0x7770, RZ ;  /* 0x00007770191b7816 */ /* 0x004fca00000000ff */
[----:B------:R4:W-:Y:S01]  /*42fd0*/  @P1 STG.E.U8 desc[UR6][R22.64], R27 ;  /* 0x0000001b16001986 */ /* 0x0009e2000c101106 */
[----:B-1----:R-:W-:Y:S01]  /*42fe0*/  ISETP.LT.AND P1, PT, R19, UR13, !P0 ;  /* 0x0000000d13007c0c */ /* 0x002fe2000c721270 */
[----:B------:R-:W1:Y:S01]  /*42ff0*/  LDCU UR13, c[0x0][0x39c] ;  /* 0x00007380ff0d77ac */ /* 0x000e620008000800 */
[----:B------:R-:W-:Y:S02]  /*43000*/  LEA.HI.X.SX32 R19, R20, R3, 0x1, P6 ;  /* 0x0000000314137211 */ /* 0x000fe400030f0eff */
[----:B------:R-:W-:Y:S02]  /*43010*/  PRMT R25, R25, 0x7771, RZ ;  /* 0x0000777119197816 */ /* 0x000fe400000000ff */
[----:B------:R-:W-:-:S03]  /*43020*/  IADD3 R20, P6, PT, R0, R2, RZ ;  /* 0x0000000200147210 */ /* 0x000fc60007fde0ff */
[----:B------:R2:W-:Y:S01]  /*43030*/  @P3 STG.E.U8 desc[UR6][R18.64], R25 ;  /* 0x0000001912003986 */ /* 0x0005e2000c101106 */
[-C--:B------:R-:W-:Y:S02]  /*43040*/  LEA.HI.X.SX32 R21, R0, R3.reuse, 0x1, P6 ;  /* 0x0000000300157211 */ /* 0x080fe400030f0eff */
[----:B----4-:R-:W-:Y:S02]  /*43050*/  PRMT R27, R24, 0x7770, RZ ;  /* 0x00007770181b7816 */ /* 0x010fe400000000ff */
[----:B0-----:R-:W-:Y:S01]  /*43060*/  ISETP.LT.AND P3, PT, R16, UR12, !P0 ;  /* 0x0000000c10007c0c */ /* 0x001fe2000c761270 */
[----:B------:R-:W0:Y:S01]  /*43070*/  LDCU UR12, c[0x0][0x39c] ;  /* 0x00007380ff0c77ac */ /* 0x000e220008000800 */
[----:B------:R-:W-:Y:S01]  /*43080*/  VIADD R22, R0, UR11 ;  /* 0x0000000b00167c36 */ /* 0x000fe20008000000 */
[----:B------:R4:W-:Y:S01]  /*43090*/  @P2 STG.E.U8 desc[UR6][R20.64], R27 ;  /* 0x0000001b14002986 */ /* 0x0009e2000c101106 */
[----:B-1----:R-:W-:Y:S01]  /*430a0*/  ISETP.LT.AND P2, PT, R17, UR13, !P0 ;  /* 0x0000000d11007c0c */ /* 0x002fe2000c741270 */
[----:B------:R-:W1:Y:S02]  /*430b0*/  LDCU UR13, c[0x0][0x39c] ;  /* 0x00007380ff0d77ac */ /* 0x000e640008000800 */
[CC--:B------:R-:W-:Y:S01]  /*430c0*/  IADD3 R16, P6, PT, R22.reuse, R2.reuse, RZ ;  /* 0x0000000216107210 */ /* 0x0c0fe20007fde0ff */
[C---:B---3--:R-:W-:Y:S01]  /*430d0*/  VIADD R0, R22.reuse, UR4 ;  /* 0x0000000416007c36 */ /* 0x048fe20008000000 */
[----:B------:R-:W3:Y:S02]  /*430e0*/  LDCU UR11, c[0x0][0x3b8] ;  /* 0x00007700ff0b77ac */ /* 0x000ee40008000800 */
[-C--:B------:R-:W-:Y:S01]  /*430f0*/  LEA.HI.X.SX32 R17, R22, R3.reuse, 0x1, P6 ;  /* 0x0000000316117211 */ /* 0x080fe200030f0eff */
[----:B--2---:R-:W-:Y:S01]  /*43100*/  VIADD R18, R28, 0xa2 ;  /* 0x000000a21c127836 */ /* 0x004fe20000000000 */
[----:B------:R-:W-:Y:S01]  /*43110*/  PRMT R25, R24, 0x7771, RZ ;  /* 0x0000777118197816 */ /* 0x000fe200000000ff */
[----:B------:R-:W2:Y:S01]  /*43120*/  LDCU UR4, c[0x0][0x3b8] ;  /* 0x00007700ff0477ac */ /* 0x000ea20008000800 */
[----:B------:R-:W-:Y:S01]  /*43130*/  IADD3 R22, P6, PT, R0, R2, RZ ;  /* 0x0000000200167210 */ /* 0x000fe20007fde0ff */
[----:B------:R-:W-:Y:S01]  /*43140*/  VIADD R19, R28, 0xa3 ;  /* 0x000000a31c137836 */ /* 0x000fe20000000000 */
[----:B----4-:R-:W-:Y:S01]  /*43150*/  PRMT R27, R26, 0x7770, RZ ;  /* 0x000077701a1b7816 */ /* 0x010fe200000000ff */
[----:B------:R4:W-:Y:S01]  /*43160*/  @P5 STG.E.U8 desc[UR6][R16.64], R25 ;  /* 0x0000001910005986 */ /* 0x0009e2000c101106 */
[----:B------:R-:W-:-:S02]  /*43170*/  LEA.HI.X.SX32 R23, R0, R3, 0x1, P6 ;  /* 0x0000000300177211 */ /* 0x000fc400030f0eff */
[----:B0-----:R-:W-:Y:S01]  /*43180*/  ISETP.LT.AND P5, PT, R18, UR12, !P0 ;  /* 0x0000000c12007c0c */ /* 0x001fe2000c7a1270 */
[----:B------:R-:W0:Y:S01]  /*43190*/  LDCU UR12, c[0x0][0x39c] ;  /* 0x00007380ff0c77ac */ /* 0x000e220008000800 */
[----:B-----5:R-:W-:Y:S01]  /*431a0*/  VIADD R20, R0, UR5 ;  /* 0x0000000500147c36 */ /* 0x020fe20008000000 */
[----:B------:R2:W-:Y:S01]  /*431b0*/  @P4 STG.E.U8 desc[UR6][R22.64], R27 ;  /* 0x0000001b16004986 */ /* 0x0005e2000c101106 */
[----:B-1----:R-:W-:Y:S01]  /*431c0*/  ISETP.LT.AND P4, PT, R19, UR13, !P0 ;  /* 0x0000000d13007c0c */ /* 0x002fe2000c781270 */
[----:B------:R-:W1:Y:S02]  /*431d0*/  LDCU UR13, c[0x0][0x39c] ;  /* 0x00007380ff0d77ac */ /* 0x000e640008000800 */
[CC--:B------:R-:W-:Y:S01]  /*431e0*/  IADD3 R18, P6, PT, R20.reuse, R2.reuse, RZ ;  /* 0x0000000214127210 */ /* 0x0c0fe20007fde0ff */
[----:B------:R-:W5:Y:S01]  /*431f0*/  LDCU UR5, c[0x0][0x3b8] ;  /* 0x00007700ff0577ac */ /* 0x000f620008000800 */
[C---:B---3--:R-:W-:Y:S02]  /*43200*/  VIADD R0, R20.reuse, UR11 ;  /* 0x0000000b14007c36 */ /* 0x048fe40008000000 */
[-C--:B------:R-:W-:Y:S01]  /*43210*/  LEA.HI.X.SX32 R19, R20, R3.reuse, 0x1, P6 ;  /* 0x0000000314137211 */ /* 0x080fe200030f0eff */
[----:B----4-:R-:W-:Y:S01]  /*43220*/  VIADD R16, R28, 0xa4 ;  /* 0x000000a41c107836 */ /* 0x010fe20000000000 */
[----:B------:R-:W-:Y:S01]  /*43230*/  PRMT R25, R26, 0x7771, RZ ;  /* 0x000077711a197816 */ /* 0x000fe200000000ff */
[----:B------:R-:W-:Y:S01]  /*43240*/  VIADD R17, R28, 0xa5 ;  /* 0x000000a51c117836 */ /* 0x000fe20000000000 */
[CC--:B------:R-:W-:Y:S01]  /*43250*/  IADD3 R20, P6, PT, R0.reuse, R2.reuse, RZ ;  /* 0x0000000200147210 */ /* 0x0c0fe20007fde0ff */
[----:B--2---:R-:W-:Y:S01]  /*43260*/  VIADD R22, R0, UR4 ;  /* 0x0000000400167c36 */ /* 0x004fe20008000000 */
[----:B------:R-:W-:Y:S01]  /*43270*/  PRMT R23, R12, 0x7772, RZ ;  /* 0x000077720c177816 */ /* 0x000fe200000000ff */
[----:B------:R2:W-:Y:S01]  /*43280*/  @P1 STG.E.U8 desc[UR6][R18.64], R25 ;  /* 0x0000001912001986 */ /* 0x0005e2000c101106 */
[-C--:B------:R-:W-:Y:S01]  /*43290*/  LEA.HI.X.SX32 R21, R0, R3.reuse, 0x1, P6 ;  /* 0x0000000300157211 */ /* 0x080fe200030f0eff */
[----:B------:R-:W3:Y:S01]  /*432a0*/  LDCU UR11, c[0x0][0x3b8] ;  /* 0x00007700ff0b77ac */ /* 0x000ee20008000800 */
[----:B0-----:R-:W-:Y:S01]  /*432b0*/  ISETP.LT.AND P1, PT, R16, UR12, !P0 ;  /* 0x0000000c10007c0c */ /* 0x001fe2000c721270 */
[----:B------:R-:W4:Y:S01]  /*432c0*/  LDL.LU R27, [R1+0x14] ;  /* 0x00001400011b7983 */ /* 0x000f220000300800 */
[CC--:B------:R-:W-:Y:S01]  /*432d0*/  IADD3 R16, P6, PT, R22.reuse, R2.reuse, RZ ;  /* 0x0000000216107210 */ /* 0x0c0fe20007fde0ff */
[----:B------:R-:W0:Y:S02]  /*432e0*/  LDCU UR12, c[0x0][0x39c] ;  /* 0x00007380ff0c77ac */ /* 0x000e240008000800 */
[----:B------:R3:W-:Y:S01]  /*432f0*/  @P3 STG.E.U8 desc[UR6][R20.64], R23 ;  /* 0x0000001714003986 */ /* 0x0007e2000c101106 */
[----:B-1----:R-:W-:Y:S01]  /*43300*/  ISETP.LT.AND P3, PT, R17, UR13, !P0 ;  /* 0x0000000d11007c0c */ /* 0x002fe2000c761270 */
[C---:B-----5:R-:W-:Y:S01]  /*43310*/  VIADD R0, R22.reuse, UR5 ;  /* 0x0000000516007c36 */ /* 0x060fe20008000000 */
[----:B------:R-:W-:Y:S01]  /*43320*/  LEA.HI.X.SX32 R17, R22, R3, 0x1, P6 ;  /* 0x0000000316117211 */ /* 0x000fe200030f0eff */
[----:B------:R-:W1:Y:S01]  /*43330*/  LDCU UR13, c[0x0][0x39c] ;  /* 0x00007380ff0d77ac */ /* 0x000e620008000800 */
[----:B------:R-:W5:Y:S01]  /*43340*/  LDL.LU R22, [R1+0x10] ;  /* 0x0000100001167983 */ /* 0x000f620000300800 */
[----:B--2---:R-:W-:Y:S01]  /*43350*/  PRMT R25, R12, 0x7773, RZ ;  /* 0x000077730c197816 */ /* 0x004fe200000000ff */
[----:B------:R-:W2:Y:S01]  /*43360*/  LDCU UR4, c[0x0][0x3b8] ;  /* 0x00007700ff0477ac */ /* 0x000ea20008000800 */
[----:B------:R-:W-:Y:S01]  /*43370*/  VIADD R12, R28, 0xa6 ;  /* 0x000000a61c0c7836 */ /* 0x000fe20000000000 */
[----:B------:R-:W-:-:S02]  /*43380*/  IADD3 R18, P6, PT, R0, R2, RZ ;  /* 0x0000000200127210 */ /* 0x000fc40007fde0ff */
[----:B------:R2:W-:Y:S01]  /*43390*/  @P2 STG.E.U8 desc[UR6][R16.64], R25 ;  /* 0x0000001910002986 */ /* 0x0005e2000c101106 */
[----:B---3--:R-:W-:Y:S01]  /*433a0*/  PRMT R23, R13, 0x7772, RZ ;  /* 0x000077720d177816 */ /* 0x008fe200000000ff */
[----:B------:R-:W3:Y:S01]  /*433b0*/  LDCU UR5, c[0x0][0x3b8] ;  /* 0x00007700ff0577ac */ /* 0x000ee20008000800 */
[----:B------:R-:W-:Y:S02]  /*433c0*/  LEA.HI.X.SX32 R19, R0, R3, 0x1, P6 ;  /* 0x0000000300137211 */ /* 0x000fe400030f0eff */
[----:B0-----:R-:W-:Y:S01]  /*433d0*/  ISETP.LT.AND P2, PT, R12, UR12, !P0 ;  /* 0x0000000c0c007c0c */ /* 0x001fe2000c741270 */
[----:B------:R-:W0:Y:S01]  /*433e0*/  LDCU UR12, c[0x0][0x39c] ;  /* 0x00007380ff0c77ac */ /* 0x000e220008000800 */
[----:B------:R-:W-:Y:S02]  /*433f0*/  VIADD R12, R28, 0xa7 ;  /* 0x000000a71c0c7836 */ /* 0x000fe40000000000 */
[----:B------:R-:W-:Y:S01]  /*43400*/  VIADD R0, R0, UR11 ;  /* 0x0000000b00007c36 */ /* 0x000fe20008000000 */
[----:B------:R0:W-:Y:S01]  /*43410*/  @P5 STG.E.U8 desc[UR6][R18.64], R23 ;  /* 0x0000001712005986 */ /* 0x0001e2000c101106 */
[----:B------:R-:W3:Y:S01]  /*43420*/  LDCU UR11, c[0x0][0x3b8] ;  /* 0x00007700ff0b77ac */ /* 0x000ee20008000800 */
[----:B-1----:R-:W-:-:S02]  /*43430*/  ISETP.LT.AND P5, PT, R12, UR13, !P0 ;  /* 0x0000000d0c007c0c */ /* 0x002fc4000c7a1270 */
[CC--:B------:R-:W-:Y:S01]  /*43440*/  IADD3 R20, P6, PT, R0.reuse, R2.reuse, RZ ;  /* 0x0000000200147210 */ /* 0x0c0fe20007fde0ff */
[----:B------:R-:W1:Y:S01]  /*43450*/  LDCU UR13, c[0x0][0x39c] ;  /* 0x00007380ff0d77ac */ /* 0x000e620008000800 */
[C---:B--2---:R-:W-:Y:S01]  /*43460*/  VIADD R16, R0.reuse, UR4 ;  /* 0x0000000400107c36 */ /* 0x044fe20008000000 */
[----:B------:R-:W-:Y:S02]  /*43470*/  PRMT R17, R13, 0x7773, RZ ;  /* 0x000077730d117816 */ /* 0x000fe400000000ff */
[-C--:B------:R-:W-:Y:S01]  /*43480*/  LEA.HI.X.SX32 R21, R0, R3.reuse, 0x1, P6 ;  /* 0x0000000300157211 */ /* 0x080fe200030f0eff */
[----:B------:R-:W-:Y:S01]  /*43490*/  VIADD R0, R28, 0xa8 ;  /* 0x000000a81c007836 */ /* 0x000fe20000000000 */
[-C--:B------:R-:W-:Y:S01]  /*434a0*/  IADD3 R12, P6, PT, R16, R2.reuse, RZ ;  /* 0x00000002100c7210 */ /* 0x080fe20007fde0ff */
[----:B------:R-:W2:Y:S02]  /*434b0*/  LDCU UR4, c[0x0][0x3b8] ;  /* 0x00007700ff0477ac */ /* 0x000ea40008000800 */
[----:B------:R1:W-:Y:S01]  /*434c0*/  @P4 STG.E.U8 desc[UR6][R20.64], R17 ;  /* 0x0000001114004986 */ /* 0x0003e2000c101106 */
[----:B0-----:R-:W-:Y:S01]  /*434d0*/  ISETP.LT.AND P4, PT, R0, UR12, !P0 ;  /* 0x0000000c00007c0c */ /* 0x001fe2000c781270 */
[----:B------:R-:W0:Y:S01]  /*434e0*/  LDCU UR12, c[0x0][0x39c] ;  /* 0x00007380ff0c77ac */ /* 0x000e220008000800 */
[-C--:B------:R-:W-:Y:S01]  /*434f0*/  LEA.HI.X.SX32 R13, R16, R3.reuse, 0x1, P6 ;  /* 0x00000003100d7211 */ /* 0x080fe200030f0eff */
[----:B------:R-:W-:Y:S01]  /*43500*/  VIADD R0, R28, 0xa9 ;  /* 0x000000a91c007836 */ /* 0x000fe20000000000 */
[----:B------:R-:W-:Y:S01]  /*43510*/  PRMT R25, R14, 0x7772, RZ ;  /* 0x000077720e197816 */ /* 0x000fe200000000ff */
[----:B---3--:R-:W-:Y:S01]  /*43520*/  VIADD R16, R16, UR5 ;  /* 0x0000000510107c36 */ /* 0x008fe20008000000 */
[----:B------:R-:W3:Y:S03]  /*43530*/  LDCU UR5, c[0x0][0x3b8] ;  /* 0x00007700ff0577ac */ /* 0x000ee60008000800 */
[----:B------:R0:W-:Y:S01]  /*43540*/  @P1 STG.E.U8 desc[UR6][R12.64], R25 ;  /* 0x000000190c001986 */ /* 0x0001e2000c101106 */
[----:B-1----:R-:W-:Y:S01]  /*43550*/  ISETP.LT.AND P1, PT, R0, UR13, !P0 ;  /* 0x0000000d00007c0c */ /* 0x002fe2000c721270 */
[----:B------:R-:W1:Y:S01]  /*43560*/  LDCU UR13, c[0x0][0x39c] ;  /* 0x00007380ff0d77ac */ /* 0x000e620008000800 */
[CC--:B------:R-:W-:Y:S01]  /*43570*/  IADD3 R18, P6, PT, R16.reuse, R2.reuse, RZ ;  /* 0x0000000210127210 */ /* 0x0c0fe20007fde0ff */
[----:B------:R-:W-:Y:S01]  /*43580*/  VIADD R20, R16, UR11 ;  /* 0x0000000b10147c36 */ /* 0x000fe20008000000 */
[----:B------:R-:W-:Y:S01]  /*43590*/  PRMT R23, R14, 0x7773, RZ ;  /* 0x000077730e177816 */ /* 0x000fe200000000ff */
[----:B------:R-:W-:Y:S01]  /*435a0*/  VIADD R0, R28, 0xaa ;  /* 0x000000aa1c007836 */ /* 0x000fe20000000000 */
[----:B------:R-:W-:Y:S01]  /*435b0*/  LEA.HI.X.SX32 R19, R16, R3, 0x1, P6 ;  /* 0x0000000310137211 */ /* 0x000fe200030f0eff */
[----:B------:R-:W3:Y:S01]  /*435c0*/  LDCU UR11, c[0x0][0x3b8] ;  /* 0x00007700ff0b77ac */ /* 0x000ee20008000800 */
[----:B------:R-:W-:-:S03]  /*435d0*/  IADD3 R16, P6, PT, R20, R2, RZ ;  /* 0x0000000214107210 */ /* 0x000fc60007fde0ff */
[----:B------:R3:W-:Y:S01]  /*435e0*/  @P3 STG.E.U8 desc[UR6][R18.64], R23 ;  /* 0x0000001712003986 */ /* 0x0007e2000c101106 */
[----:B0-----:R-:W-:Y:S01]  /*435f0*/  ISETP.LT.AND P3, PT, R0, UR12, !P0 ;  /* 0x0000000c00007c0c */ /* 0x001fe2000c761270 */
[----:B------:R-:W0:Y:S01]  /*43600*/  LDCU UR12, c[0x0][0x39c] ;  /* 0x00007380ff0c77ac */ /* 0x000e220008000800 */
[-C--:B------:R-:W-:Y:S01]  /*43610*/  LEA.HI.X.SX32 R17, R20, R3.reuse, 0x1, P6 ;  /* 0x0000000314117211 */ /* 0x080fe200030f0eff */
[----:B------:R-:W-:Y:S01]  /*43620*/  VIADD R0, R28, 0xab ;  /* 0x000000ab1c007836 */ /* 0x000fe20000000000 */
[C---:B------:R-:W-:Y:S01]  /*43630*/  PRMT R21, R15.reuse, 0x7772, RZ ;  /* 0x000077720f157816 */ /* 0x040fe200000000ff */
[----:B--2---:R-:W-:Y:S01]  /*43640*/  VIADD R20, R20, UR4 ;  /* 0x0000000414147c36 */ /* 0x004fe20008000000 */
[----:B------:R-:W2:Y:S03]  /*43650*/  LDCU UR4, c[0x0][0x3b8] ;  /* 0x00007700ff0477ac */ /* 0x000ea60008000800 */
[----:B------:R0:W-:Y:S01]  /*43660*/  @P2 STG.E.U8 desc[UR6][R16.64], R21 ;  /* 0x0000001510002986 */ /* 0x0001e2000c101106 */
[----:B-1----:R-:W-:Y:S01]  /*43670*/  ISETP.LT.AND P2, PT, R0, UR13, !P0 ;  /* 0x0000000d00007c0c */ /* 0x002fe2000c741270 */
[----:B------:R-:W1:Y:S01]  /*43680*/  LDCU UR13, c[0x0][0x39c] ;  /* 0x00007380ff0d77ac */ /* 0x000e620008000800 */
        /* <DEDUP_REMOVED lines=12> */
[----:B------:R-:W-:Y:S01]  /*43750*/  PRMT R21, R8, 0x7772, RZ ;  /* 0x0000777208157816 */ /* 0x000fe200000000ff */
[----:B------:R-:W-:Y:S01]  /*43760*/  VIADD R18, R18, UR11 ;  /* 0x0000000b12127c36 */ /* 0x000fe20008000000 */
[----:B------:R-:W3:Y:S03]  /*43770*/  LDCU UR11, c[0x0][0x3b8] ;  /* 0x00007700ff0b77ac */ /* 0x000ee60008000800 */
[----:B------:R0:W-:Y:S01]  /*43780*/  @P4 STG.E.U8 desc[UR6][R14.64], R21 ;  /* 0x000000150e004986 */ /* 0x0001e2000c101106 */
[----:B-1----:R-:W-:Y:S01]  /*43790*/  ISETP.LT.AND P4, PT, R0, UR13, !P0 ;  /* 0x0000000d00007c0c */ /* 0x002fe2000c781270 */
[----:B------:R-:W1:Y:S01]  /*437a0*/  LDCU UR13, c[0x0][0x39c] ;  /* 0x00007380ff0d77ac */ /* 0x000e620008000800 */
        /* <DEDUP_REMOVED lines=84> */
[C---:B------:R-:W-:Y:S01]  /*43cf0*/  PRMT R17, R5.reuse, 0x7772, RZ ;  /* 0x0000777205117816 */ /* 0x040fe200000000ff */
        /* <DEDUP_REMOVED lines=30> */
[----:B------:R-:W-:Y:S01]  /*43ee0*/  @P2 STG.E.U8 desc[UR6][R12.64], R17 ;  /* 0x000000110c002986 */ /* 0x000fe2000c101106 */
[----:B0-----:R-:W-:Y:S01]  /*43ef0*/  ISETP.LT.AND P2, PT, R0, UR12, !P0 ;  /* 0x0000000c00007c0c */ /* 0x001fe2000c741270 */
[----:B------:R-:W0:Y:S01]  /*43f00*/  LDCU UR12, c[0x0][0x39c] ;  /* 0x00007380ff0c77ac */ /* 0x000e220008000800 */
[-C--:B------:R-:W-:Y:S01]  /*43f10*/  LEA.HI.X.SX32 R5, R8, R3.reuse, 0x1, P6 ;  /* 0x0000000308057211 */ /* 0x080fe200030f0eff */
[----:B------:R-:W-:Y:S01]  /*43f20*/  VIADD R0, R28, 0xbb ;  /* 0x000000bb1c007836 */ /* 0x000fe20000000000 */
[----:B------:R-:W-:Y:S01]  /*43f30*/  PRMT R15, R7, 0x7772, RZ ;  /* 0x00007772070f7816 */ /* 0x000fe200000000ff */
[----:B--2---:R-:W-:Y:S01]  /*43f40*/  VIADD R6, R8, UR5 ;  /* 0x0000000508067c36 */ /* 0x004fe20008000000 */
[----:B------:R-:W2:Y:S02]  /*43f50*/  LDCU UR5, c[0x0][0x3b8] ;  /* 0x00007700ff0577ac */ /* 0x000ea40008000800 */
[----:B-1----:R-:W-:Y:S01]  /*43f60*/  ISETP.LT.AND P6, PT, R0, UR13, !P0 ;  /* 0x0000000d00007c0c */ /* 0x002fe2000c7c1270 */
[----:B------:R1:W-:Y:S01]  /*43f70*/  @P5 STG.E.U8 desc[UR6][R4.64], R15 ;  /* 0x0000000f04005986 */ /* 0x0003e2000c101106 */
[C---:B------:R-:W-:Y:S01]  /*43f80*/  IADD3 R8, P5, PT, R6.reuse, R2, RZ ;  /* 0x0000000206087210 */ /* 0x040fe20007fbe0ff */
[C---:B------:R-:W-:Y:S01]  /*43f90*/  VIADD R10, R6.reuse, UR11 ;  /* 0x0000000b060a7c36 */ /* 0x040fe20008000000 */
[----:B------:R-:W2:Y:S02]  /*43fa0*/  LDCU UR13, c[0x0][0x39c] ;  /* 0x00007380ff0d77ac */ /* 0x000ea40008000800 */
[----:B------:R-:W-:-:S02]  /*43fb0*/  LEA.HI.X.SX32 R9, R6, R3, 0x1, P5 ;  /* 0x0000000306097211 */ /* 0x000fc400028f0eff */
[-C--:B------:R-:W-:Y:S01]  /*43fc0*/  IADD3 R6, P5, PT, R10, R2.reuse, RZ ;  /* 0x000000020a067210 */ /* 0x080fe20007fbe0ff */
[----:B------:R-:W-:Y:S01]  /*43fd0*/  VIADD R0, R28, 0xbc ;  /* 0x000000bc1c007836 */ /* 0x000fe20000000000 */
[----:B------:R-:W-:Y:S01]  /*43fe0*/  PRMT R11, R7, 0x7773, RZ ;  /* 0x00007773070b7816 */ /* 0x000fe200000000ff */
[----:B------:R-:W4:Y:S01]  /*43ff0*/  LDCU UR11, c[0x0][0x3b8] ;  /* 0x00007700ff0b77ac */ /* 0x000f220008000800 */
[CC--:B------:R-:W-:Y:S01]  /*44000*/  LEA.HI.X.SX32 R7, R10.reuse, R3.reuse, 0x1, P5 ;  /* 0x000000030a077211 */ /* 0x0c0fe200028f0eff */
[----:B---3--:R-:W-:Y:S02]  /*44010*/  VIADD R10, R10, UR4 ;  /* 0x000000040a0a7c36 */ /* 0x008fe40008000000 */
[----:B------:R2:W-:Y:S01]  /*44020*/  @P4 STG.E.U8 desc[UR6][R8.64], R11 ;  /* 0x0000000b08004986 */ /* 0x0005e2000c101106 */
[----:B0-----:R-:W-:Y:S01]  /*44030*/  ISETP.LT.AND P4, PT, R0, UR12, !P0 ;  /* 0x0000000c00007c0c */ /* 0x001fe2000c781270 */
[----:B------:R-:W0:Y:S01]  /*44040*/  LDCU UR12, c[0x0][0x39c] ;  /* 0x00007380ff0c77ac */ /* 0x000e220008000800 */
[----:B------:R-:W-:Y:S01]  /*44050*/  VIADD R0, R28, 0xbd ;  /* 0x000000bd1c007836 */ /* 0x000fe20000000000 */
[CC--:B-1----:R-:W-:Y:S01]  /*44060*/  IADD3 R4, P5, PT, R10.reuse, R2.reuse, RZ ;  /* 0x000000020a047210 */ /* 0x0c2fe20007fbe0ff */
[----:B------:R-:W1:Y:S03]  /*44070*/  LDCU UR4, c[0x0][0x3b8] ;  /* 0x00007700ff0477ac */ /* 0x000e660008000800 */
[C---:B------:R-:W-:Y:S01]  /*44080*/  LEA.HI.X.SX32 R5, R10.reuse, R3, 0x1, P5 ;  /* 0x000000030a057211 */ /* 0x040fe200028f0eff */
[----:B--2---:R-:W-:Y:S01]  /*44090*/  VIADD R11, R10, UR5 ;  /* 0x000000050a0b7c36 */ /* 0x004fe20008000000 */
[----:B------:R-:W2:Y:S04]  /*440a0*/  LDCU UR5, c[0x0][0x3b8] ;  /* 0x00007700ff0577ac */ /* 0x000ea80008000800 */
[----:B------:R-:W-:-:S04]  /*440b0*/  IADD3 R8, P5, PT, R11, R2, RZ ;  /* 0x000000020b087210 */ /* 0x000fc80007fbe0ff */
[----:B------:R-:W-:Y:S02]  /*440c0*/  LEA.HI.X.SX32 R9, R11, R3, 0x1, P5 ;  /* 0x000000030b097211 */ /* 0x000fe400028f0eff */
[----:B-----5:R-:W-:-:S05]  /*440d0*/  PRMT R15, R22, 0x7772, RZ ;  /* 0x00007772160f7816 */ /* 0x020fca00000000ff */
[----:B------:R4:W-:Y:S01]  /*440e0*/  @P1 STG.E.U8 desc[UR6][R6.64], R15 ;  /* 0x0000000f06001986 */ /* 0x0009e2000c101106 */
[----:B------:R-:W-:Y:S01]  /*440f0*/  ISETP.LT.AND P1, PT, R0, UR13, !P0 ;  /* 0x0000000d00007c0c */ /* 0x000fe2000c721270 */
[----:B------:R-:W3:Y:S01]  /*44100*/  LDCU UR13, c[0x0][0x39c] ;  /* 0x00007380ff0d77ac */ /* 0x000ee20008000800 */
[----:B------:R-:W-:Y:S01]  /*44110*/  PRMT R13, R22, 0x7773, RZ ;  /* 0x00007773160d7816 */ /* 0x000fe200000000ff */
[----:B------:R-:W-:-:S04]  /*44120*/  VIADD R0, R28, 0xbe ;  /* 0x000000be1c007836 */ /* 0x000fc80000000000 */
[----:B------:R5:W-:Y:S01]  /*44130*/  @P3 STG.E.U8 desc[UR6][R4.64], R13 ;  /* 0x0000000d04003986 */ /* 0x000be2000c101106 */
[----:B----4-:R-:W-:Y:S01]  /*44140*/  PRMT R7, R27, 0x7772, RZ ;  /* 0x000077721b077816 */ /* 0x010fe200000000ff */
[----:B------:R-:W-:Y:S01]  /*44150*/  VIADD R6, R11, UR11 ;  /* 0x0000000b0b067c36 */ /* 0x000fe20008000000 */
[----:B0-----:R-:W-:Y:S01]  /*44160*/  ISETP.LT.AND P3, PT, R0, UR12, !P0 ;  /* 0x0000000c00007c0c */ /* 0x001fe2000c761270 */
[----:B------:R-:W0:Y:S01]  /*44170*/  LDCU UR12, c[0x0][0x39c] ;  /* 0x00007380ff0c77ac */ /* 0x000e220008000800 */
[----:B------:R-:W-:Y:S01]  /*44180*/  PRMT R17, R27, 0x7773, RZ ;  /* 0x000077731b117816 */ /* 0x000fe200000000ff */
[----:B------:R2:W-:Y:S01]  /*44190*/  @P2 STG.E.U8 desc[UR6][R8.64], R7 ;  /* 0x0000000708002986 */ /* 0x0005e2000c101106 */
[-C--:B------:R-:W-:Y:S01]  /*441a0*/  IADD3 R10, P2, PT, R6, R2.reuse, RZ ;  /* 0x00000002060a7210 */ /* 0x080fe20007f5e0ff */
[----:B------:R-:W-:Y:S01]  /*441b0*/  VIADD R0, R28, 0xbf ;  /* 0x000000bf1c007836 */ /* 0x000fe20000000000 */
[----:B------:R-:W4:Y:S01]  /*441c0*/  LDCU UR11, c[0x0][0x3b8] ;  /* 0x00007700ff0b77ac */ /* 0x000f220008000800 */
[----:B------:R-:W4:Y:S01]  /*441d0*/  LDS.128 R12, [R29] ;  /* 0x000000001d0c7984 */ /* 0x000f220000000c00 */
[C---:B------:R-:W-:Y:S01]  /*441e0*/  LEA.HI.X.SX32 R11, R6.reuse, R3, 0x1, P2 ;  /* 0x00000003060b7211 */ /* 0x040fe200010f0eff */
[----:B-1----:R-:W-:Y:S01]  /*441f0*/  VIADD R6, R6, UR4 ;  /* 0x0000000406067c36 */ /* 0x002fe20008000000 */
[----:B---3--:R-:W-:Y:S01]  /*44200*/  ISETP.LT.AND P5, PT, R0, UR13, !P0 ;  /* 0x0000000d00007c0c */ /* 0x008fe2000c7a1270 */
[----:B------:R-:W-:Y:S01]  /*44210*/  VIADD R0, R28, 0xc0 ;  /* 0x000000c01c007836 */ /* 0x000fe20000000000 */
[----:B------:R-:W1:Y:S01]  /*44220*/  LDCU UR4, c[0x0][0x3b8] ;  /* 0x00007700ff0477ac */ /* 0x000e620008000800 */
[----:B------:R3:W-:Y:S01]  /*44230*/  @P6 STG.E.U8 desc[UR6][R10.64], R17 ;  /* 0x000000110a006986 */ /* 0x0007e2000c101106 */
[----:B-----5:R-:W-:-:S02]  /*44240*/  IADD3 R4, P6, PT, R6, R2, RZ ;  /* 0x0000000206047210 */ /* 0x020fc40007fde0ff */
[----:B------:R-:W-:Y:S01]  /*44250*/  ISETP.LT.AND P2, PT, R0, UR14, !P0 ;  /* 0x0000000e00007c0c */ /* 0x000fe2000c741270 */
[----:B------:R-:W5:Y:S01]  /*44260*/  LDCU UR13, c[0x0][0x39c] ;  /* 0x00007380ff0d77ac */ /* 0x000f620008000800 */
[----:B------:R-:W-:Y:S01]  /*44270*/  PRMT R19, R24, 0x7772, RZ ;  /* 0x0000777218137816 */ /* 0x000fe200000000ff */
[----:B------:R-:W-:Y:S01]  /*44280*/  VIADD R0, R28, 0xc1 ;  /* 0x000000c11c007836 */ /* 0x000fe20000000000 */
[CC--:B------:R-:W-:Y:S01]  /*44290*/  LEA.HI.X.SX32 R5, R6.reuse, R3.reuse, 0x1, P6 ;  /* 0x0000000306057211 */ /* 0x0c0fe200030f0eff */
[----:B--2---:R-:W-:Y:S01]  /*442a0*/  VIADD R8, R6, UR5 ;  /* 0x0000000506087c36 */ /* 0x004fe20008000000 */
[----:B------:R-:W2:Y:S03]  /*442b0*/  LDCU UR5, c[0x0][0x3b8] ;  /* 0x00007700ff0577ac */ /* 0x000ea60008000800 */
[----:B------:R2:W-:Y:S01]  /*442c0*/  @P4 STG.E.U8 desc[UR6][R4.64], R19 ;  /* 0x0000001304004986 */ /* 0x0005e2000c101106 */
[----:B0-----:R-:W-:Y:S01]  /*442d0*/  ISETP.LT.AND P4, PT, R0, UR12, !P0 ;  /* 0x0000000c00007c0c */ /* 0x001fe2000c781270 */
[----:B------:R-:W0:Y:S01]  /*442e0*/  LDCU UR12, c[0x0][0x39c] ;  /* 0x00007380ff0c77ac */ /* 0x000e220008000800 */
[CC--:B------:R-:W-:Y:S01]  /*442f0*/  IADD3 R6, P6, PT, R8.reuse, R2.reuse, RZ ;  /* 0x0000000208067210 */ /* 0x0c0fe20007fde0ff */
[----:B----4-:R-:W-:Y:S01]  /*44300*/  VIADD R9, R8, UR11 ;  /* 0x0000000b08097c36 */ /* 0x010fe20008000000 */
[----:B---3--:R-:W-:Y:S01]  /*44310*/  PRMT R17, R24, 0x7773, RZ ;  /* 0x0000777318117816 */ /* 0x008fe200000000ff */
[----:B------:R-:W-:Y:S01]  /*44320*/  VIADD R0, R28, 0xc2 ;  /* 0x000000c21c007836 */ /* 0x000fe20000000000 */
[-C--:B------:R-:W-:Y:S01]  /*44330*/  LEA.HI.X.SX32 R7, R8, R3.reuse, 0x1, P6 ;  /* 0x0000000308077211 */ /* 0x080fe200030f0eff */
[----:B------:R-:W3:Y:S01]  /*44340*/  LDCU UR11, c[0x0][0x3b8] ;  /* 0x00007700ff0b77ac */ /* 0x000ee20008000800 */
[CC--:B------:R-:W-:Y:S01]  /*44350*/  IADD3 R8, P6, PT, R9.reuse, R2.reuse, RZ ;  /* 0x0000000209087210 */ /* 0x0c0fe20007fde0ff */
[C---:B-1----:R-:W-:Y:S01]  /*44360*/  VIADD R10, R9.reuse, UR4 ;  /* 0x00000004090a7c36 */ /* 0x042fe20008000000 */
[----:B------:R-:W-:Y:S01]  /*44370*/  PRMT R11, R26, 0x7772, RZ ;  /* 0x000077721a0b7816 */ /* 0x000fe200000000ff */
[----:B------:R1:W-:Y:S01]  /*44380*/  @P1 STG.E.U8 desc[UR6][R6.64], R17 ;  /* 0x0000001106001986 */ /* 0x0003e2000c101106 */
[----:B-----5:R-:W-:Y:S01]  /*44390*/  ISETP.LT.AND P1, PT, R0, UR13, !P0 ;  /* 0x0000000d00007c0c */ /* 0x020fe2000c721270 */
[----:B------:R-:W4:Y:S01]  /*443a0*/  LDCU UR13, c[0x0][0x39c] ;  /* 0x00007380ff0d77ac */ /* 0x000f220008000800 */
[-C--:B------:R-:W-:Y:S01]  /*443b0*/  LEA.HI.X.SX32 R9, R9, R3.reuse, 0x1, P6 ;  /* 0x0000000309097211 */ /* 0x080fe200030f0eff */
[----:B------:R-:W-:Y:S01]  /*443c0*/  VIADD R0, R28, 0xc3 ;  /* 0x000000c31c007836 */ /* 0x000fe20000000000 */
[-C--:B--2---:R-:W-:Y:S01]  /*443d0*/  IADD3 R4, P6, PT, R10, R2.reuse, RZ ;  /* 0x000000020a047210 */ /* 0x084fe20007fde0ff */
[----:B------:R-:W2:Y:S02]  /*443e0*/  LDCU UR4, c[0x0][0x3b8] ;  /* 0x00007700ff0477ac */ /* 0x000ea40008000800 */
[----:B------:R3:W-:Y:S01]  /*443f0*/  @P3 STG.E.U8 desc[UR6][R8.64], R11 ;  /* 0x0000000b08003986 */ /* 0x0007e2000c101106 */
[----:B0-----:R-:W-:Y:S01]  /*44400*/  ISETP.LT.AND P3, PT, R0, UR12, !P0 ;  /* 0x0000000c00007c0c */ /* 0x001fe2000c761270 */
[----:B------:R-:W0:Y:S01]  /*44410*/  LDCU UR12, c[0x0][0x39c] ;  /* 0x00007380ff0c77ac */ /* 0x000e220008000800 */
[CC--:B------:R-:W-:Y:S01]  /*44420*/  LEA.HI.X.SX32 R5, R10.reuse, R3.reuse, 0x1, P6 ;  /* 0x000000030a057211 */ /* 0x0c0fe200030f0eff */
[----:B------:R-:W-:Y:S01]  /*44430*/  VIADD R10, R10, UR5 ;  /* 0x000000050a0a7c36 */ /* 0x000fe20008000000 */
[----:B-1----:R-:W-:Y:S01]  /*44440*/  PRMT R17, R26, 0x7773, RZ ;  /* 0x000077731a117816 */ /* 0x002fe200000000ff */
[----:B------:R-:W-:Y:S01]  /*44450*/  VIADD R0, R28, 0xc4 ;  /* 0x000000c41c007836 */ /* 0x000fe20000000000 */
[----:B------:R-:W1:Y:S02]  /*44460*/  LDCU UR5, c[0x0][0x3b8] ;  /* 0x00007700ff0577ac */ /* 0x000e640008000800 */
[-C--:B------:R-:W-:Y:S01]  /*44470*/  IADD3 R6, P6, PT, R10, R2.reuse, RZ ;  /* 0x000000020a067210 */ /* 0x080fe20007fde0ff */
[----:B------:R5:W-:Y:S01]  /*44480*/  @P5 STG.E.U8 desc[UR6][R4.64], R17 ;  /* 0x0000001104005986 */ /* 0x000be2000c101106 */
[----:B------:R-:W-:Y:S01]  /*44490*/  PRMT R19, R12, 0x7770, RZ ;  /* 0x000077700c137816 */ /* 0x000fe200000000ff */
[----:B---3--:R-:W-:Y:S01]  /*444a0*/  VIADD R11, R10, UR11 ;  /* 0x0000000b0a0b7c36 */ /* 0x008fe20008000000 */
[----:B----4-:R-:W-:Y:S01]  /*444b0*/  ISETP.LT.AND P5, PT, R0, UR13, !P0 ;  /* 0x0000000d00007c0c */ /* 0x010fe2000c7a1270 */
[----:B------:R-:W3:Y:S01]  /*444c0*/  LDCU UR13, c[0x0][0x39c] ;  /* 0x00007380ff0d77ac */ /* 0x000ee20008000800 */
[-C--:B------:R-:W-:Y:S01]  /*444d0*/  LEA.HI.X.SX32 R7, R10, R3.reuse, 0x1, P6 ;  /* 0x000000030a077211 */ /* 0x080fe200030f0eff */
[----:B------:R-:W-:Y:S01]  /*444e0*/  VIADD R0, R28, 0xc5 ;  /* 0x000000c51c007836 */ /* 0x000fe20000000000 */
[CC--:B------:R-:W-:Y:S01]  /*444f0*/  IADD3 R8, P6, PT, R11.reuse, R2.reuse, RZ ;  /* 0x000000020b087210 */ /* 0x0c0fe20007fde0ff */
[----:B------:R-:W4:Y:S02]  /*44500*/  LDCU UR11, c[0x0][0x3b8] ;  /* 0x00007700ff0b77ac */ /* 0x000f240008000800 */
[----:B------:R3:W-:Y:S01]  /*44510*/  @P2 STG.E.U8 desc[UR6][R6.64], R19 ;  /* 0x0000001306002986 */ /* 0x0007e2000c101106 */
[----:B0-----:R-:W-:Y:S01]  /*44520*/  ISETP.LT.AND P2, PT, R0, UR12, !P0 ;  /* 0x0000000c00007c0c */ /* 0x001fe2000c741270 */
[----:B------:R-:W0:Y:S01]  /*44530*/  LDCU UR12, c[0x0][0x39c] ;  /* 0x00007380ff0c77ac */ /* 0x000e220008000800 */
[CC--:B------:R-:W-:Y:S01]  /*44540*/  LEA.HI.X.SX32 R9, R11.reuse, R3.reuse, 0x1, P6 ;  /* 0x000000030b097211 */ /* 0x0c0fe200030f0eff */
[----:B--2---:R-:W-:Y:S01]  /*44550*/  VIADD R11, R11, UR4 ;  /* 0x000000040b0b7c36 */ /* 0x004fe20008000000 */
[----:B-----5:R-:W-:Y:S01]  /*44560*/  PRMT R17, R12, 0x7771, RZ ;  /* 0x000077710c117816 */ /* 0x020fe200000000ff */
[----:B------:R-:W-:Y:S01]  /*44570*/  VIADD R0, R28, 0xc6 ;  /* 0x000000c61c007836 */ /* 0x000fe20000000000 */
[----:B------:R-:W2:Y:S02]  /*44580*/  LDCU UR4, c[0x0][0x3b8] ;  /* 0x00007700ff0477ac */ /* 0x000ea40008000800 */
[CC--:B------:R-:W-:Y:S01]  /*44590*/  IADD3 R4, P6, PT, R11.reuse, R2.reuse, RZ ;  /* 0x000000020b047210 */ /* 0x0c0fe20007fde0ff */
[----:B------:R5:W-:Y:S01]  /*445a0*/  @P4 STG.E.U8 desc[UR6][R8.64], R17 ;  /* 0x0000001108004986 */ /* 0x000be2000c101106 */
[C---:B-1----:R-:W-:Y:S01]  /*445b0*/  VIADD R10, R11.reuse, UR5 ;  /* 0x000000050b0a7c36 */ /* 0x042fe20008000000 */
[----:B---3--:R-:W-:Y:S01]  /*445c0*/  ISETP.LT.AND P4, PT, R0, UR13, !P0 ;  /* 0x0000000d00007c0c */ /* 0x008fe2000c781270 */
[----:B------:R-:W1:Y:S01]  /*445d0*/  LDCU UR13, c[0x0][0x39c] ;  /* 0x00007380ff0d77ac */ /* 0x000e620008000800 */
[-C--:B------:R-:W-:Y:S01]  /*445e0*/  LEA.HI.X.SX32 R5, R11, R3.reuse, 0x1, P6 ;  /* 0x000000030b057211 */ /* 0x080fe200030f0eff */
[----:B------:R-:W-:Y:S01]  /*445f0*/  VIADD R0, R28, 0xc7 ;  /* 0x000000c71c007836 */ /* 0x000fe20000000000 */
[C---:B------:R-:W-:Y:S01]  /*44600*/  PRMT R11, R13.reuse, 0x7770, RZ ;  /* 0x000077700d0b7816 */ /* 0x040fe200000000ff */
[----:B------:R-:W3:Y:S04]  /*44610*/  LDCU UR5, c[0x0][0x3b8] ;  /* 0x00007700ff0577ac */ /* 0x000ee80008000800 */
[----:B------:R1:W-:Y:S01]  /*44620*/  @P1 STG.E.U8 desc[UR6][R4.64], R11 ;  /* 0x0000000b04001986 */ /* 0x0003e2000c101106 */
[----:B0-----:R-:W-:Y:S01]  /*44630*/  ISETP.LT.AND P1, PT, R0, UR12, !P0 ;  /* 0x0000000c00007c0c */ /* 0x001fe2000c721270 */
[----:B------:R-:W0:Y:S01]  /*44640*/  LDCU UR12, c[0x0][0x39c] ;  /* 0x00007380ff0c77ac */ /* 0x000e220008000800 */
[CC--:B------:R-:W-:Y:S01]  /*44650*/  IADD3 R6, P6, PT, R10.reuse, R2.reuse, RZ ;  /* 0x000000020a067210 */ /* 0x0c0fe20007fde0ff */
[----:B----4-:R-:W-:Y:S01]  /*44660*/  VIADD R16, R10, UR11 ;  /* 0x0000000b0a107c36 */ /* 0x010fe20008000000 */
[----:B-----5:R-:W-:Y:S01]  /*44670*/  PRMT R17, R13, 0x7771, RZ ;  /* 0x000077710d117816 */ /* 0x020fe200000000ff */
[----:B------:R-:W-:Y:S01]  /*44680*/  VIADD R0, R28, 0xc8 ;  /* 0x000000c81c007836 */ /* 0x000fe20000000000 */
[-C--:B------:R-:W-:Y:S01]  /*44690*/  LEA.HI.X.SX32 R7, R10, R3.reuse, 0x1, P6 ;  /* 0x000000030a077211 */ /* 0x080fe200030f0eff */
[----:B------:R-:W4:Y:S01]  /*446a0*/  LDCU UR11, c[0x0][0x3b8] ;  /* 0x00007700ff0b77ac */ /* 0x000f220008000800 */
[----:B------:R-:W-:Y:S01]  /*446b0*/  IADD3 R18, P6, PT, R16, R2, RZ ;  /* 0x0000000210127210 */ /* 0x000fe20007fde0ff */
[----:B------:R-:W5:Y:S01]  /*446c0*/  LDS.128 R8, [R29+0x2000] ;  /* 0x002000001d087984 */ /* 0x000f620000000c00 */
[----:B-1----:R-:W-:Y:S01]  /*446d0*/  PRMT R5, R14, 0x7770, RZ ;  /* 0x000077700e057816 */ /* 0x002fe200000000ff */
[----:B------:R-:W1:Y:S02]  /*446e0*/  LDCU UR14, c[0x0][0x39c] ;  /* 0x00007380ff0e77ac */ /* 0x000e640008000800 */
[----:B------:R3:W-:Y:S01]  /*446f0*/  @P3 STG.E.U8 desc[UR6][R6.64], R17 ;  /* 0x0000001106003986 */ /* 0x0007e2000c101106 */
[----:B------:R-:W-:Y:S01]  /*44700*/  ISETP.LT.AND P3, PT, R0, UR13, !P0 ;  /* 0x0000000d00007c0c */ /* 0x000fe2000c761270 */
[----:B------:R-:W-:Y:S01]  /*44710*/  VIADD R0, R28, 0xc9 ;  /* 0x000000c91c007836 */ /* 0x000fe20000000000 */
[C---:B------:R-:W-:Y:S01]  /*44720*/  LEA.HI.X.SX32 R19, R16.reuse, R3, 0x1, P6 ;  /* 0x0000000310137211 */ /* 0x040fe200030f0eff */
[----:B------:R-:W1:Y:S01]  /*44730*/  LDCU UR13, c[0x0][0x39c] ;  /* 0x00007380ff0d77ac */ /* 0x000e620008000800 */
[----:B--2---:R-:W-:-:S03]  /*44740*/  VIADD R16, R16, UR4 ;  /* 0x0000000410107c36 */ /* 0x004fc60008000000 */
[----:B------:R4:W-:Y:S01]  /*44750*/  @P5 STG.E.U8 desc[UR6][R18.64], R5 ;  /* 0x0000000512005986 */ /* 0x0009e2000c101106 */
[----:B0-----:R-:W-:Y:S01]  /*44760*/  ISETP.LT.AND P5, PT, R0, UR12, !P0 ;  /* 0x0000000c00007c0c */ /* 0x001fe2000c7a1270 */
[----:B------:R-:W0:Y:S01]  /*44770*/  LDCU UR12, c[0x0][0x39c] ;  /* 0x00007380ff0c77ac */ /* 0x000e220008000800 */
[CC--:B---3--:R-:W-:Y:S01]  /*44780*/  IADD3 R6, P6, PT, R16.reuse, R2.reuse, RZ ;  /* 0x0000000210067210 */ /* 0x0c8fe20007fde0ff */
[----:B------:R-:W-:Y:S01]  /*44790*/  VIADD R4, R16, UR5 ;  /* 0x0000000510047c36 */ /* 0x000fe20008000000 */
[----:B------:R-:W2:Y:S01]  /*447a0*/  LDCU UR4, c[0x0][0x3b8] ;  /* 0x00007700ff0477ac */ /* 0x000ea20008000800 */
        /* <DEDUP_REMOVED lines=8> */
[----:B------:R-:W-:Y:S01]  /*44830*/  VIADD R0, R28, 0xcb ;  /* 0x000000cb1c007836 */ /* 0x000fe20000000000 */
[CC--:B------:R-:W-:Y:S01]  /*44840*/  LEA.HI.X.SX32 R17, R4.reuse, R3.reuse, 0x1, P6 ;  /* 0x0000000304117211 */ /* 0x0c0fe200030f0eff */
[----:B----4-:R-:W-:Y:S01]  /*44850*/  VIADD R5, R4, UR11 ;  /* 0x0000000b04057c36 */ /* 0x010fe20008000000 */
[----:B------:R-:W-:Y:S01]  /*44860*/  PRMT R21, R15, 0x7770, RZ ;  /* 0x000077700f157816 */ /* 0x000fe200000000ff */
[----:B------:R-:W4:Y:S01]  /*44870*/  LDCU UR11, c[0x0][0x3b8] ;  /* 0x00007700ff0b77ac */ /* 0x000f220008000800 */
[----:B0-----:R-:W-:Y:S01]  /*44880*/  ISETP.LT.AND P6, PT, R0, UR12, !P0 ;  /* 0x0000000c00007c0c */ /* 0x001fe2000c7c1270 */
[----:B------:R-:W0:Y:S02]  /*44890*/  LDCU UR12, c[0x0][0x39c] ;  /* 0x00007380ff0c77ac */ /* 0x000e240008000800 */
[----:B------:R5:W-:Y:S01]  /*448a0*/  @P4 STG.E.U8 desc[UR6][R16.64], R21 ;  /* 0x0000001510004986 */ /* 0x000be2000c101106 */
        /* <DEDUP_REMOVED lines=10> */
[----:B------:R-:W-:Y:S01]  /*44950*/  VIADD R0, R28, 0xcd ;  /* 0x000000cd1c007836 */ /* 0x000fe20000000000 */
[CC--:B------:R-:W-:Y:S01]  /*44960*/  LEA.HI.X.SX32 R7, R18.reuse, R3.reuse, 0x1, P4 ;  /* 0x0000000312077211 */ /* 0x0c0fe200020f0eff */
[----:B---3--:R-:W-:Y:S01]  /*44970*/  VIADD R18, R18, UR5 ;  /* 0x0000000512127c36 */ /* 0x008fe20008000000 */
[----:B-----5:R-:W-:Y:S01]  /*44980*/  PRMT R21, R8, 0x7770, RZ ;  /* 0x0000777008157816 */ /* 0x020fe200000000ff */
[----:B------:R-:W3:Y:S01]  /*44990*/  LDCU UR5, c[0x0][0x3b8] ;  /* 0x00007700ff0577ac */ /* 0x000ee20008000800 */
[----:B0-----:R-:W-:Y:S01]  /*449a0*/  ISETP.LT.AND P4, PT, R0, UR12, !P0 ;  /* 0x0000000c00007c0c */ /* 0x001fe2000c781270 */
[----:B------:R-:W0:Y:S02]  /*449b0*/  LDCU UR12, c[0x0][0x39c] ;  /* 0x00007380ff0c77ac */ /* 0x000e240008000800 */
[----:B------:R5:W-:Y:S01]  /*449c0*/  @P3 STG.E.U8 desc[UR6][R6.64], R21 ;  /* 0x0000001506003986 */ /* 0x000be2000c101106 */
[CC--:B------:R-:W-:Y:S01]  /*449d0*/  IADD3 R16, P3, PT, R18.reuse, R2.reuse, RZ ;  /* 0x0000000212107210 */ /* 0x0c0fe20007f7e0ff */
[----:B----4-:R-:W-:Y:S01]  /*449e0*/  VIADD R19, R18, UR11 ;  /* 0x0000000b12137c36 */ /* 0x010fe20008000000 */
[----:B------:R-:W-:Y:S01]  /*449f0*/  PRMT R23, R8, 0x7771, RZ ;  /* 0x0000777108177816 */ /* 0x000fe200000000ff */
[----:B------:R-:W-:Y:S01]  /*44a00*/  VIADD R0, R28, 0xce ;  /* 0x000000ce1c007836 */ /* 0x000fe20000000000 */
[----:B------:R-:W-:Y:S01]  /*44a10*/  LEA.HI.X.SX32 R17, R18, R3, 0x1, P3 ;  /* 0x0000000312117211 */ /* 0x000fe200018f0eff */
[----:B------:R-:W4:Y:S01]  /*44a20*/  LDCU UR11, c[0x0][0x3b8] ;  /* 0x00007700ff0b77ac */ /* 0x000f220008000800 */
[----:B------:R-:W-:-:S03]  /*44a30*/  IADD3 R4, P3, PT, R19, R2, RZ ;  /* 0x0000000213047210 */ /* 0x000fc60007f7e0ff */
[----:B------:R3:W-:Y:S01]  /*44a40*/  @P5 STG.E.U8 desc[UR6][R16.64], R23 ;  /* 0x0000001710005986 */ /* 0x0007e2000c101106 */
[CC--:B------:R-:W-:Y:S01]  /*44a50*/  LEA.HI.X.SX32 R5, R19.reuse, R3.reuse, 0x1, P3 ;  /* 0x0000000313057211 */ /* 0x0c0fe200018f0eff */
[----:B--2---:R-:W-:Y:S01]  /*44a60*/  VIADD R19, R19, UR4 ;  /* 0x0000000413137c36 */ /* 0x004fe20008000000 */
[----:B-----5:R-:W-:Y:S01]  /*44a70*/  PRMT R7, R9, 0x7770, RZ ;  /* 0x0000777009077816 */ /* 0x020fe200000000ff */
[----:B------:R-:W2:Y:S01]  /*44a80*/  LDCU UR4, c[0x0][0x3b8] ;  /* 0x00007700ff0477ac */ /* 0x000ea20008000800 */
[----:B-1----:R-:W-:Y:S01]  /*44a90*/  ISETP.LT.AND P5, PT, R0, UR13, !P0 ;  /* 0x0000000d00007c0c */ /* 0x002fe2000c7a1270 */
[----:B------:R-:W-:Y:S02]  /*44aa0*/  VIADD R0, R28, 0xcf ;  /* 0x000000cf1c007836 */ /* 0x000fe40000000000 */
[----:B------:R-:W-:Y:S01]  /*44ab0*/  @P2 STG.E.U8 desc[UR6][R4.64], R7 ;  /* 0x0000000704002986 */ /* 0x000fe2000c101106 */
[C---:B------:R-:W-:Y:S01]  /*44ac0*/  IADD3 R20, P2, PT, R19.reuse, R2, RZ ;  /* 0x0000000213147210 */ /* 0x040fe20007f5e0ff */
[----:B------:R-:W1:Y:S01]  /*44ad0*/  LDCU UR13, c[0x0][0x39c] ;  /* 0x00007380ff0d77ac */ /* 0x000e620008000800 */
[----:B0-----:R-:W-:Y:S01]  /*44ae0*/  ISETP.LT.AND P3, PT, R0, UR12, !P0 ;  /* 0x0000000c00007c0c */ /* 0x001fe2000c761270 */
[----:B------:R-:W0:Y:S01]  /*44af0*/  LDS.128 R4, [R29+0x4000] ;  /* 0x004000001d047984 */ /* 0x000e220000000c00 */
[----:B------:R-:W5:Y:S01]  /*44b00*/  LDCU UR12, c[0x0][0x39c] ;  /* 0x00007380ff0c77ac */ /* 0x000f620008000800 */
[C---:B------:R-:W-:Y:S01]  /*44b10*/  LEA.HI.X.SX32 R21, R19.reuse, R3, 0x1, P2 ;  /* 0x0000000313157211 */ /* 0x040fe200010f0eff */
[----:B---3--:R-:W-:Y:S01]  /*44b20*/  VIADD R19, R19, UR5 ;  /* 0x0000000513137c36 */ /* 0x008fe20008000000 */
[----:B------:R-:W-:Y:S01]  /*44b30*/  PRMT R25, R9, 0x7771, RZ ;  /* 0x0000777109197816 */ /* 0x000fe200000000ff */
[----:B------:R-:W-:Y:S01]  /*44b40*/  VIADD R0, R28, 0xd0 ;  /* 0x000000d01c007836 */ /* 0x000fe20000000000 */
[----:B------:R-:W3:Y:S01]  /*44b50*/  LDCU UR5, c[0x0][0x3b8] ;  /* 0x00007700ff0577ac */ /* 0x000ee20008000800 */
[----:B----4-:R-:W-:-:S02]  /*44b60*/  VIADD R22, R19, UR11 ;  /* 0x0000000b13167c36 */ /* 0x010fc40008000000 */
[----:B------:R4:W-:Y:S01]  /*44b70*/  @P6 STG.E.U8 desc[UR6][R20.64], R25 ;  /* 0x0000001914006986 */ /* 0x0009e2000c101106 */
[CC--:B------:R-:W-:Y:S01]  /*44b80*/  IADD3 R16, P6, PT, R19.reuse, R2.reuse, RZ ;  /* 0x0000000213107210 */ /* 0x0c0fe20007fde0ff */
[----:B------:R-:W0:Y:S01]  /*44b90*/  LDCU UR11, c[0x0][0x3b8] ;  /* 0x00007700ff0b77ac */ /* 0x000e220008000800 */
[----:B------:R-:W-:Y:S01]  /*44ba0*/  ISETP.LT.AND P2, PT, R0, UR14, !P0 ;  /* 0x0000000e00007c0c */ /* 0x000fe2000c741270 */
[----:B------:R-:W-:Y:S01]  /*44bb0*/  VIADD R0, R28, 0xd1 ;  /* 0x000000d11c007836 */ /* 0x000fe20000000000 */
[----:B------:R-:W-:Y:S01]  /*44bc0*/  LEA.HI.X.SX32 R17, R19, R3, 0x1, P6 ;  /* 0x0000000313117211 */ /* 0x000fe200030f0eff */
[----:B------:R-:W0:Y:S01]  /*44bd0*/  LDCU UR14, c[0x0][0x39c] ;  /* 0x00007380ff0e77ac */ /* 0x000e220008000800 */
[----:B------:R-:W-:Y:S02]  /*44be0*/  PRMT R23, R10, 0x7770, RZ ;  /* 0x000077700a177816 */ /* 0x000fe400000000ff */
[----:B------:R-:W-:-:S03]  /*44bf0*/  IADD3 R18, P6, PT, R22, R2, RZ ;  /* 0x0000000216127210 */ /* 0x000fc60007fde0ff */
[----:B------:R3:W-:Y:S01]  /*44c00*/  @P1 STG.E.U8 desc[UR6][R16.64], R23 ;  /* 0x0000001710001986 */ /* 0x0007e2000c101106 */
[----:B-----5:R-:W-:Y:S01]  /*44c10*/  ISETP.LT.AND P1, PT, R0, UR12, !P0 ;  /* 0x0000000c00007c0c */ /* 0x020fe2000c721270 */
[----:B------:R-:W5:Y:S01]  /*44c20*/  LDCU UR12, c[0x0][0x39c] ;  /* 0x00007380ff0c77ac */ /* 0x000f620008000800 */
[-C--:B------:R-:W-:Y:S01]  /*44c30*/  LEA.HI.X.SX32 R19, R22, R3.reuse, 0x1, P6 ;  /* 0x0000000316137211 */ /* 0x080fe200030f0eff */
[----:B------:R-:W-:Y:S01]  /*44c40*/  VIADD R0, R28, 0xd2 ;  /* 0x000000d21c007836 */ /* 0x000fe20000000000 */
[----:B----4-:R-:W-:Y:S01]  /*44c50*/  PRMT R25, R10, 0x7771, RZ ;  /* 0x000077710a197816 */ /* 0x010fe200000000ff */
        /* <DEDUP_REMOVED lines=13> */
[----:B-----5:R-:W-:Y:S01]  /*44d30*/  ISETP.LT.AND P5, PT, R0, UR12, !P0 ;  /* 0x0000000c00007c0c */ /* 0x020fe2000c7a1270 */
[----:B------:R-:W5:Y:S01]  /*44d40*/  LDCU UR12, c[0x0][0x39c] ;  /* 0x00007380ff0c77ac */ /* 0x000f620008000800 */
[----:B------:R-:W-:Y:S01]  /*44d50*/  LEA.HI.X.SX32 R17, R23, R3, 0x1, P6 ;  /* 0x0000000317117211 */ /* 0x000fe200030f0eff */
[----:B------:R-:W-:Y:S01]  /*44d60*/  VIADD R0, R28, 0xd4 ;  /* 0x000000d41c007836 */ /* 0x000fe20000000000 */
[----:B----4-:R-:W-:Y:S01]  /*44d70*/  PRMT R25, R11, 0x7771, RZ ;  /* 0x000077710b197816 */ /* 0x010fe200000000ff */
[----:B0-----:R-:W-:Y:S01]  /*44d80*/  VIADD R23, R23, UR11 ;  /* 0x0000000b17177c36 */ /* 0x001fe20008000000 */
[----:B------:R-:W0:Y:S03]  /*44d90*/  LDCU UR11, c[0x0][0x3b8] ;  /* 0x00007700ff0b77ac */ /* 0x000e260008000800 */
[----:B------:R4:W-:Y:S01]  /*44da0*/  @P3 STG.E.U8 desc[UR6][R16.64], R25 ;  /* 0x0000001910003986 */ /* 0x0009e2000c101106 */
[----:B-1----:R-:W-:Y:S01]  /*44db0*/  ISETP.LT.AND P3, PT, R0, UR13, !P0 ;  /* 0x0000000d00007c0c */ /* 0x002fe2000c761270 */
[----:B------:R-:W1:Y:S01]  /*44dc0*/  LDCU UR13, c[0x0][0x39c] ;  /* 0x00007380ff0d77ac */ /* 0x000e620008000800 */
[C---:B------:R-:W-:Y:S01]  /*44dd0*/  IADD3 R18, P6, PT, R23.reuse, R2, RZ ;  /* 0x0000000217127210 */ /* 0x040fe20007fde0ff */
[----:B--2---:R-:W-:-:S02]  /*44de0*/  VIADD R22, R23, UR4 ;  /* 0x0000000417167c36 */ /* 0x004fc40008000000 */
[----:B------:R-:W-:Y:S01]  /*44df0*/  VIADD R0, R28, 0xd5 ;  /* 0x000000d51c007836 */ /* 0x000fe20000000000 */
[-C--:B------:R-:W-:Y:S01]  /*44e00*/  LEA.HI.X.SX32 R19, R23, R3.reuse, 0x1, P6 ;  /* 0x0000000317137211 */ /* 0x080fe200030f0eff */
[----:B------:R-:W2:Y:S01]  /*44e10*/  LDCU UR4, c[0x0][0x3b8] ;  /* 0x00007700ff0477ac */ /* 0x000ea20008000800 */
[----:B------:R-:W-:Y:S02]  /*44e20*/  PRMT R23, R4, 0x7770, RZ ;  /* 0x0000777004177816 */ /* 0x000fe400000000ff */
[----:B------:R-:W-:Y:S02]  /*44e30*/  IADD3 R20, P6, PT, R22, R2, RZ ;  /* 0x0000000216147210 */ /* 0x000fe40007fde0ff */
[----:B----4-:R-:W-:Y:S01]  /*44e40*/  PRMT R25, R4, 0x7771, RZ ;  /* 0x0000777104197816 */ /* 0x010fe200000000ff */
[----:B------:R0:W-:Y:S01]  /*44e50*/  @P2 STG.E.U8 desc[UR6][R18.64], R23 ;  /* 0x0000001712002986 */ /* 0x0001e2000c101106 */
[----:B-----5:R-:W-:Y:S01]  /*44e60*/  ISETP.LT.AND P2, PT, R0, UR12, !P0 ;  /* 0x0000000c00007c0c */ /* 0x020fe2000c741270 */
[----:B------:R-:W4:Y:S01]  /*44e70*/  LDCU UR12, c[0x0][0x39c] ;  /* 0x00007380ff0c77ac */ /* 0x000f220008000800 */
[----:B------:R-:W-:Y:S01]  /*44e80*/  LEA.HI.X.SX32 R21, R22, R3, 0x1, P6 ;  /* 0x0000000316157211 */ /* 0x000fe200030f0eff */
[----:B------:R-:W-:-:S02]  /*44e90*/  VIADD R0, R28, 0xd6 ;  /* 0x000000d61c007836 */ /* 0x000fc40000000000 */
[----:B---3--:R-:W-:Y:S01]  /*44ea0*/  VIADD R22, R22, UR5 ;  /* 0x0000000516167c36 */ /* 0x008fe20008000000 */
[----:B------:R-:W3:Y:S01]  /*44eb0*/  LDCU UR5, c[0x0][0x3b8] ;  /* 0x00007700ff0577ac */ /* 0x000ee20008000800 */
[----:B------:R5:W-:Y:S01]  /*44ec0*/  @P1 STG.E.U8 desc[UR6][R20.64], R25 ;  /* 0x0000001914001986 */ /* 0x000be2000c101106 */
[----:B-1----:R-:W-:Y:S01]  /*44ed0*/  ISETP.LT.AND P1, PT, R0, UR13, !P0 ;  /* 0x0000000d00007c0c */ /* 0x002fe2000c721270 */
[----:B------:R-:W1:Y:S01]  /*44ee0*/  LDCU UR13, c[0x0][0x39c] ;  /* 0x00007380ff0d77ac */ /* 0x000e620008000800 */
[CC--:B------:R-:W-:Y:S01]  /*44ef0*/  IADD3 R16, P6, PT, R22.reuse, R2.reuse, RZ ;  /* 0x0000000216107210 */ /* 0x0c0fe20007fde0ff */
[----:B0-----:R-:W-:Y:S01]  /*44f00*/  VIADD R18, R22, UR11 ;  /* 0x0000000b16127c36 */ /* 0x001fe20008000000 */
[C---:B------:R-:W-:Y:S01]  /*44f10*/  PRMT R19, R5.reuse, 0x7770, RZ ;  /* 0x0000777005137816 */ /* 0x040fe200000000ff */
[----:B------:R-:W-:Y:S01]  /*44f20*/  VIADD R0, R28, 0xd7 ;  /* 0x000000d71c007836 */ /* 0x000fe20000000000 */
[-C--:B------:R-:W-:Y:S01]  /*44f30*/  LEA.HI.X.SX32 R17, R22, R3.reuse, 0x1, P6 ;  /* 0x0000000316117211 */ /* 0x080fe200030f0eff */
[----:B------:R-:W0:Y:S01]  /*44f40*/  LDCU UR11, c[0x0][0x3b8] ;  /* 0x00007700ff0b77ac */ /* 0x000e220008000800 */
[CC--:B------:R-:W-:Y:S01]  /*44f50*/  IADD3 R22, P6, PT, R18.reuse, R2.reuse, RZ ;  /* 0x0000000212167210 */ /* 0x0c0fe20007fde0ff */
[----:B--2---:R-:W-:Y:S01]  /*44f60*/  VIADD R24, R18, UR4 ;  /* 0x0000000412187c36 */ /* 0x004fe20008000000 */
[----:B------:R-:W-:Y:S01]  /*44f70*/  PRMT R27, R5, 0x7771, RZ ;  /* 0x00007771051b7816 */ /* 0x000fe200000000ff */
[----:B------:R-:W-:Y:S01]  /*44f80*/  @P4 STG.E.U8 desc[UR6][R16.64], R19 ;  /* 0x0000001310004986 */ /* 0x000fe2000c101106 */
[----:B----4-:R-:W-:Y:S01]  /*44f90*/  ISETP.LT.AND P4, PT, R0, UR12, !P0 ;  /* 0x0000000c00007c0c */ /* 0x010fe2000c781270 */
[----:B------:R-:W2:Y:S01]  /*44fa0*/  LDCU UR12, c[0x0][0x39c] ;  /* 0x00007380ff0c77ac */ /* 0x000ea20008000800 */
[-C--:B------:R-:W-:Y:S01]  /*44fb0*/  LEA.HI.X.SX32 R23, R18, R3.reuse, 0x1, P6 ;  /* 0x0000000312177211 */ /* 0x080fe200030f0eff */
[----:B------:R-:W-:Y:S01]  /*44fc0*/  VIADD R0, R28, 0xd8 ;  /* 0x000000d81c007836 */ /* 0x000fe20000000000 */
[-C--:B-----5:R-:W-:Y:S01]  /*44fd0*/  IADD3 R20, P6, PT, R24, R2.reuse, RZ ;  /* 0x0000000218147210 */ /* 0x0a0fe20007fde0ff */
[----:B------:R4:W5:Y:S01]  /*44fe0*/  LDS.128 R16, [R29+0x6000] ;  /* 0x006000001d107984 */ /* 0x0009620000000c00 */
[----:B------:R-:W5:Y:S03]  /*44ff0*/  LDCU UR4, c[0x0][0x3b8] ;  /* 0x00007700ff0477ac */ /* 0x000f660008000800 */
[----:B------:R2:W-:Y:S01]  /*45000*/  @P5 STG.E.U8 desc[UR6][R22.64], R27 ;  /* 0x0000001b16005986 */ /* 0x0005e2000c101106 */
[----:B-1----:R-:W-:Y:S01]  /*45010*/  ISETP.LT.AND P5, PT, R0, UR13, !P0 ;  /* 0x0000000d00007c0c */ /* 0x002fe2000c7a1270 */
[----:B------:R-:W1:Y:S01]  /*45020*/  LDCU UR13, c[0x0][0x39c] ;  /* 0x00007380ff0d77ac */ /* 0x000e620008000800 */
[CC--:B------:R-:W-:Y:S01]  /*45030*/  LEA.HI.X.SX32 R21, R24.reuse, R3.reuse, 0x1, P6 ;  /* 0x0000000318157211 */ /* 0x0c0fe200030f0eff */
[----:B---3--:R-:W-:Y:S01]  /*45040*/  VIADD R25, R24, UR5 ;  /* 0x0000000518197c36 */ /* 0x008fe20008000000 */
[----:B----4-:R-:W-:Y:S01]  /*45050*/  PRMT R29, R6, 0x7770, RZ ;  /* 0x00007770061d7816 */ /* 0x010fe200000000ff */
[----:B------:R-:W-:Y:S01]  /*45060*/  VIADD R0, R28, 0xd9 ;  /* 0x000000d91c007836 */ /* 0x000fe20000000000 */
[----:B------:R-:W3:Y:S02]  /*45070*/  LDCU UR5, c[0x0][0x3b8] ;  /* 0x00007700ff0577ac */ /* 0x000ee40008000800 */
[C---:B------:R-:W-:Y:S01]  /*45080*/  IADD3 R24, P6, PT, R25.reuse, R2, RZ ;  /* 0x0000000219187210 */ /* 0x040fe20007fde0ff */
[----:B------:R4:W-:Y:S01]  /*45090*/  @P3 STG.E.U8 desc[UR6][R20.64], R29 ;  /* 0x0000001d14003986 */ /* 0x0009e2000c101106 */
[C---:B0-----:R-:W-:Y:S01]  /*450a0*/  VIADD R26, R25.reuse, UR11 ;  /* 0x0000000b191a7c36 */ /* 0x041fe20008000000 */
[----:B--2---:R-:W-:Y:S01]  /*450b0*/  ISETP.LT.AND P3, PT, R0, UR12, !P0 ;  /* 0x0000000c00007c0c */ /* 0x004fe2000c761270 */
[----:B------:R-:W0:Y:S01]  /*450c0*/  LDCU UR12, c[0x0][0x39c] ;  /* 0x00007380ff0c77ac */ /* 0x000e220008000800 */
[----:B------:R-:W-:-:S02]  /*450d0*/  LEA.HI.X.SX32 R25, R25, R3, 0x1, P6 ;  /* 0x0000000319197211 */ /* 0x000fc400030f0eff */
[----:B------:R-:W-:Y:S01]  /*450e0*/  PRMT R27, R6, 0x7771, RZ ;  /* 0x00007771061b7816 */ /* 0x000fe200000000ff */
[----:B------:R-:W2:Y:S01]  /*450f0*/  LDCU UR11, c[0x0][0x3b8] ;  /* 0x00007700ff0b77ac */ /* 0x000ea20008000800 */
[----:B----4-:R-:W-:-:S04]  /*45100*/  IMAD.MOV.U32 R21, RZ, RZ, R28 ;  /* 0x000000ffff157224 */ /* 0x010fc800078e001c */
[----:B------:R-:W-:Y:S01]  /*45110*/  VIADD R0, R21, 0xda ;  /* 0x000000da15007836 */ /* 0x000fe20000000000 */
[-C--:B------:R-:W-:Y:S01]  /*45120*/  IADD3 R22, P6, PT, R26, R2.reuse, RZ ;  /* 0x000000021a167210 */ /* 0x080fe20007fde0ff */
[----:B------:R3:W-:Y:S03]  /*45130*/  @P2 STG.E.U8 desc[UR6][R24.64], R27 ;  /* 0x0000001b18002986 */ /* 0x0007e6000c101106 */
[----:B-1----:R-:W-:Y:S01]  /*45140*/  ISETP.LT.AND P2, PT, R0, UR13, !P0 ;  /* 0x0000000d00007c0c */ /* 0x002fe2000c741270 */
[----:B------:R-:W1:Y:S01]  /*45150*/  LDCU UR13, c[0x0][0x39c] ;  /* 0x00007380ff0d77ac */ /* 0x000e620008000800 */
[CC--:B------:R-:W-:Y:S01]  /*45160*/  LEA.HI.X.SX32 R23, R26.reuse, R3.reuse, 0x1, P6 ;  /* 0x000000031a177211 */ /* 0x0c0fe200030f0eff */
[----:B-----5:R-:W-:Y:S01]  /*45170*/  VIADD R26, R26, UR4 ;  /* 0x000000041a1a7c36 */ /* 0x020fe20008000000 */
[----:B------:R-:W-:Y:S01]  /*45180*/  PRMT R28, R7, 0x7770, RZ ;  /* 0x00007770071c7816 */ /* 0x000fe200000000ff */
[----:B------:R-:W-:Y:S01]  /*45190*/  VIADD R0, R21, 0xdb ;  /* 0x000000db15007836 */ /* 0x000fe20000000000 */
[----:B------:R-:W4:Y:S02]  /*451a0*/  LDCU UR4, c[0x0][0x3b8] ;  /* 0x00007700ff0477ac */ /* 0x000f240008000800 */
[C---:B------:R-:W-:Y:S01]  /*451b0*/  IADD3 R20, P6, PT, R26.reuse, R2, RZ ;  /* 0x000000021a147210 */ /* 0x040fe20007fde0ff */
[----:B------:R5:W-:Y:S01]  /*451c0*/  @P1 STG.E.U8 desc[UR6][R22.64], R28 ;  /* 0x0000001c16001986 */ /* 0x000be2000c101106 */
[----:B---3--:R-:W-:Y:S01]  /*451d0*/  VIADD R27, R26, UR5 ;  /* 0x000000051a1b7c36 */ /* 0x008fe20008000000 */
[----:B0-----:R-:W-:Y:S01]  /*451e0*/  ISETP.LT.AND P1, PT, R0, UR12, !P0 ;  /* 0x0000000c00007c0c */ /* 0x001fe2000c721270 */
[----:B------:R-:W0:Y:S01]  /*451f0*/  LDCU UR12, c[0x0][0x39c] ;  /* 0x00007380ff0c77ac */ /* 0x000e220008000800 */
[----:B------:R-:W-:Y:S01]  /*45200*/  PRMT R29, R7, 0x7771, RZ ;  /* 0x00007771071d7816 */ /* 0x000fe200000000ff */
[----:B------:R-:W3:Y:S01]  /*45210*/  LDCU UR5, c[0x0][0x3b8] ;  /* 0x00007700ff0577ac */ /* 0x000ee20008000800 */
[----:B-----5:R-:W-:Y:S01]  /*45220*/  IMAD.MOV.U32 R23, RZ, RZ, R21 ;  /* 0x000000ffff177224 */ /* 0x020fe200078e0015 */
[----:B------:R-:W-:-:S03]  /*45230*/  LEA.HI.X.SX32 R21, R26, R3, 0x1, P6 ;  /* 0x000000031a157211 */ /* 0x000fc600030f0eff */
[----:B------:R-:W-:Y:S01]  /*45240*/  VIADD R0, R23, 0xdc ;  /* 0x000000dc17007836 */ /* 0x000fe20000000000 */
[C---:B------:R-:W-:Y:S01]  /*45250*/  IADD3 R24, P6, PT, R27.reuse, R2, RZ ;  /* 0x000000021b187210 */ /* 0x040fe20007fde0ff */
[----:B------:R-:W-:Y:S03]  /*45260*/  @P4 STG.E.U8 desc[UR6][R20.64], R29 ;  /* 0x0000001d14004986 */ /* 0x000fe6000c101106 */
[----:B-1----:R-:W-:Y:S01]  /*45270*/  ISETP.LT.AND P4, PT, R0, UR13, !P0 ;  /* 0x0000000d00007c0c */ /* 0x002fe2000c781270 */
[----:B------:R-:W1:Y:S01]  /*45280*/  LDCU UR13, c[0x0][0x39c] ;  /* 0x00007380ff0d77ac */ /* 0x000e620008000800 */
[C---:B------:R-:W-:Y:S01]  /*45290*/  LEA.HI.X.SX32 R25, R27.reuse, R3, 0x1, P6 ;  /* 0x000000031b197211 */ /* 0x040fe200030f0eff */
[----:B--2---:R-:W-:Y:S01]  /*452a0*/  VIADD R27, R27, UR11 ;  /* 0x0000000b1b1b7c36 */ /* 0x004fe20008000000 */
[----:B------:R-:W-:Y:S01]  /*452b0*/  PRMT R28, R16, 0x7770, RZ ;  /* 0x00007770101c7816 */ /* 0x000fe200000000ff */
[----:B------:R-:W2:Y:S01]  /*452c0*/  LDCU UR11, c[0x0][0x3b8] ;  /* 0x00007700ff0b77ac */ /* 0x000ea20008000800 */
[----:B------:R-:W-:-:S02]  /*452d0*/  VIADD R0, R23, 0xdd ;  /* 0x000000dd17007836 */ /* 0x000fc40000000000 */
[CC--:B------:R-:W-:Y:S01]  /*452e0*/  IADD3 R22, P6, PT, R27.reuse, R2.reuse, RZ ;  /* 0x000000021b167210 */ /* 0x0c0fe20007fde0ff */
[----:B------:R5:W-:Y:S01]  /*452f0*/  @P5 STG.E.U8 desc[UR6][R24.64], R28 ;  /* 0x0000001c18005986 */ /* 0x000be2000c101106 */
[C---:B----4-:R-:W-:Y:S01]  /*45300*/  VIADD R26, R27.reuse, UR4 ;  /* 0x000000041b1a7c36 */ /* 0x050fe20008000000 */
[----:B0-----:R-:W-:Y:S01]  /*45310*/  ISETP.LT.AND P5, PT, R0, UR12, !P0 ;  /* 0x0000000c00007c0c */ /* 0x001fe2000c7a1270 */
[----:B------:R-:W0:Y:S01]  /*45320*/  LDCU UR12, c[0x0][0x39c] ;  /* 0x00007380ff0c77ac */ /* 0x000e220008000800 */
[----:B------:R-:W4:Y:S01]  /*45330*/  LDCU UR4, c[0x0][0x3b8] ;  /* 0x00007700ff0477ac */ /* 0x000f220008000800 */
[----:B-----5:R-:W-:Y:S01]  /*45340*/  IMAD.MOV.U32 R28, RZ, RZ, R23 ;  /* 0x000000ffff1c7224 */ /* 0x020fe200078e0017 */
[----:B------:R-:W-:Y:S02]  /*45350*/  LEA.HI.X.SX32 R23, R27, R3, 0x1, P6 ;  /* 0x000000031b177211 */ /* 0x000fe400030f0eff */
[----:B------:R-:W-:Y:S01]  /*45360*/  PRMT R27, R16, 0x7771, RZ ;  /* 0x00007771101b7816 */ /* 0x000fe200000000ff */
[----:B------:R-:W-:Y:S01]  /*45370*/  VIADD R0, R28, 0xde ;  /* 0x000000de1c007836 */ /* 0x000fe20000000000 */
[----:B------:R-:W-:-:S03]  /*45380*/  IADD3 R20, P6, PT, R26, R2, RZ ;  /* 0x000000021a147210 */ /* 0x000fc60007fde0ff */
[----:B------:R2:W-:Y:S01]  /*45390*/  @P3 STG.E.U8 desc[UR6][R22.64], R27 ;  /* 0x0000001b16003986 */ /* 0x0005e2000c101106 */
[----:B-1----:R-:W-:Y:S01]  /*453a0*/  ISETP.LT.AND P3, PT, R0, UR13, !P0 ;  /* 0x0000000d00007c0c */ /* 0x002fe2000c761270 */
[----:B------:R-:W1:Y:S01]  /*453b0*/  LDCU UR13, c[0x0][0x39c] ;  /* 0x00007380ff0d77ac */ /* 0x000e620008000800 */
[C---:B------:R-:W-:Y:S01]  /*453c0*/  LEA.HI.X.SX32 R21, R26.reuse, R3, 0x1, P6 ;  /* 0x000000031a157211 */ /* 0x040fe200030f0eff */
[----:B---3--:R-:W-:Y:S01]  /*453d0*/  VIADD R26, R26, UR5 ;  /* 0x000000051a1a7c36 */ /* 0x008fe20008000000 */
[----:B------:R-:W3:Y:S01]  /*453e0*/  LDCU UR5, c[0x0][0x3b8] ;  /* 0x00007700ff0577ac */ /* 0x000ee20008000800 */
[----:B------:R-:W-:-:S03]  /*453f0*/  PRMT R29, R17, 0x7770, RZ ;  /* 0x00007770111d7816 */ /* 0x000fc600000000ff */
[-C--:B------:R-:W-:Y:S01]  /*45400*/  IADD3 R24, P6, PT, R26, R2.reuse, RZ ;  /* 0x000000021a187210 */ /* 0x080fe20007fde0ff */
[----:B------:R-:W-:Y:S02]  /*45410*/  VIADD R0, R28, 0xdf ;  /* 0x000000df1c007836 */ /* 0x000fe40000000000 */
[C---:B--2---:R-:W-:Y:S01]  /*45420*/  VIADD R27, R26.reuse, UR11 ;  /* 0x0000000b1a1b7c36 */ /* 0x044fe20008000000 */
[-C--:B------:R-:W-:Y:S01]  /*45430*/  LEA.HI.X.SX32 R25, R26, R3.reuse, 0x1, P6 ;  /* 0x000000031a197211 */ /* 0x080fe200030f0eff */
[----:B------:R2:W-:Y:S01]  /*45440*/  @P2 STG.E.U8 desc[UR6][R20.64], R29 ;  /* 0x0000001d14002986 */ /* 0x0005e2000c101106 */
[----:B0-----:R-:W-:Y:S01]  /*45450*/  ISETP.LT.AND P2, PT, R0, UR12, !P0 ;  /* 0x0000000c00007c0c */ /* 0x001fe2000c741270 */
[----:B------:R-:W0:Y:S01]  /*45460*/  LDCU UR11, c[0x0][0x3b8] ;  /* 0x00007700ff0b77ac */ /* 0x000e220008000800 */
[----:B------:R-:W-:Y:S01]  /*45470*/  IADD3 R22, P6, PT, R27, R2, RZ ;  /* 0x000000021b167210 */ /* 0x000fe20007fde0ff */
[----:B------:R-:W-:Y:S01]  /*45480*/  VIADD R0, R28, 0xe0 ;  /* 0x000000e01c007836 */ /* 0x000fe20000000000 */
[----:B------:R-:W-:Y:S01]  /*45490*/  PRMT R26, R17, 0x7771, RZ ;  /* 0x00007771111a7816 */ /* 0x000fe200000000ff */
[----:B------:R-:W5:Y:S01]  /*454a0*/  LDCU UR12, c[0x0][0x39c] ;  /* 0x00007380ff0c77ac */ /* 0x000f620008000800 */
[C---:B------:R-:W-:Y:S01]  /*454b0*/  LEA.HI.X.SX32 R23, R27.reuse, R3, 0x1, P6 ;  /* 0x000000031b177211 */ /* 0x040fe200030f0eff */
[----:B----4-:R-:W-:-:S02]  /*454c0*/  VIADD R27, R27, UR4 ;  /* 0x000000041b1b7c36 */ /* 0x010fc40008000000 */
[----:B------:R3:W-:Y:S01]  /*454d0*/  @P1 STG.E.U8 desc[UR6][R24.64], R26 ;  /* 0x0000001a18001986 */ /* 0x0007e2000c101106 */
[----:B------:R-:W4:Y:S01]  /*454e0*/  LDCU UR4, c[0x0][0x3b8] ;  /* 0x00007700ff0477ac */ /* 0x000f220008000800 */
[----:B-1----:R-:W-:Y:S02]  /*454f0*/  ISETP.LT.AND P1, PT, R0, UR13, !P0 ;  /* 0x0000000d00007c0c */ /* 0x002fe4000c721270 */
[CC--:B--2---:R-:W-:Y:S01]  /*45500*/  IADD3 R20, P6, PT, R27.reuse, R2.reuse, RZ ;  /* 0x000000021b147210 */ /* 0x0c4fe20007fde0ff */
[----:B------:R-:W1:Y:S01]  /*45510*/  LDCU UR13, c[0x0][0x39c] ;  /* 0x00007380ff0d77ac */ /* 0x000e620008000800 */
[----:B------:R-:W-:Y:S02]  /*45520*/  PRMT R29, R18, 0x7770, RZ ;  /* 0x00007770121d7816 */ /* 0x000fe400000000ff */
[C---:B------:R-:W-:Y:S01]  /*45530*/  LEA.HI.X.SX32 R21, R27.reuse, R3, 0x1, P6 ;  /* 0x000000031b157211 */ /* 0x040fe200030f0eff */
[----:B---3--:R-:W-:Y:S02]  /*45540*/  VIADD R26, R27, UR5 ;  /* 0x000000051b1a7c36 */ /* 0x008fe40008000000 */
[----:B------:R2:W-:Y:S01]  /*45550*/  @P4 STG.E.U8 desc[UR6][R22.64], R29 ;  /* 0x0000001d16004986 */ /* 0x0005e2000c101106 */
[----:B------:R-:W-:Y:S01]  /*45560*/  VIADD R0, R28, 0xe1 ;  /* 0x000000e11c007836 */ /* 0x000fe20000000000 */
[----:B------:R-:W-:Y:S01]  /*45570*/  PRMT R27, R18, 0x7771, RZ ;  /* 0x00007771121b7816 */ /* 0x000fe200000000ff */
[----:B------:R-:W3:Y:S01]  /*45580*/  LDCU UR5, c[0x0][0x3b8] ;  /* 0x00007700ff0577ac */ /* 0x000ee20008000800 */
[----:B------:R-:W-:-:S02]  /*45590*/  IADD3 R24, P6, PT, R26, R2, RZ ;  /* 0x000000021a187210 */ /* 0x000fc40007fde0ff */
[----:B-----5:R-:W-:Y:S01]  /*455a0*/  ISETP.LT.AND P4, PT, R0, UR12, !P0 ;  /* 0x0000000c00007c0c */ /* 0x020fe2000c781270 */
[----:B--2---:R-:W-:Y:S01]  /*455b0*/  IMAD.MOV.U32 R23, RZ, RZ, R28 ;  /* 0x000000ffff177224 */ /* 0x004fe200078e001c */
[CC--:B------:R-:W-:Y:S01]  /*455c0*/  LEA.HI.X.SX32 R25, R26.reuse, R3.reuse, 0x1, P6 ;  /* 0x000000031a197211 */ /* 0x0c0fe200030f0eff */
[----:B0-----:R-:W-:Y:S01]  /*455d0*/  VIADD R26, R26, UR11 ;  /* 0x0000000b1a1a7c36 */ /* 0x001fe20008000000 */
[----:B------:R-:W-:Y:S01]  /*455e0*/  PRMT R28, R19, 0x7770, RZ ;  /* 0x00007770131c7816 */ /* 0x000fe200000000ff */
[----:B------:R-:W-:Y:S01]  /*455f0*/  VIADD R0, R23, 0xe2 ;  /* 0x000000e217007836 */ /* 0x000fe20000000000 */
[----:B------:R4:W-:Y:S01]  /*45600*/  @P5 STG.E.U8 desc[UR6][R20.64], R27 ;  /* 0x0000001b14005986 */ /* 0x0009e2000c101106 */
[----:B------:R-:W-:Y:S01]  /*45610*/  PRMT R29, R19, 0x7771, RZ ;  /* 0x00007771131d7816 */ /* 0x000fe200000000ff */
[----:B------:R-:W0:Y:S01]  /*45620*/  LDCU UR12, c[0x0][0x39c] ;  /* 0x00007380ff0c77ac */ /* 0x000e220008000800 */
[----:B------:R-:W-:Y:S01]  /*45630*/  IADD3 R22, P6, PT, R26, R2, RZ ;  /* 0x000000021a167210 */ /* 0x000fe20007fde0ff */
[----:B------:R2:W-:Y:S01]  /*45640*/  @P3 STG.E.U8 desc[UR6][R24.64], R28 ;  /* 0x0000001c18003986 */ /* 0x0005e2000c101106 */
[----:B-1----:R-:W-:Y:S01]  /*45650*/  ISETP.LT.AND P5, PT, R0, UR13, !P0 ;  /* 0x0000000d00007c0c */ /* 0x002fe2000c7a1270 */
[----:B------:R-:W-:Y:S01]  /*45660*/  VIADD R0, R23, 0xe3 ;  /* 0x000000e317007836 */ /* 0x000fe20000000000 */
[----:B------:R-:W1:Y:S01]  /*45670*/  LDCU UR13, c[0x0][0x39c] ;  /* 0x00007380ff0d77ac */ /* 0x000e620008000800 */
[----:B------:R-:W5:Y:S01]  /*45680*/  LDCU UR11, c[0x0][0x3b8] ;  /* 0x00007700ff0b77ac */ /* 0x000f620008000800 */
[C---:B----4-:R-:W-:Y:S01]  /*45690*/  VIADD R27, R26.reuse, UR4 ;  /* 0x000000041a1b7c36 */ /* 0x050fe20008000000 */
[----:B------:R-:W4:Y:S01]  /*456a0*/  LDCU UR4, c[0x0][0x3b8] ;  /* 0x00007700ff0477ac */ /* 0x000f220008000800 */
[----:B--2---:R-:W-:Y:S01]  /*456b0*/  IMAD.MOV.U32 R25, RZ, RZ, R23 ;  /* 0x000000ffff197224 */ /* 0x004fe200078e0017 */
[----:B------:R-:W-:-:S02]  /*456c0*/  LEA.HI.X.SX32 R23, R26, R3, 0x1, P6 ;  /* 0x000000031a177211 */ /* 0x000fc400030f0eff */
[C---:B------:R-:W-:Y:S02]  /*456d0*/  IADD3 R20, P6, PT, R27.reuse, R2, RZ ;  /* 0x000000021b147210 */ /* 0x040fe40007fde0ff */
[----:B------:R-:W-:Y:S02]  /*456e0*/  PRMT R28, R12, 0x7772, RZ ;  /* 0x000077720c1c7816 */ /* 0x000fe400000000ff */
[----:B------:R-:W-:Y:S01]  /*456f0*/  LEA.HI.X.SX32 R21, R27, R3, 0x1, P6 ;  /* 0x000000031b157211 */ /* 0x000fe200030f0eff */
[----:B------:R-:W-:Y:S04]  /*45700*/  @P2 STG.E.U8 desc[UR6][R22.64], R29 ;  /* 0x0000001d16002986 */ /* 0x000fe8000c101106 */
[----:B------:R2:W-:Y:S04]  /*45710*/  @P1 STG.E.U8 desc[UR6][R20.64], R28 ;  /* 0x0000001c14001986 */ /* 0x0005e8000c101106 */
[----:B--2---:R-:W2:Y:S01]  /*45720*/  LDL.LU R28, [R1+0x760] ;  /* 0x00076000011c7983 */ /* 0x004ea20000300800 */
[----:B0-----:R-:W-:Y:S01]  /*45730*/  ISETP.LT.AND P3, PT, R0, UR12, !P0 ;  /* 0x0000000c00007c0c */ /* 0x001fe2000c761270 */
[----:B------:R-:W0:Y:S01]  /*45740*/  LDCU UR12, c[0x0][0x39c] ;  /* 0x00007380ff0c77ac */ /* 0x000e220008000800 */
[----:B------:R-:W-:-:S05]  /*45750*/  VIADD R0, R25, 0xe4 ;  /* 0x000000e419007836 */ /* 0x000fca0000000000 */
[----:B-1----:R-:W-:Y:S01]  /*45760*/  ISETP.LT.AND P2, PT, R0, UR13, !P0 ;  /* 0x0000000d00007c0c */ /* 0x002fe2000c741270 */
[----:B------:R-:W1:Y:S01]  /*45770*/  LDCU UR13, c[0x0][0x39c] ;  /* 0x00007380ff0d77ac */ /* 0x000e620008000800 */
[----:B---3--:R-:W-:Y:S02]  /*45780*/  VIADD R27, R27, UR5 ;  /* 0x000000051b1b7c36 */ /* 0x008fe40008000000 */
[----:B------:R-:W-:Y:S01]  /*45790*/  VIADD R0, R25, 0xe5 ;  /* 0x000000e519007836 */ /* 0x000fe20000000000 */
[----:B------:R-:W-:Y:S01]  /*457a0*/  PRMT R29, R12, 0x7773, RZ ;  /* 0x000077730c1d7816 */ /* 0x000fe200000000ff */
[----:B------:R-:W3:Y:S01]  /*457b0*/  LDCU UR5, c[0x0][0x3b8] ;  /* 0x00007700ff0577ac */ /* 0x000ee20008000800 */
[C---:B------:R-:W-:Y:S01]  /*457c0*/  IADD3 R24, P6, PT, R27.reuse, R2, RZ ;  /* 0x000000021b187210 */ /* 0x040fe20007fde0ff */
[C---:B-----5:R-:W-:Y:S01]  /*457d0*/  VIADD R26, R27.reuse, UR11 ;  /* 0x0000000b1b1a7c36 */ /* 0x060fe20008000000 */
[----:B------:R-:W5:Y:S02]  /*457e0*/  LDCU UR11, c[0x0][0x3b8] ;  /* 0x00007700ff0b77ac */ /* 0x000f640008000800 */
[----:B------:R-:W-:-:S02]  /*457f0*/  LEA.HI.X.SX32 R25, R27, R3, 0x1, P6 ;  /* 0x000000031b197211 */ /* 0x000fc400030f0eff */
[----:B0-----:R-:W-:Y:S01]  /*45800*/  ISETP.LT.AND P1, PT, R0, UR12, !P0 ;  /* 0x0000000c00007c0c */ /* 0x001fe2000c721270 */
[----:B------:R-:W0:Y:S01]  /*45810*/  LDCU UR12, c[0x0][0x39c] ;  /* 0x00007380ff0c77ac */ /* 0x000e220008000800 */
[CC--:B------:R-:W-:Y:S01]  /*45820*/  IADD3 R22, P6, PT, R26.reuse, R2.reuse, RZ ;  /* 0x000000021a167210 */ /* 0x0c0fe20007fde0ff */
[----:B------:R3:W-:Y:S03]  /*45830*/  @P4 STG.E.U8 desc[UR6][R24.64], R29 ;  /* 0x0000001d18004986 */ /* 0x0007e6000c101106 */
[C---:B------:R-:W-:Y:S01]  /*45840*/  LEA.HI.X.SX32 R23, R26.reuse, R3, 0x1, P6 ;  /* 0x000000031a177211 */ /* 0x040fe200030f0eff */
[----:B----4-:R-:W-:Y:S01]  /*45850*/  VIADD R26, R26, UR4 ;  /* 0x000000041a1a7c36 */ /* 0x010fe20008000000 */
[----:B------:R-:W-:Y:S01]  /*45860*/  PRMT R27, R13, 0x7772, RZ ;  /* 0x000077720d1b7816 */ /* 0x000fe200000000ff */
[----:B------:R-:W4:Y:S03]  /*45870*/  LDCU UR4, c[0x0][0x3b8] ;  /* 0x00007700ff0477ac */ /* 0x000f260008000800 */
[C---:B------:R-:W-:Y:S01]  /*45880*/  IADD3 R20, P6, PT, R26.reuse, R2, RZ ;  /* 0x000000021a147210 */ /* 0x040fe20007fde0ff */
[----:B------:R0:W-:Y:S01]  /*45890*/  @P5 STG.E.U8 desc[UR6][R22.64], R27 ;  /* 0x0000001b16005986 */ /* 0x0001e2000c101106 */
[----:B---3--:R-:W-:-:S02]  /*458a0*/  VIADD R24, R26, UR5 ;  /* 0x000000051a187c36 */ /* 0x008fc40008000000 */
[----:B------:R-:W-:Y:S01]  /*458b0*/  LEA.HI.X.SX32 R21, R26, R3, 0x1, P6 ;  /* 0x000000031a157211 */ /* 0x000fe200030f0eff */
[----:B------:R-:W3:Y:S01]  /*458c0*/  LDCU UR5, c[0x0][0x3b8] ;  /* 0x00007700ff0577ac */ /* 0x000ee20008000800 */
[----:B------:R-:W-:Y:S02]  /*458d0*/  PRMT R25, R13, 0x7773, RZ ;  /* 0x000077730d197816 */ /* 0x000fe400000000ff */
[----:B------:R-:W-:-:S03]  /*458e0*/  IADD3 R12, P6, PT, R24, R2, RZ ;  /* 0x00000002180c7210 */ /* 0x000fc60007fde0ff */
[----:B------:R4:W-:Y:S01]  /*458f0*/  @P3 STG.E.U8 desc[UR6][R20.64], R25 ;  /* 0x0000001914003986 */ /* 0x0009e2000c101106 */
[CC--:B------:R-:W-:Y:S01]  /*45900*/  LEA.HI.X.SX32 R13, R24.reuse, R3.reuse, 0x1, P6 ;  /* 0x00000003180d7211 */ /* 0x0c0fe200030f0eff */
[----:B-----5:R-:W-:Y:S01]  /*45910*/  VIADD R24, R24, UR11 ;  /* 0x0000000b18187c36 */ /* 0x020fe20008000000 */
[----:B0-----:R-:W-:Y:S01]  /*45920*/  PRMT R27, R14, 0x7772, RZ ;  /* 0x000077720e1b7816 */ /* 0x001fe200000000ff */
[----:B------:R-:W0:Y:S03]  /*45930*/  LDCU UR11, c[0x0][0x3b8] ;  /* 0x00007700ff0b77ac */ /* 0x000e260008000800 */
[-C--:B------:R-:W-:Y:S01]  /*45940*/  IADD3 R22, P6, PT, R24, R2.reuse, RZ ;  /* 0x0000000218167210 */ /* 0x080fe20007fde0ff */
[----:B------:R5:W-:Y:S01]  /*45950*/  @P2 STG.E.U8 desc[UR6][R12.64], R27 ;  /* 0x0000001b0c002986 */ /* 0x000be2000c101106 */
[----:B------:R-:W-:Y:S02]  /*45960*/  PRMT R29, R14, 0x7773, RZ ;  /* 0x000077730e1d7816 */ /* 0x000fe400000000ff */
[C---:B------:R-:W-:Y:S01]  /*45970*/  LEA.HI.X.SX32 R23, R24.reuse, R3, 0x1, P6 ;  /* 0x0000000318177211 */ /* 0x040fe200030f0eff */
[----:B----4-:R-:W-:Y:S01]  /*45980*/  VIADD R25, R24, UR4 ;  /* 0x0000000418197c36 */ /* 0x010fe20008000000 */
[----:B------:R-:W4:Y:S03]  /*45990*/  LDCU UR4, c[0x0][0x3b8] ;  /* 0x00007700ff0477ac */ /* 0x000f260008000800 */
[----:B------:R0:W-:Y:S01]  /*459a0*/  @P1 STG.E.U8 desc[UR6][R22.64], R29 ;  /* 0x0000001d16001986 */ /* 0x0001e2000c101106 */
[----:B------:R-:W-:-:S04]  /*459b0*/  IADD3 R20, P6, PT, R25, R2, RZ ;  /* 0x0000000219147210 */ /* 0x000fc80007fde0ff */
[CC--:B------:R-:W-:Y:S01]  /*459c0*/  LEA.HI.X.SX32 R21, R25.reuse, R3.reuse, 0x1, P6 ;  /* 0x0000000319157211 */ /* 0x0c0fe200030f0eff */
[----:B---3--:R-:W-:Y:S01]  /*459d0*/  VIADD R25, R25, UR5 ;  /* 0x0000000519197c36 */ /* 0x008fe20008000000 */
[----:B-----5:R-:W-:Y:S01]  /*459e0*/  PRMT R27, R15, 0x7772, RZ ;  /* 0x000077720f1b7816 */ /* 0x020fe200000000ff */
[----:B------:R-:W3:Y:S03]  /*459f0*/  LDCU UR5, c[0x0][0x3b8] ;  /* 0x00007700ff0577ac */ /* 0x000ee60008000800 */
[C---:B------:R-:W-:Y:S01]  /*45a00*/  IADD3 R12, P6, PT, R25.reuse, R2, RZ ;  /* 0x00000002190c7210 */ /* 0x040fe20007fde0ff */
[----:B0-----:R-:W-:Y:S01]  /*45a10*/  VIADD R22, R25, UR11 ;  /* 0x0000000b19167c36 */ /* 0x001fe20008000000 */
[----:B------:R-:W-:Y:S01]  /*45a20*/  PRMT R23, R15, 0x7773, RZ ;  /* 0x000077730f177816 */ /* 0x000fe200000000ff */
[----:B------:R-:W0:Y:S01]  /*45a30*/  LDCU UR11, c[0x0][0x3b8] ;  /* 0x00007700ff0b77ac */ /* 0x000e220008000800 */
[----:B------:R-:W-:-:S02]  /*45a40*/  LEA.HI.X.SX32 R13, R25, R3, 0x1, P6 ;  /* 0x00000003190d7211 */ /* 0x000fc400030f0eff */
[----:B------:R-:W-:-:S04]  /*45a50*/  IADD3 R14, P6, PT, R22, R2, RZ ;  /* 0x00000002160e7210 */ /* 0x000fc80007fde0ff */
[C---:B------:R-:W-:Y:S01]  /*45a60*/  LEA.HI.X.SX32 R15, R22.reuse, R3, 0x1, P6 ;  /* 0x00000003160f7211 */ /* 0x040fe200030f0eff */
[----:B----4-:R-:W-:Y:S01]  /*45a70*/  VIADD R22, R22, UR4 ;  /* 0x0000000416167c36 */ /* 0x010fe20008000000 */
[----:B------:R-:W-:Y:S01]  /*45a80*/  PRMT R25, R8, 0x7773, RZ ;  /* 0x0000777308197816 */ /* 0x000fe200000000ff */
[----:B------:R-:W4:Y:S01]  /*45a90*/  LDCU UR4, c[0x0][0x3b8] ;  /* 0x00007700ff0477ac */ /* 0x000f220008000800 */
[----:B--2---:R-:W-:-:S05]  /*45aa0*/  VIADD R0, R28, 0xe6 ;  /* 0x000000e61c007836 */ /* 0x004fca0000000000 */
[----:B-1----:R-:W-:Y:S01]  /*45ab0*/  ISETP.LT.AND P4, PT, R0, UR13, !P0 ;  /* 0x0000000d00007c0c */ /* 0x002fe2000c781270 */
[----:B------:R-:W1:Y:S01]  /*45ac0*/  LDCU UR13, c[0x0][0x39c] ;  /* 0x00007380ff0d77ac */ /* 0x000e620008000800 */
[----:B------:R-:W-:-:S05]  /*45ad0*/  VIADD R0, R28, 0xe7 ;  /* 0x000000e71c007836 */ /* 0x000fca0000000000 */
[----:B------:R-:W-:Y:S01]  /*45ae0*/  ISETP.LT.AND P5, PT, R0, UR12, !P0 ;  /* 0x0000000c00007c0c */ /* 0x000fe2000c7a1270 */
[----:B------:R-:W2:Y:S01]  /*45af0*/  LDCU UR12, c[0x0][0x39c] ;  /* 0x00007380ff0c77ac */ /* 0x000ea20008000800 */
[----:B------:R-:W-:-:S05]  /*45b00*/  VIADD R0, R28, 0xe8 ;  /* 0x000000e81c007836 */ /* 0x000fca0000000000 */
[----:B-1----:R-:W-:Y:S01]  /*45b10*/  ISETP.LT.AND P3, PT, R0, UR13, !P0 ;  /* 0x0000000d00007c0c */ /* 0x002fe2000c761270 */
[----:B------:R-:W1:Y:S01]  /*45b20*/  LDCU UR13, c[0x0][0x39c] ;  /* 0x00007380ff0d77ac */ /* 0x000e620008000800 */
[----:B------:R-:W-:-:S05]  /*45b30*/  VIADD R0, R28, 0xe9 ;  /* 0x000000e91c007836 */ /* 0x000fca0000000000 */
[----:B--2---:R-:W-:Y:S01]  /*45b40*/  ISETP.LT.AND P2, PT, R0, UR12, !P0 ;  /* 0x0000000c00007c0c */ /* 0x004fe2000c741270 */
[----:B------:R-:W2:Y:S01]  /*45b50*/  LDCU UR12, c[0x0][0x39c] ;  /* 0x00007380ff0c77ac */ /* 0x000ea20008000800 */
[----:B------:R-:W-:-:S05]  /*45b60*/  VIADD R0, R28, 0xea ;  /* 0x000000ea1c007836 */ /* 0x000fca0000000000 */
[----:B-1----:R-:W-:Y:S01]  /*45b70*/  ISETP.LT.AND P1, PT, R0, UR13, !P0 ;  /* 0x0000000d00007c0c */ /* 0x002fe2000c721270 */
[----:B------:R-:W1:Y:S01]  /*45b80*/  LDCU UR13, c[0x0][0x39c] ;  /* 0x00007380ff0d77ac */ /* 0x000e620008000800 */
[----:B------:R-:W-:Y:S01]  /*45b90*/  VIADD R0, R28, 0xeb ;  /* 0x000000eb1c007836 */ /* 0x000fe20000000000 */
[----:B------:R5:W-:Y:S04]  /*45ba0*/  @P4 STG.E.U8 desc[UR6][R20.64], R27 ;  /* 0x0000001b14004986 */ /* 0x000be8000c101106 */
[----:B--2---:R-:W-:Y:S01]  /*45bb0*/  ISETP.LT.AND P4, PT, R0, UR12, !P0 ;  /* 0x0000000c00007c0c */ /* 0x004fe2000c781270 */
[----:B------:R-:W2:Y:S01]  /*45bc0*/  LDCU UR12, c[0x0][0x39c] ;  /* 0x00007380ff0c77ac */ /* 0x000ea20008000800 */
[----:B------:R-:W-:Y:S01]  /*45bd0*/  VIADD R0, R28, 0xec ;  /* 0x000000ec1c007836 */ /* 0x000fe20000000000 */
[----:B------:R3:W-:Y:S04]  /*45be0*/  @P5 STG.E.U8 desc[UR6][R12.64], R23 ;  /* 0x000000170c005986 */ /* 0x0007e8000c101106 */
[----:B-1----:R-:W-:Y:S01]  /*45bf0*/  ISETP.LT.AND P5, PT, R0, UR13, !P0 ;  /* 0x0000000d00007c0c */ /* 0x002fe2000c7a1270 */
[----:B------:R-:W1:Y:S01]  /*45c00*/  LDCU UR13, c[0x0][0x39c] ;  /* 0x00007380ff0d77ac */ /* 0x000e620008000800 */
[----:B-----5:R-:W-:Y:S01]  /*45c10*/  PRMT R27, R8, 0x7772, RZ ;  /* 0x00007772081b7816 */ /* 0x020fe200000000ff */
[----:B------:R-:W-:Y:S01]  /*45c20*/  VIADD R0, R28, 0xed ;  /* 0x000000ed1c007836 */ /* 0x000fe20000000000 */
[CC--:B------:R-:W-:Y:S01]  /*45c30*/  IADD3 R20, P6, PT, R22.reuse, R2.reuse, RZ ;  /* 0x0000000216147210 */ /* 0x0c0fe20007fde0ff */
[----:B---3--:R-:W-:Y:S01]  /*45c40*/  VIADD R23, R22, UR5 ;  /* 0x0000000516177c36 */ /* 0x008fe20008000000 */
[----:B------:R-:W3:Y:S01]  /*45c50*/  LDCU UR5, c[0x0][0x3b8] ;  /* 0x00007700ff0577ac */ /* 0x000ee20008000800 */
[----:B------:R5:W-:Y:S01]  /*45c60*/  @P3 STG.E.U8 desc[UR6][R14.64], R27 ;  /* 0x0000001b0e003986 */ /* 0x000be2000c101106 */
[----:B--2---:R-:W-:Y:S01]  /*45c70*/  ISETP.LT.AND P3, PT, R0, UR12, !P0 ;  /* 0x0000000c00007c0c */ /* 0x004fe2000c761270 */
[----:B------:R-:W-:Y:S01]  /*45c80*/  VIADD R0, R28, 0xee ;  /* 0x000000ee1c007836 */ /* 0x000fe20000000000 */
[----:B------:R-:W-:Y:S01]  /*45c90*/  LEA.HI.X.SX32 R21, R22, R3, 0x1, P6 ;  /* 0x0000000316157211 */ /* 0x000fe200030f0eff */
[----:B------:R-:W2:Y:S01]  /*45ca0*/  LDCU UR12, c[0x0][0x39c] ;  /* 0x00007380ff0c77ac */ /* 0x000ea20008000800 */
[----:B------:R-:W-:-:S03]  /*45cb0*/  IADD3 R12, P6, PT, R23, R2, RZ ;  /* 0x00000002170c7210 */ /* 0x000fc60007fde0ff */
[----:B------:R4:W-:Y:S01]  /*45cc0*/  @P2 STG.E.U8 desc[UR6][R20.64], R25 ;  /* 0x0000001914002986 */ /* 0x0009e2000c101106 */
[CC--:B------:R-:W-:Y:S02]  /*45cd0*/  LEA.HI.X.SX32 R13, R23.reuse, R3.reuse, 0x1, P6 ;  /* 0x00000003170d7211 */ /* 0x0c0fe400030f0eff */
[----:B-1----:R-:W-:Y:S01]  /*45ce0*/  ISETP.LT.AND P2, PT, R0, UR13, !P0 ;  /* 0x0000000d00007c0c */ /* 0x002fe2000c741270 */
[----:B------:R-:W1:Y:S01]  /*45cf0*/  LDCU UR13, c[0x0][0x39c] ;  /* 0x00007380ff0d77ac */ /* 0x000e620008000800 */
[----:B0-----:R-:W-:Y:S01]  /*45d00*/  VIADD R23, R23, UR11 ;  /* 0x0000000b17177c36 */ /* 0x001fe20008000000 */
[----:B-----5:R-:W-:Y:S01]  /*45d10*/  PRMT R27, R9, 0x7772, RZ ;  /* 0x00007772091b7816 */ /* 0x020fe200000000ff */
[----:B------:R-:W-:Y:S01]  /*45d20*/  VIADD R0, R28, 0xef ;  /* 0x000000ef1c007836 */ /* 0x000fe20000000000 */
[----:B------:R-:W0:Y:S02]  /*45d30*/  LDCU UR11, c[0x0][0x3b8] ;  /* 0x00007700ff0b77ac */ /* 0x000e240008000800 */
[CC--:B------:R-:W-:Y:S01]  /*45d40*/  IADD3 R14, P6, PT, R23.reuse, R2.reuse, RZ ;  /* 0x00000002170e7210 */ /* 0x0c0fe20007fde0ff */
[----:B------:R3:W-:Y:S01]  /*45d50*/  @P1 STG.E.U8 desc[UR6][R12.64], R27 ;  /* 0x0000001b0c001986 */ /* 0x0007e2000c101106 */
[C---:B----4-:R-:W-:Y:S01]  /*45d60*/  VIADD R20, R23.reuse, UR4 ;  /* 0x0000000417147c36 */ /* 0x050fe20008000000 */
[----:B--2---:R-:W-:Y:S01]  /*45d70*/  ISETP.LT.AND P1, PT, R0, UR12, !P0 ;  /* 0x0000000c00007c0c */ /* 0x004fe2000c721270 */
[----:B------:R-:W2:Y:S01]  /*45d80*/  LDCU UR12, c[0x0][0x39c] ;  /* 0x00007380ff0c77ac */ /* 0x000ea20008000800 */
[----:B------:R-:W-:Y:S01]  /*45d90*/  LEA.HI.X.SX32 R15, R23, R3, 0x1, P6 ;  /* 0x00000003170f7211 */ /* 0x000fe200030f0eff */
[----:B------:R-:W-:Y:S01]  /*45da0*/  VIADD R0, R28, 0xf0 ;  /* 0x000000f01c007836 */ /* 0x000fe20000000000 */
[----:B------:R-:W-:Y:S01]  /*45db0*/  PRMT R25, R9, 0x7773, RZ ;  /* 0x0000777309197816 */ /* 0x000fe200000000ff */
[----:B------:R-:W4:Y:S01]  /*45dc0*/  LDCU UR4, c[0x0][0x3b8] ;  /* 0x00007700ff0477ac */ /* 0x000f220008000800 */
[----:B------:R-:W-:-:S03]  /*45dd0*/  IADD3 R8, P6, PT, R20, R2, RZ ;  /* 0x0000000214087210 */ /* 0x000fc60007fde0ff */
[----:B------:R0:W-:Y:S01]  /*45de0*/  @P4 STG.E.U8 desc[UR6][R14.64], R25 ;  /* 0x000000190e004986 */ /* 0x0001e2000c101106 */
[----:B-1----:R-:W-:Y:S01]  /*45df0*/  ISETP.LT.AND P4, PT, R0, UR13, !P0 ;  /* 0x0000000d00007c0c */ /* 0x002fe2000c781270 */
[----:B------:R-:W1:Y:S01]  /*45e00*/  LDCU UR13, c[0x0][0x39c] ;  /* 0x00007380ff0d77ac */ /* 0x000e620008000800 */
[CC--:B------:R-:W-:Y:S01]  /*45e10*/  LEA.HI.X.SX32 R9, R20.reuse, R3.reuse, 0x1, P6 ;  /* 0x0000000314097211 */ /* 0x0c0fe200030f0eff */
[----:B---3--:R-:W-:Y:S01]  /*45e20*/  VIADD R12, R20, UR5 ;  /* 0x00000005140c7c36 */ /* 0x008fe20008000000 */
[----:B------:R-:W-:Y:S01]  /*45e30*/  PRMT R23, R10, 0x7772, RZ ;  /* 0x000077720a177816 */ /* 0x000fe200000000ff */
[----:B------:R-:W-:Y:S01]  /*45e40*/  VIADD R0, R28, 0xf1 ;  /* 0x000000f11c007836 */ /* 0x000fe20000000000 */
[----:B------:R-:W3:Y:S03]  /*45e50*/  LDCU UR5, c[0x0][0x3b8] ;  /* 0x00007700ff0577ac */ /* 0x000ee60008000800 */
[----:B------:R5:W-:Y:S01]  /*45e60*/  @P5 STG.E.U8 desc[UR6][R8.64], R23 ;  /* 0x0000001708005986 */ /* 0x000be2000c101106 */
[CC--:B------:R-:W-:Y:S01]  /*45e70*/  IADD3 R20, P5, PT, R12.reuse, R2.reuse, RZ ;  /* 0x000000020c147210 */ /* 0x0c0fe20007fbe0ff */
[----:B0-----:R-:W-:Y:S01]  /*45e80*/  VIADD R14, R12, UR11 ;  /* 0x0000000b0c0e7c36 */ /* 0x001fe20008000000 */
[----:B--2---:R-:W-:Y:S01]  /*45e90*/  ISETP.LT.AND P6, PT, R0, UR12, !P0 ;  /* 0x0000000c00007c0c */ /* 0x004fe2000c7c1270 */
[----:B------:R-:W0:Y:S01]  /*45ea0*/  LDCU UR12, c[0x0][0x39c] ;  /* 0x00007380ff0c77ac */ /* 0x000e220008000800 */
[----:B------:R-:W-:Y:S01]  /*45eb0*/  LEA.HI.X.SX32 R21, R12, R3, 0x1, P5 ;  /* 0x000000030c157211 */ /* 0x000fe200028f0eff */
[----:B------:R-:W-:Y:S01]  /*45ec0*/  VIADD R0, R28, 0xf2 ;  /* 0x000000f21c007836 */ /* 0x000fe20000000000 */
[----:B------:R-:W-:Y:S01]  /*45ed0*/  PRMT R15, R10, 0x7773, RZ ;  /* 0x000077730a0f7816 */ /* 0x000fe200000000ff */
[----:B------:R-:W2:Y:S01]  /*45ee0*/  LDCU UR11, c[0x0][0x3b8] ;  /* 0x00007700ff0b77ac */ /* 0x000ea20008000800 */
[----:B------:R-:W-:-:S03]  /*45ef0*/  IADD3 R12, P5, PT, R14, R2, RZ ;  /* 0x000000020e0c7210 */ /* 0x000fc60007fbe0ff */
[----:B------:R3:W-:Y:S01]  /*45f00*/  @P3 STG.E.U8 desc[UR6][R20.64], R15 ;  /* 0x0000000f14003986 */ /* 0x0007e2000c101106 */
[----:B-1----:R-:W-:Y:S01]  /*45f10*/  ISETP.LT.AND P3, PT, R0, UR13, !P0 ;  /* 0x0000000d00007c0c */ /* 0x002fe2000c761270 */
[----:B------:R-:W1:Y:S01]  /*45f20*/  LDCU UR13, c[0x0][0x39c] ;  /* 0x00007380ff0d77ac */ /* 0x000e620008000800 */
[CC--:B------:R-:W-:Y:S01]  /*45f30*/  LEA.HI.X.SX32 R13, R14.reuse, R3.reuse, 0x1, P5 ;  /* 0x000000030e0d7211 */ /* 0x0c0fe200028f0eff */
[----:B----4-:R-:W-:Y:S01]  /*45f40*/  VIADD R14, R14, UR4 ;  /* 0x000000040e0e7c36 */ /* 0x010fe20008000000 */
[C---:B-----5:R-:W-:Y:S01]  /*45f50*/  PRMT R23, R11.reuse, 0x7772, RZ ;  /* 0x000077720b177816 */ /* 0x060fe200000000ff */
[----:B------:R-:W-:Y:S01]  /*45f60*/  VIADD R0, R28, 0xf3 ;  /* 0x000000f31c007836 */ /* 0x000fe20000000000 */
[----:B------:R-:W4:Y:S02]  /*45f70*/  LDCU UR4, c[0x0][0x3b8] ;  /* 0x00007700ff0477ac */ /* 0x000f240008000800 */
[-C--:B------:R-:W-:Y:S01]  /*45f80*/  IADD3 R8, P5, PT, R14, R2.reuse, RZ ;  /* 0x000000020e087210 */ /* 0x080fe20007fbe0ff */
[----:B------:R5:W-:Y:S01]  /*45f90*/  @P2 STG.E.U8 desc[UR6][R12.64], R23 ;  /* 0x000000170c002986 */ /* 0x000be2000c101106 */
[----:B0-----:R-:W-:Y:S01]  /*45fa0*/  ISETP.LT.AND P2, PT, R0, UR12, !P0 ;  /* 0x0000000c00007c0c */ /* 0x001fe2000c741270 */
[C---:B---3--:R-:W-:Y:S01]  /*45fb0*/  VIADD R15, R14.reuse, UR5 ;  /* 0x000000050e0f7c36 */ /* 0x048fe20008000000 */
[-C--:B------:R-:W-:Y:S01]  /*45fc0*/  LEA.HI.X.SX32 R9, R14, R3.reuse, 0x1, P5 ;  /* 0x000000030e097211 */ /* 0x080fe200028f0eff */
[----:B------:R-:W0:Y:S01]  /*45fd0*/  LDCU UR12, c[0x0][0x39c] ;  /* 0x00007380ff0c77ac */ /* 0x000e220008000800 */
[----:B------:R-:W-:Y:S01]  /*45fe0*/  PRMT R21, R11, 0x7773, RZ ;  /* 0x000077730b157816 */ /* 0x000fe200000000ff */
[----:B------:R-:W-:Y:S01]  /*45ff0*/  VIADD R0, R28, 0xf4 ;  /* 0x000000f41c007836 */ /* 0x000fe20000000000 */
[CC--:B------:R-:W-:Y:S01]  /*46000*/  IADD3 R10, P5, PT, R15.reuse, R2.reuse, RZ ;  /* 0x000000020f0a7210 */ /* 0x0c0fe20007fbe0ff */
[----:B------:R-:W3:Y:S02]  /*46010*/  LDCU UR5, c[0x0][0x3b8] ;  /* 0x00007700ff0577ac */ /* 0x000ee40008000800 */
[----:B------:R0:W-:Y:S01]  /*46020*/  @P1 STG.E.U8 desc[UR6][R8.64], R21 ;  /* 0x0000001508001986 */ /* 0x0001e2000c101106 */
[----:B-1----:R-:W-:Y:S01]  /*46030*/  ISETP.LT.AND P1, PT, R0, UR13, !P0 ;  /* 0x0000000d00007c0c */ /* 0x002fe2000c721270 */
[----:B------:R-:W1:Y:S01]  /*46040*/  LDCU UR13, c[0x0][0x39c] ;  /* 0x00007380ff0d77ac */ /* 0x000e620008000800 */
[CC--:B------:R-:W-:Y:S01]  /*46050*/  LEA.HI.X.SX32 R11, R15.reuse, R3.reuse, 0x1, P5 ;  /* 0x000000030f0b7211 */ /* 0x0c0fe200028f0eff */
[----:B--2---:R-:W-:Y:S01]  /*46060*/  VIADD R15, R15, UR11 ;  /* 0x0000000b0f0f7c36 */ /* 0x004fe20008000000 */
[----:B-----5:R-:W-:Y:S01]  /*46070*/  PRMT R23, R4, 0x7772, RZ ;  /* 0x0000777204177816 */ /* 0x020fe200000000ff */
[----:B------:R-:W-:Y:S01]  /*46080*/  VIADD R0, R28, 0xf5 ;  /* 0x000000f51c007836 */ /* 0x000fe20000000000 */
[----:B------:R-:W2:Y:S02]  /*46090*/  LDCU UR11, c[0x0][0x3b8] ;  /* 0x00007700ff0b77ac */ /* 0x000ea40008000800 */
[CC--:B------:R-:W-:Y:S01]  /*460a0*/  IADD3 R12, P5, PT, R15.reuse, R2.reuse, RZ ;  /* 0x000000020f0c7210 */ /* 0x0c0fe20007fbe0ff */
[----:B------:R5:W-:Y:S01]  /*460b0*/  @P4 STG.E.U8 desc[UR6][R10.64], R23 ;  /* 0x000000170a004986 */ /* 0x000be2000c101106 */
[C---:B----4-:R-:W-:Y:S01]  /*460c0*/  VIADD R14, R15.reuse, UR4 ;  /* 0x000000040f0e7c36 */ /* 0x050fe20008000000 */
[----:B0-----:R-:W-:Y:S01]  /*460d0*/  ISETP.LT.AND P4, PT, R0, UR12, !P0 ;  /* 0x0000000c00007c0c */ /* 0x001fe2000c781270 */
[----:B------:R-:W0:Y:S01]  /*460e0*/  LDCU UR12, c[0x0][0x39c] ;  /* 0x00007380ff0c77ac */ /* 0x000e220008000800 */
        /* <DEDUP_REMOVED lines=10> */
[C---:B------:R-:W-:Y:S01]  /*46190*/  PRMT R21, R5.reuse, 0x7772, RZ ;  /* 0x0000777205157816 */ /* 0x040fe200000000ff */
[----:B------:R-:W-:Y:S01]  /*461a0*/  VIADD R0, R28, 0xf7 ;  /* 0x000000f71c007836 */ /* 0x000fe20000000000 */
[----:B------:R-:W3:Y:S02]  /*461b0*/  LDCU UR5, c[0x0][0x3b8] ;  /* 0x00007700ff0577ac */ /* 0x000ee40008000800 */
[C---:B-----5:R-:W-:Y:S01]  /*461c0*/  IADD3 R10, P5, PT, R14.reuse, R2, RZ ;  /* 0x000000020e0a7210 */ /* 0x060fe20007fbe0ff */
[----:B--2---:R-:W-:Y:S01]  /*461d0*/  VIADD R12, R14, UR11 ;  /* 0x0000000b0e0c7c36 */ /* 0x004fe20008000000 */
[----:B------:R2:W-:Y:S01]  /*461e0*/  @P3 STG.E.U8 desc[UR6][R8.64], R21 ;  /* 0x0000001508003986 */ /* 0x0005e2000c101106 */
[----:B0-----:R-:W-:Y:S01]  /*461f0*/  ISETP.LT.AND P3, PT, R0, UR12, !P0 ;  /* 0x0000000c00007c0c */ /* 0x001fe2000c761270 */
[----:B------:R-:W-:Y:S01]  /*46200*/  VIADD R0, R28, 0xf8 ;  /* 0x000000f81c007836 */ /* 0x000fe20000000000 */
[----:B------:R-:W-:Y:S01]  /*46210*/  LEA.HI.X.SX32 R11, R14, R3, 0x1, P5 ;  /* 0x000000030e0b7211 */ /* 0x000fe200028f0eff */
[----:B------:R-:W0:Y:S01]  /*46220*/  LDCU UR11, c[0x0][0x3b8] ;  /* 0x00007700ff0b77ac */ /* 0x000e220008000800 */
[----:B------:R-:W-:-:S02]  /*46230*/  PRMT R15, R5, 0x7773, RZ ;  /* 0x00007773050f7816 */ /* 0x000fc400000000ff */
[-C--:B------:R-:W-:Y:S01]  /*46240*/  IADD3 R4, P5, PT, R12, R2.reuse, RZ ;  /* 0x000000020c047210 */ /* 0x080fe20007fbe0ff */
[----:B------:R-:W5:Y:S01]  /*46250*/  LDCU UR12, c[0x0][0x3b8] ;  /* 0x00007700ff0c77ac */ /* 0x000f620008000800 */
[----:B------:R-:W-:Y:S01]  /*46260*/  PRMT R13, R6, 0x7772, RZ ;  /* 0x00007772060d7816 */ /* 0x000fe200000000ff */
[----:B------:R0:W-:Y:S01]  /*46270*/  @P2 STG.E.U8 desc[UR6][R10.64], R15 ;  /* 0x0000000f0a002986 */ /* 0x0001e2000c101106 */
[C---:B------:R-:W-:Y:S01]  /*46280*/  LEA.HI.X.SX32 R5, R12.reuse, R3, 0x1, P5 ;  /* 0x000000030c057211 */ /* 0x040fe200028f0eff */
[----:B----4-:R-:W-:Y:S01]  /*46290*/  VIADD R12, R12, UR4 ;  /* 0x000000040c0c7c36 */ /* 0x010fe20008000000 */
[----:B-1----:R-:W-:Y:S01]  /*462a0*/  ISETP.LT.AND P2, PT, R0, UR13, !P0 ;  /* 0x0000000d00007c0c */ /* 0x002fe2000c741270 */
[----:B------:R-:W-:Y:S01]  /*462b0*/  VIADD R0, R28, 0xf9 ;  /* 0x000000f91c007836 */ /* 0x000fe20000000000 */
[----:B------:R-:W1:Y:S01]  /*462c0*/  LDCU UR4, c[0x0][0x3b8] ;  /* 0x00007700ff0477ac */ /* 0x000e620008000800 */
[----:B------:R4:W-:Y:S01]  /*462d0*/  @P1 STG.E.U8 desc[UR6][R4.64], R13 ;  /* 0x0000000d04001986 */ /* 0x0009e2000c101106 */
[----:B--2---:R-:W-:-:S02]  /*462e0*/  IADD3 R8, P5, PT, R12, R2, RZ ;  /* 0x000000020c087210 */ /* 0x004fc40007fbe0ff */
[----:B------:R-:W-:Y:S01]  /*462f0*/  ISETP.LT.AND P1, PT, R0, UR14, !P0 ;  /* 0x0000000e00007c0c */ /* 0x000fe2000c721270 */
[----:B------:R-:W-:Y:S01]  /*46300*/  VIADD R0, R28, 0xfa ;  /* 0x000000fa1c007836 */ /* 0x000fe20000000000 */
[----:B------:R-:W2:Y:S01]  /*46310*/  LDCU UR14, c[0x0][0x39c] ;  /* 0x00007380ff0e77ac */ /* 0x000ea20008000800 */
[C---:B------:R-:W-:Y:S01]  /*46320*/  LEA.HI.X.SX32 R9, R12.reuse, R3, 0x1, P5 ;  /* 0x000000030c097211 */ /* 0x040fe200028f0eff */
[----:B---3--:R-:W-:Y:S01]  /*46330*/  VIADD R12, R12, UR5 ;  /* 0x000000050c0c7c36 */ /* 0x008fe20008000000 */
[----:B0-----:R-:W-:Y:S01]  /*46340*/  PRMT R15, R6, 0x7773, RZ ;  /* 0x00007773060f7816 */ /* 0x001fe200000000ff */
[----:B------:R-:W0:Y:S01]  /*46350*/  LDCU UR13, c[0x0][0x3b8] ;  /* 0x00007700ff0d77ac */ /* 0x000e220008000800 */
[----:B------:R-:W-:Y:S02]  /*46360*/  ISETP.LT.AND P5, PT, R0, UR15, !P0 ;  /* 0x0000000f00007c0c */ /* 0x000fe4000c7a1270 */
[C---:B------:R-:W-:Y:S01]  /*46370*/  PRMT R11, R7.reuse, 0x7773, RZ ;  /* 0x00007773070b7816 */ /* 0x040fe200000000ff */
[----:B------:R-:W3:Y:S01]  /*46380*/  LDCU UR15, c[0x0][0x39c] ;  /* 0x00007380ff0f77ac */ /* 0x000ee20008000800 */
[----:B------:R0:W-:Y:S01]  /*46390*/  @P4 STG.E.U8 desc[UR6][R8.64], R15 ;  /* 0x0000000f08004986 */ /* 0x0001e2000c101106 */
[----:B----4-:R-:W-:Y:S01]  /*463a0*/  PRMT R13, R7, 0x7772, RZ ;  /* 0x00007772070d7816 */ /* 0x010fe200000000ff */
[C---:B------:R-:W-:Y:S01]  /*463b0*/  VIADD R7, R12.reuse, UR11 ;  /* 0x0000000b0c077c36 */ /* 0x040fe20008000000 */
[----:B------:R-:W-:Y:S01]  /*463c0*/  IADD3 R4, P4, PT, R12, R2, RZ ;  /* 0x000000020c047210 */ /* 0x000fe20007f9e0ff */
[----:B------:R-:W4:Y:S01]  /*463d0*/  LDCU UR5, c[0x0][0x3b8] ;  /* 0x00007700ff0577ac */ /* 0x000f220008000800 */
[----:B------:R-:W-:-:S02]  /*463e0*/  VIADD R0, R28, 0xfb ;  /* 0x000000fb1c007836 */ /* 0x000fc40000000000 */
[-C--:B------:R-:W-:Y:S01]  /*463f0*/  LEA.HI.X.SX32 R5, R12, R3.reuse, 0x1, P4 ;  /* 0x000000030c057211 */ /* 0x080fe200020f0eff */
[C---:B-----5:R-:W-:Y:S01]  /*46400*/  VIADD R10, R7.reuse, UR12 ;  /* 0x0000000c070a7c36 */ /* 0x060fe20008000000 */
[CC--:B------:R-:W-:Y:S01]  /*46410*/  IADD3 R6, P4, PT, R7.reuse, R2.reuse, RZ ;  /* 0x0000000207067210 */ /* 0x0c0fe20007f9e0ff */
[----:B------:R-:W5:Y:S02]  /*46420*/  LDCU UR11, c[0x0][0x3b8] ;  /* 0x00007700ff0b77ac */ /* 0x000f640008000800 */
[----:B------:R4:W-:Y:S01]  /*46430*/  @P6 STG.E.U8 desc[UR6][R4.64], R13 ;  /* 0x0000000d04006986 */ /* 0x0009e2000c101106 */
[-C--:B------:R-:W-:Y:S01]  /*46440*/  LEA.HI.X.SX32 R7, R7, R3.reuse, 0x1, P4 ;  /* 0x0000000307077211 */ /* 0x080fe200020f0eff */
[----:B------:R-:W5:Y:S01]  /*46450*/  LDCU UR12, c[0x0][0x3b8] ;  /* 0x00007700ff0c77ac */ /* 0x000f620008000800 */
[----:B--2---:R-:W-:Y:S01]  /*46460*/  ISETP.LT.AND P4, PT, R0, UR14, !P0 ;  /* 0x0000000e00007c0c */ /* 0x004fe2000c781270 */
[----:B------:R-:W-:Y:S01]  /*46470*/  VIADD R0, R28, 0xfc ;  /* 0x000000fc1c007836 */ /* 0x000fe20000000000 */
[-C--:B0-----:R-:W-:Y:S01]  /*46480*/  IADD3 R8, P6, PT, R10, R2.reuse, RZ ;  /* 0x000000020a087210 */ /* 0x081fe20007fde0ff */
[----:B------:R-:W-:Y:S01]  /*46490*/  @P3 STG.E.U8 desc[UR6][R6.64], R11 ;  /* 0x0000000b06003986 */ /* 0x000fe2000c101106 */
[----:B------:R-:W-:Y:S01]  /*464a0*/  PRMT R15, R16, 0x7772, RZ ;  /* 0x00007772100f7816 */ /* 0x000fe200000000ff */
[----:B------:R-:W0:Y:S01]  /*464b0*/  LDCU UR14, c[0x0][0x3b8] ;  /* 0x00007700ff0e77ac */ /* 0x000e220008000800 */
[C---:B------:R-:W-:Y:S01]  /*464c0*/  LEA.HI.X.SX32 R9, R10.reuse, R3, 0x1, P6 ;  /* 0x000000030a097211 */ /* 0x040fe200030f0eff */
[----:B-1----:R-:W-:Y:S01]  /*464d0*/  VIADD R10, R10, UR4 ;  /* 0x000000040a0a7c36 */ /* 0x002fe20008000000 */
[----:B---3--:R-:W-:Y:S01]  /*464e0*/  ISETP.LT.AND P3, PT, R0, UR15, !P0 ;  /* 0x0000000f00007c0c */ /* 0x008fe2000c761270 */
[----:B------:R-:W-:Y:S01]  /*464f0*/  VIADD R0, R28, 0xfd ;  /* 0x000000fd1c007836 */ /* 0x000fe20000000000 */
[----:B------:R-:W1:Y:S01]  /*46500*/  LDCU UR15, c[0x0][0x39c] ;  /* 0x00007380ff0f77ac */ /* 0x000e620008000800 */
[----:B----4-:R-:W-:Y:S01]  /*46510*/  VIADD R5, R10, UR13 ;  /* 0x0000000d0a057c36 */ /* 0x010fe20008000000 */
[----:B------:R5:W-:Y:S02]  /*46520*/  @P2 STG.E.U8 desc[UR6][R8.64], R15 ;  /* 0x0000000f08002986 */ /* 0x000be4000c101106 */
[----:B------:R-:W-:Y:S01]  /*46530*/  ISETP.LT.AND P2, PT, R0, UR16, !P0 ;  /* 0x0000001000007c0c */ /* 0x000fe2000c741270 */
[----:B------:R-:W-:Y:S01]  /*46540*/  VIADD R0, R5, UR5 ;  /* 0x0000000505007c36 */ /* 0x000fe20008000000 */
[----:B------:R-:W-:Y:S01]  /*46550*/  IADD3 R12, P6, PT, R10, R2, RZ ;  /* 0x000000020a0c7210 */ /* 0x000fe20007fde0ff */
[----:B------:R-:W2:Y:S01]  /*46560*/  LDCU UR5, c[0x0][0x39c] ;  /* 0x00007380ff0577ac */ /* 0x000ea20008000800 */
[----:B------:R-:W-:-:S02]  /*46570*/  PRMT R21, R16, 0x7773, RZ ;  /* 0x0000777310157816 */ /* 0x000fc400000000ff */
[----:B------:R-:W-:Y:S01]  /*46580*/  LEA.HI.X.SX32 R13, R10, R3, 0x1, P6 ;  /* 0x000000030a0d7211 */ /* 0x000fe200030f0eff */
[----:B------:R-:W3:Y:S01]  /*46590*/  LDCU UR4, c[0x0][0x3b8] ;  /* 0x00007700ff0477ac */ /* 0x000ee20008000800 */
[----:B-----5:R-:W-:-:S03]  /*465a0*/  VIADD R9, R0, UR11 ;  /* 0x0000000b00097c36 */ /* 0x020fc60008000000 */
[----:B------:R4:W-:Y:S01]  /*465b0*/  @P1 STG.E.U8 desc[UR6][R12.64], R21 ;  /* 0x000000150c001986 */ /* 0x0009e2000c101106 */
[----:B------:R-:W-:Y:S01]  /*465c0*/  VIADD R11, R9, UR12 ;  /* 0x0000000c090b7c36 */ /* 0x000fe20008000000 */
[----:B------:R-:W-:-:S03]  /*465d0*/  IADD3 R6, P1, PT, R0, R2, RZ ;  /* 0x0000000200067210 */ /* 0x000fc60007f3e0ff */
[----:B0-----:R-:W-:Y:S01]  /*465e0*/  VIADD R15, R11, UR14 ;  /* 0x0000000e0b0f7c36 */ /* 0x001fe20008000000 */
[-C--:B------:R-:W-:Y:S01]  /*465f0*/  IADD3 R4, P6, PT, R5, R2.reuse, RZ ;  /* 0x0000000205047210 */ /* 0x080fe20007fde0ff */
[----:B------:R-:W-:Y:S01]  /*46600*/  VIADD R14, R28, 0xfe ;  /* 0x000000fe1c0e7836 */ /* 0x000fe20000000000 */
[-C--:B------:R-:W-:Y:S01]  /*46610*/  LEA.HI.X.SX32 R7, R0, R3.reuse, 0x1, P1 ;  /* 0x0000000300077211 */ /* 0x080fe200008f0eff */
[----:B------:R-:W-:Y:S01]  /*46620*/  VIADD R0, R28, 0xff ;  /* 0x000000ff1c007836 */ /* 0x000fe20000000000 */
[-C--:B----4-:R-:W-:Y:S02]  /*46630*/  IADD3 R12, P1, PT, R15, R2.reuse, RZ ;  /* 0x000000020f0c7210 */ /* 0x090fe40007f3e0ff */
[-C--:B------:R-:W-:Y:S02]  /*46640*/  LEA.HI.X.SX32 R5, R5, R3.reuse, 0x1, P6 ;  /* 0x0000000305057211 */ /* 0x080fe400030f0eff */
[----:B------:R-:W-:Y:S02]  /*46650*/  IADD3 R8, P6, PT, R9, R2, RZ ;  /* 0x0000000209087210 */ /* 0x000fe40007fde0ff */
[----:B------:R-:W-:-:S02]  /*46660*/  LEA.HI.X.SX32 R13, R15, R3, 0x1, P1 ;  /* 0x000000030f0d7211 */ /* 0x000fc400008f0eff */
[----:B-1----:R-:W-:Y:S02]  /*46670*/  ISETP.LT.AND P1, PT, R14, UR15, !P0 ;  /* 0x0000000f0e007c0c */ /* 0x002fe4000c721270 */
[----:B--2---:R-:W-:Y:S02]  /*46680*/  ISETP.LT.AND P0, PT, R0, UR5, !P0 ;  /* 0x0000000500007c0c */ /* 0x004fe4000c701270 */
[----:B------:R-:W-:Y:S02]  /*46690*/  LEA.HI.X.SX32 R9, R9, R3, 0x1, P6 ;  /* 0x0000000309097211 */ /* 0x000fe400030f0eff */
[----:B------:R-:W-:Y:S02]  /*466a0*/  IADD3 R10, P6, PT, R11, R2, RZ ;  /* 0x000000020b0a7210 */ /* 0x000fe40007fde0ff */
[----:B------:R-:W-:Y:S01]  /*466b0*/  PRMT R25, R17, 0x7772, RZ ;  /* 0x0000777211197816 */ /* 0x000fe200000000ff */
[----:B---3--:R-:W-:Y:S01]  /*466c0*/  VIADD R16, R15, UR4 ;  /* 0x000000040f107c36 */ /* 0x008fe20008000000 */
[----:B------:R-:W-:-:S02]  /*466d0*/  PRMT R23, R17, 0x7773, RZ ;  /* 0x0000777311177816 */ /* 0x000fc400000000ff */
[C---:B------:R-:W-:Y:S02]  /*466e0*/  PRMT R21, R18.reuse, 0x7772, RZ ;  /* 0x0000777212157816 */ /* 0x040fe400000000ff */
[----:B------:R-:W-:Y:S02]  /*466f0*/  LEA.HI.X.SX32 R11, R11, R3, 0x1, P6 ;  /* 0x000000030b0b7211 */ /* 0x000fe400030f0eff */
[----:B------:R-:W-:Y:S02]  /*46700*/  PRMT R17, R18, 0x7773, RZ ;  /* 0x0000777312117816 */ /* 0x000fe400000000ff */
[C---:B------:R-:W-:Y:S01]  /*46710*/  PRMT R15, R19.reuse, 0x7773, RZ ;  /* 0x00007773130f7816 */ /* 0x040fe200000000ff */
[----:B------:R0:W-:Y:S01]  /*46720*/  @P5 STG.E.U8 desc[UR6][R4.64], R25 ;  /* 0x0000001904005986 */ /* 0x0001e2000c101106 */
[----:B------:R-:W-:-:S03]  /*46730*/  PRMT R19, R19, 0x7772, RZ ;  /* 0x0000777213137816 */ /* 0x000fc600000000ff */
[----:B------:R0:W-:Y:S01]  /*46740*/  @P4 STG.E.U8 desc[UR6][R6.64], R23 ;  /* 0x0000001706004986 */ /* 0x0001e2000c101106 */
[----:B------:R-:W-:-:S03]  /*46750*/  IADD3 R2, P6, PT, R16, R2, RZ ;  /* 0x0000000210027210 */ /* 0x000fc60007fde0ff */
[----:B------:R0:W-:Y:S04]  /*46760*/  @P3 STG.E.U8 desc[UR6][R8.64], R21 ;  /* 0x0000001508003986 */ /* 0x0001e8000c101106 */
[----:B------:R0:W-:Y:S01]  /*46770*/  @P2 STG.E.U8 desc[UR6][R10.64], R17 ;  /* 0x000000110a002986 */ /* 0x0001e2000c101106 */
[----:B------:R-:W-:-:S03]  /*46780*/  LEA.HI.X.SX32 R3, R16, R3, 0x1, P6 ;  /* 0x0000000310037211 */ /* 0x000fc600030f0eff */
[----:B------:R0:W-:Y:S01]  /*46790*/  @P1 STG.E.U8 desc[UR6][R12.64], R19 ;  /* 0x000000130c001986 */ /* 0x0001e2000c101106 */
[----:B------:R-:W-:Y:S05]  /*467a0*/  @!P0 EXIT ;  /* 0x000000000000894d */ /* 0x000fea0003800000 */
[----:B------:R-:W-:Y:S01]  /*467b0*/  STG.E.U8 desc[UR6][R2.64], R15 ;  /* 0x0000000f02007986 */ /* 0x000fe2000c101106 */
[----:B------:R-:W-:Y:S05]  /*467c0*/  EXIT ;  /* 0x000000000000794d */ /* 0x000fea0003800000 */
.L_x_2:
[----:B------:R-:W-:-:S00]  /*467d0*/  BRA `(.L_x_2) ;  /* 0xfffffffc00fc7947 */ /* 0x000fc0000383ffff */
[----:B------:R-:W-:-:S00]  /*467e0*/  NOP ;  /* 0x0000000000007918 */ /* 0x000fc00000000000 */
        /* <DEDUP_REMOVED lines=9> */
.L_x_3:


//--------------------- .nv.shared.matmul_kernel  --------------------------
	.section	.nv.shared.matmul_kernel,"aw",@nobits
	.sectionflags	@""
	.align	16
	.zero		1024


//--------------------- .nv.shared.reserved.0     --------------------------
	.section	.nv.shared.reserved.0,"aw",@nobits
	.weak		__nv_reservedSMEM_offset_0_alias
	.size		__nv_reservedSMEM_offset_0_alias, 0, 64
	.other		__nv_reservedSMEM_offset_0_alias,@"STO_CUDA_RESERVED_SHARED STV_DEFAULT"
__nv_reservedSMEM_offset_0_alias:
	.zero		0
	.zero		64


//--------------------- .nv.constant0.matmul_kernel --------------------------
	.section	.nv.constant0.matmul_kernel,"a",@progbits
	.sectionflags	@""
	.align	4
.nv.constant0.matmul_kernel:
	.zero		976


//--------------------- SYMBOLS --------------------------

	.type		.nv.reservedSmem.offset0,@object
	.size		.nv.reservedSmem.offset0,0x4
	.type		.nv.reservedSmem.cap,@object
	.size		.nv.reservedSmem.cap,0x4
